def matmul_kernel(
    a_ptr,
    b_ptr,
    c_ptr,
    M,
    N,
    K,
    stride_am,
    stride_ak,
    stride_bk,
    stride_bn,
    stride_cm,
    stride_cn,
    BLOCK_M: tl.constexpr,
    BLOCK_N: tl.constexpr,
    BLOCK_K: tl.constexpr,
    GROUP_M: tl.constexpr,
):
    pid = tl.program_id(axis=0)
    num_pid_m = tl.cdiv(M, BLOCK_M)
    num_pid_n = tl.cdiv(N, BLOCK_N)
    num_pid_in_group = GROUP_M * num_pid_n
    group_id = pid // num_pid_in_group
    first_pid_m = group_id * GROUP_M
    group_size_m = min(num_pid_m - first_pid_m, GROUP_M)
    pid_m = first_pid_m + ((pid % num_pid_in_group) % group_size_m)
    pid_n = (pid % num_pid_in_group) // group_size_m

    offs_am = (pid_m * BLOCK_M + tl.arange(0, BLOCK_M)) % M
    offs_bn = (pid_n * BLOCK_N + tl.arange(0, BLOCK_N)) % N
    offs_k = tl.arange(0, BLOCK_K)
    a_ptrs = a_ptr + offs_am[:, None] * stride_am + offs_k[None, :] * stride_ak
    b_ptrs = b_ptr + offs_k[:, None] * stride_bk + offs_bn[None, :] * stride_bn

    acc = tl.zeros((BLOCK_M, BLOCK_N), dtype=tl.float32)
    for kk in range(0, tl.cdiv(K, BLOCK_K)):
        a = tl.load(a_ptrs, mask=offs_k[None, :] < K - kk * BLOCK_K, other=0.0)
        b = tl.load(b_ptrs, mask=offs_k[:, None] < K - kk * BLOCK_K, other=0.0)
        acc = tl.dot(a, b, acc)
        a_ptrs += BLOCK_K * stride_ak
        b_ptrs += BLOCK_K * stride_bk

    c = acc.to(c_ptr.dtype.element_ty)
    offs_cm = pid_m * BLOCK_M + tl.arange(0, BLOCK_M)
    offs_cn = pid_n * BLOCK_N + tl.arange(0, BLOCK_N)
    c_ptrs = c_ptr + offs_cm[:, None] * stride_cm + offs_cn[None, :] * stride_cn
    mask = (offs_cm[:, None] < M) & (offs_cn[None, :] < N)
    tl.store(c_ptrs, c, mask=mask)

# config = {"BLOCK_K": 64, "BLOCK_M": 128, "BLOCK_N": 64, "GROUP_M": 8, "arch": "sm_100", "dtype": "fp8e4m3", "num_ctas": 1, "num_stages": 2, "num_warps": 2}
# arch = sm_100


// ===== COMPILED SASS (sm_100a) =====

	.target	sm_100a

	.elftype	@"ET_EXEC"


//--------------------- .note.nv.tkinfo           --------------------------
	.section	.note.nv.tkinfo,"",@"SHT_NOTE"
	.sectionflags	@"SHF_NOTE_NV_TKINFO"
	.tkinfo
        /*0018*/ 	.word	0x00000081
        /*0030*/ 	.string	""
        /*0030*/ 	.string	"ptxas-blackwell"
        /*0030*/ 	.string	"Cuda compilation tools, release 12.9, V12.9.86"
        /*0030*/ 	.string	"Build cuda_12.9.r12.9/compiler.36037853_0"
        /*0030*/ 	.string	"-v  -suppress-debug-info  -lineinfo  -arch sm_100a "



//--------------------- .note.nv.cuver            --------------------------
	.section	.note.nv.cuver,"",@"SHT_NOTE"
	.sectionflags	@"SHF_NOTE_NV_CUVER"
        /*0018*/ 	.short	0x0001
        /*001a*/ 	.short	0x0064
        /*001c*/ 	.short	0x0001
        /*001e*/ 	.short	0x0000
        /*0020*/ 	.short	0x0001
        /*0022*/ 	.short	0x0000


//--------------------- .nv.info                  --------------------------
	.section	.nv.info,"",@"SHT_CUDA_INFO"
	.align	4


	//----- nvinfo : EIATTR_REGCOUNT
	.align		4
        /*0000*/ 	.byte	0x04, 0x2f
        /*0002*/ 	.short	(.L_1 - .L_0)
	.align		4
.L_0:
        /*0004*/ 	.word	index@(matmul_kernel)
        /*0008*/ 	.word	0x00000020


	//----- nvinfo : EIATTR_FRAME_SIZE
	.align		4
.L_1:
        /*000c*/ 	.byte	0x04, 0x11
        /*000e*/ 	.short	(.L_3 - .L_2)
	.align		4
.L_2:
        /*0010*/ 	.word	index@(matmul_kernel)
        /*0014*/ 	.word	0x00001520


	//----- nvinfo : EIATTR_MIN_STACK_SIZE
	.align		4
.L_3:
        /*0018*/ 	.byte	0x04, 0x12
        /*001a*/ 	.short	(.L_5 - .L_4)
	.align		4
.L_4:
        /*001c*/ 	.word	index@(matmul_kernel)
        /*0020*/ 	.word	0x00001520
.L_5:


//--------------------- .nv.info.matmul_kernel    --------------------------
	.section	.nv.info.matmul_kernel,"",@"SHT_CUDA_INFO"
	.sectionflags	@""
	.align	4


	//----- nvinfo : EIATTR_CUDA_API_VERSION
	.align		4
        /*0000*/ 	.byte	0x04, 0x37
        /*0002*/ 	.short	(.L_7 - .L_6)
.L_6:
        /*0004*/ 	.word	0x00000081


	//----- nvinfo : EIATTR_KPARAM_INFO
	.align		4
.L_7:
        /*0008*/ 	.byte	0x04, 0x17
        /*000a*/ 	.short	(.L_9 - .L_8)
.L_8:
        /*000c*/ 	.word	0x00000000
        /*0010*/ 	.short	0x000d
        /*0012*/ 	.short	0x0048
        /*0014*/ 	.byte	0x00, 0xf4, 0x21, 0x00


	//----- nvinfo : EIATTR_KPARAM_INFO
	.align		4
.L_9:
        /*0018*/ 	.byte	0x04, 0x17
        /*001a*/ 	.short	(.L_11 - .L_10)
.L_10:
        /*001c*/ 	.word	0x00000000
        /*0020*/ 	.short	0x000c
        /*0022*/ 	.short	0x0040
        /*0024*/ 	.byte	0x00, 0xf4, 0x21, 0x00


	//----- nvinfo : EIATTR_KPARAM_INFO
	.align		4
.L_11:
        /*0028*/ 	.byte	0x04, 0x17
        /*002a*/ 	.short	(.L_13 - .L_12)
.L_12:
        /*002c*/ 	.word	0x00000000
        /*0030*/ 	.short	0x000b
        /*0032*/ 	.short	0x0038
        /*0034*/ 	.byte	0x00, 0xf0, 0x11, 0x00


	//----- nvinfo : EIATTR_KPARAM_INFO
	.align		4
.L_13:
        /*0038*/ 	.byte	0x04, 0x17
        /*003a*/ 	.short	(.L_15 - .L_14)
.L_14:
        /*003c*/ 	.word	0x00000000
        /*0040*/ 	.short	0x000a
        /*0042*/ 	.short	0x0034
        /*0044*/ 	.byte	0x00, 0xf0, 0x11, 0x00


	//----- nvinfo : EIATTR_KPARAM_INFO
	.align		4
.L_15:
        /*0048*/ 	.byte	0x04, 0x17
        /*004a*/ 	.short	(.L_17 - .L_16)
.L_16:
        /*004c*/ 	.word	0x00000000
        /*0050*/ 	.short	0x0009
        /*0052*/ 	.short	0x0030
        /*0054*/ 	.byte	0x00, 0xf0, 0x11, 0x00


	//----- nvinfo : EIATTR_KPARAM_INFO
	.align		4
.L_17:
        /*0058*/ 	.byte	0x04, 0x17
        /*005a*/ 	.short	(.L_19 - .L_18)
.L_18:
        /*005c*/ 	.word	0x00000000
        /*0060*/ 	.short	0x0008
        /*0062*/ 	.short	0x002c
        /*0064*/ 	.byte	0x00, 0xf0, 0x11, 0x00


	//----- nvinfo : EIATTR_KPARAM_INFO
	.align		4
.L_19:
        /*0068*/ 	.byte	0x04, 0x17
        /*006a*/ 	.short	(.L_21 - .L_20)
.L_20:
        /*006c*/ 	.word	0x00000000
        /*0070*/ 	.short	0x0007
        /*0072*/ 	.short	0x0028
        /*0074*/ 	.byte	0x00, 0xf0, 0x11, 0x00


	//----- nvinfo : EIATTR_KPARAM_INFO
	.align		4
.L_21:
        /*0078*/ 	.byte	0x04, 0x17
        /*007a*/ 	.short	(.L_23 - .L_22)
.L_22:
        /*007c*/ 	.word	0x00000000
        /*0080*/ 	.short	0x0006
        /*0082*/ 	.short	0x0024
        /*0084*/ 	.byte	0x00, 0xf0, 0x11, 0x00


	//----- nvinfo : EIATTR_KPARAM_INFO
	.align		4
.L_23:
        /*0088*/ 	.byte	0x04, 0x17
        /*008a*/ 	.short	(.L_25 - .L_24)
.L_24:
        /*008c*/ 	.word	0x00000000
        /*0090*/ 	.short	0x0005
        /*0092*/ 	.short	0x0020
        /*0094*/ 	.byte	0x00, 0xf0, 0x11, 0x00


	//----- nvinfo : EIATTR_KPARAM_INFO
	.align		4
.L_25:
        /*0098*/ 	.byte	0x04, 0x17
        /*009a*/ 	.short	(.L_27 - .L_26)
.L_26:
        /*009c*/ 	.word	0x00000000
        /*00a0*/ 	.short	0x0004
        /*00a2*/ 	.short	0x001c
        /*00a4*/ 	.byte	0x00, 0xf0, 0x11, 0x00


	//----- nvinfo : EIATTR_KPARAM_INFO
	.align		4
.L_27:
        /*00a8*/ 	.byte	0x04, 0x17
        /*00aa*/ 	.short	(.L_29 - .L_28)
.L_28:
        /*00ac*/ 	.word	0x00000000
        /*00b0*/ 	.short	0x0003
        /*00b2*/ 	.short	0x0018
        /*00b4*/ 	.byte	0x00, 0xf0, 0x11, 0x00


	//----- nvinfo : EIATTR_KPARAM_INFO
	.align		4
.L_29:
        /*00b8*/ 	.byte	0x04, 0x17
        /*00ba*/ 	.short	(.L_31 - .L_30)
.L_30:
        /*00bc*/ 	.word	0x00000000
        /*00c0*/ 	.short	0x0002
        /*00c2*/ 	.short	0x0010
        /*00c4*/ 	.byte	0x00, 0xf4, 0x21, 0x00


	//----- nvinfo : EIATTR_KPARAM_INFO
	.align		4
.L_31:
        /*00c8*/ 	.byte	0x04, 0x17
        /*00ca*/ 	.short	(.L_33 - .L_32)
.L_32:
        /*00cc*/ 	.word	0x00000000
        /*00d0*/ 	.short	0x0001
        /*00d2*/ 	.short	0x0008
        /*00d4*/ 	.byte	0x00, 0xf4, 0x21, 0x00


	//----- nvinfo : EIATTR_KPARAM_INFO
	.align		4
.L_33:
        /*00d8*/ 	.byte	0x04, 0x17
        /*00da*/ 	.short	(.L_35 - .L_34)
.L_34:
        /*00dc*/ 	.word	0x00000000
        /*00e0*/ 	.short	0x0000
        /*00e2*/ 	.short	0x0000
        /*00e4*/ 	.byte	0x00, 0xf4, 0x21, 0x00


	//----- nvinfo : EIATTR_SPARSE_MMA_MASK
	.align		4
.L_35:
        /*00e8*/ 	.byte	0x03, 0x50
        /*00ea*/ 	.short	0x0000


	//----- nvinfo : EIATTR_MAXREG_COUNT
	.align		4
        /*00ec*/ 	.byte	0x03, 0x1b
        /*00ee*/ 	.short	0x00ff


	//----- nvinfo : EIATTR_NUM_BARRIERS
	.align		4
        /*00f0*/ 	.byte	0x02, 0x4c
        /*00f2*/ 	.byte	0x01
	.zero		1


	//----- nvinfo : EIATTR_ANNOTATIONS
	.align		4
        /*00f4*/ 	.byte	0x04, 0x55
        /*00f6*/ 	.short	(.L_37 - .L_36)


	//   ....[0]....
.L_36:
        /*00f8*/ 	.word	0x00000001
        /*00fc*/ 	.byte	0xa0, 0x00, 0x00, 0x00, 0x01, 0x00, 0x00, 0x00, 0x20, 0x05, 0x00, 0x00, 0x01, 0x00, 0x00, 0x00
        /* <DEDUP_REMOVED lines=2453> */
        /*9a5c*/ 	.byte	0x60, 0x61, 0x02, 0x00


	//----- nvinfo : EIATTR_VRC_CTA_INIT_COUNT
	.align		4
.L_37:
        /*9a60*/ 	.byte	0x02, 0x4a
	.zero		1
	.zero		1


	//----- nvinfo : EIATTR_EXIT_INSTR_OFFSETS
	.align		4
        /*9a64*/ 	.byte	0x04, 0x1c
        /*9a66*/ 	.short	(.L_39 - .L_38)


	//   ....[0]....
.L_38:
        /*9a68*/ 	.word	0x000276d0


	//   ....[1]....
        /*9a6c*/ 	.word	0x000276f0


	//----- nvinfo : EIATTR_REQNTID
	.align		4
.L_39:
        /*9a70*/ 	.byte	0x04, 0x10
        /*9a72*/ 	.short	(.L_41 - .L_40)
.L_40:
        /*9a74*/ 	.word	0x00000040
        /*9a78*/ 	.word	0x00000001
        /*9a7c*/ 	.word	0x00000001


	//----- nvinfo : EIATTR_CBANK_PARAM_SIZE
	.align		4
.L_41:
        /*9a80*/ 	.byte	0x03, 0x19
        /*9a82*/ 	.short	0x0050


	//----- nvinfo : EIATTR_PARAM_CBANK
	.align		4
        /*9a84*/ 	.byte	0x04, 0x0a
        /*9a86*/ 	.short	(.L_43 - .L_42)
	.align		4
.L_42:
        /*9a88*/ 	.word	index@(.nv.constant0.matmul_kernel)
        /*9a8c*/ 	.short	0x0380
        /*9a8e*/ 	.short	0x0050


	//----- nvinfo : EIATTR_SW_WAR
	.align		4
.L_43:
        /*9a90*/ 	.byte	0x04, 0x36
        /*9a92*/ 	.short	(.L_45 - .L_44)
.L_44:
        /*9a94*/ 	.word	0x00000008
.L_45:


//--------------------- .nv.compat                --------------------------
	.section	.nv.compat,"",@"SHT_CUDA_COMPAT_INFO"
	.align	4
        /*0000*/ 	.byte	0x02, 0x02, 0x02, 0x00, 0x02, 0x05, 0x05, 0x00, 0x02, 0x03, 0x00, 0x00, 0x02, 0x06, 0x01, 0x00


//--------------------- .nv.callgraph             --------------------------
	.section	.nv.callgraph,"",@"SHT_CUDA_CALLGRAPH"
	.align	4
	.sectionentsize	8
	.align		4
        /*0000*/ 	.word	0x00000000
	.align		4
        /*0004*/ 	.word	0xffffffff
	.align		4
        /*0008*/ 	.word	0x00000000
	.align		4
        /*000c*/ 	.word	0xfffffffe
	.align		4
        /*0010*/ 	.word	0x00000000
	.align		4
        /*0014*/ 	.word	0xfffffffd
	.align		4
        /*0018*/ 	.word	0x00000000
	.align		4
        /*001c*/ 	.word	0xfffffffc


//--------------------- .text.matmul_kernel       --------------------------
	.section	.text.matmul_kernel,"ax",@progbits
	.align	128
        .global         matmul_kernel
        .type           matmul_kernel,@function
        .size           matmul_kernel,(.L_x_4 - matmul_kernel)
        .other          matmul_kernel,@"STO_CUDA_ENTRY STV_DEFAULT"
matmul_kernel:
.text.matmul_kernel:
[----:B------:R-:W0:Y:S08]  /*0000*/  LDC R1, c[0x0][0x37c] ;  /* 0x0000df00ff017b82 */ /* 0x000e300000000800 */
[----:B------:R-:W1:Y:S01]  /*0010*/  LDC.64 R6, c[0x0][0x398] ;  /* 0x0000e600ff067b82 */ /* 0x000e620000000a00 */
[----:B0-----:R-:W-:Y:S01]  /*0020*/  VIADD R1, R1, 0xffffeae0 ;  /* 0xffffeae001017836 */ /* 0x001fe20000000000 */
[----:B------:R-:W0:Y:S01]  /*0030*/  S2R R28, SR_TID.X ;  /* 0x00000000001c7919 */ /* 0x000e220000002100 */
[----:B------:R-:W2:Y:S01]  /*0040*/  LDCU UR6, c[0x0][0x3a0] ;  /* 0x00007400ff0677ac */ /* 0x000ea20008000800 */
[----:B------:R-:W-:-:S04]  /*0050*/  UMOV UR5, 0x400 ;  /* 0x0000040000057882 */ /* 0x000fc80000000000 */
[----:B------:R-:W3:Y:S01]  /*0060*/  S2UR UR4, SR_CgaCtaId ;  /* 0x00000000000479c3 */ /* 0x000ee20000008800 */
[----:B------:R-:W4:Y:S01]  /*0070*/  LDCU.64 UR8, c[0x0][0x358] ;  /* 0x00006b00ff0877ac */ /* 0x000f220008000a00 */
[----:B--2---:R-:W-:Y:S01]  /*0080*/  UIADD3 UR6, UPT, UPT, UR6, 0x3f, URZ ;  /* 0x0000003f06067890 */ /* 0x004fe2000fffe0ff */
[----:B-1----:R-:W-:Y:S01]  /*0090*/  VIADD R0, R7, 0x3f ;  /* 0x0000003f07007836 */ /* 0x002fe20000000000 */
[----:B------:R1:W-:Y:S02]  /*00a0*/  STL [R1+0xb04], R7 ;  /* 0x000b040701007387 */ /* 0x0003e40000100800 */
[----:B------:R-:W-:Y:S02]  /*00b0*/  UISETP.GT.AND UP0, UPT, UR6, 0x3f, UPT ;  /* 0x0000003f0600788c */ /* 0x000fe4000bf04270 */
[----:B------:R-:W-:Y:S01]  /*00c0*/  SHF.R.S32.HI R3, RZ, 0x1f, R0 ;  /* 0x0000001fff037819 */ /* 0x000fe20000011400 */
[----:B---3--:R-:W-:-:S03]  /*00d0*/  ULEA UR5, UR4, UR5, 0x18 ;  /* 0x0000000504057291 */ /* 0x008fc6000f8ec0ff */
[----:B------:R-:W-:Y:S02]  /*00e0*/  LEA.HI R3, R3, R0, RZ, 0x6 ;  /* 0x0000000003037211 */ /* 0x000fe400078f30ff */
[----:B0-----:R-:W-:Y:S02]  /*00f0*/  LOP3.LUT R29, R28, 0x3f, RZ, 0xc0, !PT ;  /* 0x0000003f1c1d7812 */ /* 0x001fe400078ec0ff */
[----:B------:R-:W-:Y:S02]  /*0100*/  SHF.R.S32.HI R0, RZ, 0x6, R3 ;  /* 0x00000006ff007819 */ /* 0x000fe40000011403 */
[----:B------:R-:W0:Y:S03]  /*0110*/  S2R R3, SR_CTAID.X ;  /* 0x0000000000037919 */ /* 0x000e260000002500 */
[----:B------:R-:W-:-:S05]  /*0120*/  IMAD.SHL.U32 R0, R0, 0x8, RZ ;  /* 0x0000000800007824 */ /* 0x000fca00078e00ff */
[-C--:B------:R-:W-:Y:S02]  /*0130*/  IABS R9, R0.reuse ;  /* 0x0000000000097213 */ /* 0x080fe40000000000 */
[----:B------:R-:W-:Y:S02]  /*0140*/  IABS R12, R0 ;  /* 0x00000000000c7213 */ /* 0x000fe40000000000 */
[----:B------:R-:W2:Y:S08]  /*0150*/  I2F.RP R2, R9 ;  /* 0x0000000900027306 */ /* 0x000eb00000209400 */
[----:B--2---:R-:W2:Y:S01]  /*0160*/  MUFU.RCP R2, R2 ;  /* 0x0000000200027308 */ /* 0x004ea20000001000 */
[----:B0-----:R-:W-:Y:S01]  /*0170*/  IABS R10, R3 ;  /* 0x00000003000a7213 */ /* 0x001fe20000000000 */
[----:B--2---:R-:W-:-:S02]  /*0180*/  VIADD R4, R2, 0xffffffe ;  /* 0x0ffffffe02047836 */ /* 0x004fc40000000000 */
[----:B------:R-:W-:-:S04]  /*0190*/  IMAD.MOV R2, RZ, RZ, -R12 ;  /* 0x000000ffff027224 */ /* 0x000fc800078e0a0c */
[----:B------:R0:W2:Y:S02]  /*01a0*/  F2I.FTZ.U32.TRUNC.NTZ R5, R4 ;  /* 0x0000000400057305 */ /* 0x0000a4000021f000 */
[----:B0-----:R-:W-:Y:S02]  /*01b0*/  IMAD.MOV.U32 R4, RZ, RZ, RZ ;  /* 0x000000ffff047224 */ /* 0x001fe400078e00ff */
[----:B--2---:R-:W-:-:S04]  /*01c0*/  IMAD.MOV R8, RZ, RZ, -R5 ;  /* 0x000000ffff087224 */ /* 0x004fc800078e0a05 */
[----:B------:R-:W-:Y:S02]  /*01d0*/  IMAD R11, R8, R9, RZ ;  /* 0x00000009080b7224 */ /* 0x000fe400078e02ff */
[----:B------:R-:W-:Y:S02]  /*01e0*/  IMAD.MOV.U32 R8, RZ, RZ, R10 ;  /* 0x000000ffff087224 */ /* 0x000fe400078e000a */
[----:B------:R-:W-:-:S06]  /*01f0*/  IMAD.HI.U32 R5, R5, R11, R4 ;  /* 0x0000000b05057227 */ /* 0x000fcc00078e0004 */
[----:B------:R-:W-:-:S04]  /*0200*/  IMAD.HI.U32 R5, R5, R8, RZ ;  /* 0x0000000805057227 */ /* 0x000fc800078e00ff */
[----:B------:R-:W-:-:S05]  /*0210*/  IMAD R2, R5, R2, R8 ;  /* 0x0000000205027224 */ /* 0x000fca00078e0208 */
[----:B------:R-:W-:-:S13]  /*0220*/  ISETP.GT.U32.AND P1, PT, R9, R2, PT ;  /* 0x000000020900720c */ /* 0x000fda0003f24070 */
[----:B------:R-:W-:Y:S02]  /*0230*/  @!P1 IMAD.IADD R2, R2, 0x1, -R9 ;  /* 0x0000000102029824 */ /* 0x000fe400078e0a09 */
[----:B------:R-:W-:Y:S01]  /*0240*/  @!P1 VIADD R5, R5, 0x1 ;  /* 0x0000000105059836 */ /* 0x000fe20000000000 */
[----:B------:R-:W-:Y:S02]  /*0250*/  ISETP.NE.AND P1, PT, R0, RZ, PT ;  /* 0x000000ff0000720c */ /* 0x000fe40003f25270 */
[----:B------:R-:W-:Y:S02]  /*0260*/  ISETP.GE.U32.AND P0, PT, R2, R9, PT ;  /* 0x000000090200720c */ /* 0x000fe40003f06070 */
[----:B------:R-:W-:-:S04]  /*0270*/  LOP3.LUT R2, R3, R0, RZ, 0x3c, !PT ;  /* 0x0000000003027212 */ /* 0x000fc800078e3cff */
[----:B------:R-:W-:Y:S01]  /*0280*/  ISETP.GE.AND P2, PT, R2, RZ, PT ;  /* 0x000000ff0200720c */ /* 0x000fe20003f46270 */
[----:B------:R-:W-:-:S06]  /*0290*/  VIADD R2, R6, 0x7f ;  /* 0x0000007f06027836 */ /* 0x000fcc0000000000 */
[----:B------:R-:W-:-:S04]  /*02a0*/  @P0 VIADD R5, R5, 0x1 ;  /* 0x0000000105050836 */ /* 0x000fc80000000000 */
[----:B------:R-:W-:Y:S01]  /*02b0*/  IMAD.MOV.U32 R4, RZ, RZ, R5 ;  /* 0x000000ffff047224 */ /* 0x000fe200078e0005 */
[----:B------:R-:W-:-:S03]  /*02c0*/  SHF.R.S32.HI R5, RZ, 0x1f, R2 ;  /* 0x0000001fff057819 */ /* 0x000fc60000011402 */
[----:B------:R-:W-:Y:S01]  /*02d0*/  @!P2 IMAD.MOV R4, RZ, RZ, -R4 ;  /* 0x000000ffff04a224 */ /* 0x000fe200078e0a04 */
[----:B------:R-:W-:Y:S02]  /*02e0*/  @!P1 LOP3.LUT R4, RZ, R0, RZ, 0x33, !PT ;  /* 0x00000000ff049212 */ /* 0x000fe400078e33ff */
[----:B------:R-:W-:-:S03]  /*02f0*/  LEA.HI R5, R5, R2, RZ, 0x7 ;  /* 0x0000000205057211 */ /* 0x000fc600078f38ff */
[----:B------:R-:W-:Y:S02]  /*0300*/  IMAD.SHL.U32 R2, R4, 0x8, RZ ;  /* 0x0000000804027824 */ /* 0x000fe400078e00ff */
[----:B------:R-:W-:-:S03]  /*0310*/  IMAD.MOV R4, RZ, RZ, -R4 ;  /* 0x000000ffff047224 */ /* 0x000fc600078e0a04 */
[----:B------:R-:W-:Y:S01]  /*0320*/  LEA.HI.SX32 R5, R5, -R2, 0x19 ;  /* 0x8000000205057211 */ /* 0x000fe200078fcaff */
[----:B------:R-:W-:Y:S02]  /*0330*/  IMAD R15, R0, R4, R3 ;  /* 0x00000004000f7224 */ /* 0x000fe400078e0203 */
[----:B------:R-:W-:Y:S01]  /*0340*/  IMAD.MOV.U32 R4, RZ, RZ, RZ ;  /* 0x000000ffff047224 */ /* 0x000fe200078e00ff */
[----:B------:R-:W-:Y:S02]  /*0350*/  VIMNMX R8, PT, PT, R5, 0x8, PT ;  /* 0x0000000805087848 */ /* 0x000fe40003fe0100 */
[----:B------:R-:W-:Y:S02]  /*0360*/  IABS R13, R15 ;  /* 0x0000000f000d7213 */ /* 0x000fe40000000000 */
[----:B------:R-:W-:-:S04]  /*0370*/  IABS R11, R8 ;  /* 0x00000008000b7213 */ /* 0x000fc80000000000 */
[----:B------:R-:W0:Y:S08]  /*0380*/  I2F.RP R9, R11 ;  /* 0x0000000b00097306 */ /* 0x000e300000209400 */
[----:B0-----:R-:W0:Y:S02]  /*0390*/  MUFU.RCP R9, R9 ;  /* 0x0000000900097308 */ /* 0x001e240000001000 */
[----:B0-----:R-:W-:-:S06]  /*03a0*/  VIADD R5, R9, 0xffffffe ;  /* 0x0ffffffe09057836 */ /* 0x001fcc0000000000 */
[----:B------:R-:W0:Y:S02]  /*03b0*/  F2I.FTZ.U32.TRUNC.NTZ R5, R5 ;  /* 0x0000000500057305 */ /* 0x000e24000021f000 */
[----:B0-----:R-:W-:-:S04]  /*03c0*/  IMAD.MOV R10, RZ, RZ, -R5 ;  /* 0x000000ffff0a7224 */ /* 0x001fc800078e0a05 */
[----:B------:R-:W-:-:S04]  /*03d0*/  IMAD.MOV.U32 R0, RZ, RZ, R10 ;  /* 0x000000ffff007224 */ /* 0x000fc800078e000a */
[----:B------:R-:W-:Y:S01]  /*03e0*/  IMAD R3, R0, R11, RZ ;  /* 0x0000000b00037224 */ /* 0x000fe200078e02ff */
[----:B------:R-:W-:-:S03]  /*03f0*/  IABS R0, R8 ;  /* 0x0000000800007213 */ /* 0x000fc60000000000 */
[----:B------:R-:W-:-:S04]  /*0400*/  IMAD.HI.U32 R4, R5, R3, R4 ;  /* 0x0000000305047227 */ /* 0x000fc800078e0004 */
[----:B------:R-:W-:Y:S02]  /*0410*/  IMAD.MOV R0, RZ, RZ, -R0 ;  /* 0x000000ffff007224 */ /* 0x000fe400078e0a00 */
        /* <DEDUP_REMOVED lines=8> */
[----:B------:R-:W-:-:S07]  /*04a0*/  ISETP.GE.AND P2, PT, R0, RZ, PT ;  /* 0x000000ff0000720c */ /* 0x000fce0003f46270 */
[----:B------:R-:W-:-:S06]  /*04b0*/  @P0 VIADD R4, R4, 0x1 ;  /* 0x0000000104040836 */ /* 0x000fcc0000000000 */
[----:B------:R-:W-:Y:S01]  /*04c0*/  @!P2 IMAD.MOV R4, RZ, RZ, -R4 ;  /* 0x000000ffff04a224 */ /* 0x000fe200078e0a04 */
[----:B------:R-:W-:-:S05]  /*04d0*/  @!P1 LOP3.LUT R4, RZ, R8, RZ, 0x33, !PT ;  /* 0x00000008ff049212 */ /* 0x000fca00078e33ff */
[----:B------:R-:W-:Y:S02]  /*04e0*/  IMAD.MOV R3, RZ, RZ, -R4 ;  /* 0x000000ffff037224 */ /* 0x000fe400078e0a04 */
[----:B-1----:R-:W-:Y:S02]  /*04f0*/  IMAD.SHL.U32 R7, R4, 0x40, RZ ;  /* 0x0000004004077824 */ /* 0x002fe400078e00ff */
[----:B------:R-:W-:Y:S02]  /*0500*/  IMAD R3, R8, R3, R15 ;  /* 0x0000000308037224 */ /* 0x000fe400078e020f */
[C---:B------:R-:W-:Y:S01]  /*0510*/  VIADD R4, R7.reuse, 0x3 ;  /* 0x0000000307047836 */ /* 0x040fe20000000000 */
[----:B------:R-:W-:Y:S01]  /*0520*/  STL [R1+0x3a0], R7 ;  /* 0x0003a00701007387 */ /* 0x000fe20000100800 */
[----:B------:R-:W-:Y:S02]  /*0530*/  IMAD.IADD R0, R2, 0x1, R3 ;  /* 0x0000000102007824 */ /* 0x000fe400078e0203 */
[----:B------:R-:W-:-:S02]  /*0540*/  VIADD R2, R7, 0x1 ;  /* 0x0000000107027836 */ /* 0x000fc40000000000 */
[C---:B------:R-:W-:Y:S02]  /*0550*/  VIADD R3, R7.reuse, 0x2 ;  /* 0x0000000207037836 */ /* 0x040fe40000000000 */
[C---:B------:R-:W-:Y:S01]  /*0560*/  VIADD R27, R7.reuse, 0x9 ;  /* 0x00000009071b7836 */ /* 0x040fe20000000000 */
[----:B------:R0:W-:Y:S01]  /*0570*/  STL [R1+0x128], R2 ;  /* 0x0001280201007387 */ /* 0x0001e20000100800 */
[C---:B------:R-:W-:Y:S02]  /*0580*/  VIADD R21, R7.reuse, 0xb ;  /* 0x0000000b07157836 */ /* 0x040fe40000000000 */
[C---:B------:R-:W-:Y:S01]  /*0590*/  VIADD R14, R7.reuse, 0xc ;  /* 0x0000000c070e7836 */ /* 0x040fe20000000000 */
[----:B------:R1:W-:Y:S01]  /*05a0*/  STL [R1+0x124], R3 ;  /* 0x0001240301007387 */ /* 0x0003e20000100800 */
[----:B------:R-:W-:Y:S02]  /*05b0*/  IMAD R29, R0, 0x80, R29 ;  /* 0x00000080001d7824 */ /* 0x000fe400078e021d */
[C---:B------:R-:W-:Y:S01]  /*05c0*/  VIADD R17, R7.reuse, 0x11 ;  /* 0x0000001107117836 */ /* 0x040fe20000000000 */
[----:B------:R2:W-:Y:S01]  /*05d0*/  STL [R1+0x120], R4 ;  /* 0x0001200401007387 */ /* 0x0005e20000100800 */
[----:B------:R-:W-:-:S02]  /*05e0*/  VIADD R15, R7, 0x13 ;  /* 0x00000013070f7836 */ /* 0x000fc40000000000 */
[C---:B0-----:R-:W-:Y:S02]  /*05f0*/  VIADD R2, R7.reuse, 0x4 ;  /* 0x0000000407027836 */ /* 0x041fe40000000000 */
[C---:B------:R-:W-:Y:S02]  /*0600*/  VIADD R26, R7.reuse, 0x2c ;  /* 0x0000002c071a7836 */ /* 0x040fe40000000000 */
[C---:B-1----:R-:W-:Y:S01]  /*0610*/  VIADD R3, R7.reuse, 0x5 ;  /* 0x0000000507037836 */ /* 0x042fe20000000000 */
[----:B------:R0:W-:Y:S01]  /*0620*/  STL [R1+0x11c], R2 ;  /* 0x00011c0201007387 */ /* 0x0001e20000100800 */
[C---:B------:R-:W-:Y:S02]  /*0630*/  VIADD R25, R7.reuse, 0x2d ;  /* 0x0000002d07197836 */ /* 0x040fe40000000000 */
[C---:B--2---:R-:W-:Y:S01]  /*0640*/  VIADD R4, R7.reuse, 0x6 ;  /* 0x0000000607047836 */ /* 0x044fe20000000000 */
[----:B------:R1:W-:Y:S01]  /*0650*/  STL [R1+0x118], R3 ;  /* 0x0001180301007387 */ /* 0x0003e20000100800 */
[----:B------:R-:W-:-:S02]  /*0660*/  VIADD R24, R7, 0x2e ;  /* 0x0000002e07187836 */ /* 0x000fc40000000000 */
[C---:B------:R-:W-:Y:S01]  /*0670*/  VIADD R23, R7.reuse, 0x2f ;  /* 0x0000002f07177836 */ /* 0x040fe20000000000 */
[----:B------:R2:W-:Y:S01]  /*0680*/  STL [R1+0x114], R4 ;  /* 0x0001140401007387 */ /* 0x0005e20000100800 */
[C---:B------:R-:W-:Y:S02]  /*0690*/  VIADD R22, R7.reuse, 0x30 ;  /* 0x0000003007167836 */ /* 0x040fe40000000000 */
[C---:B0-----:R-:W-:Y:S02]  /*06a0*/  VIADD R2, R7.reuse, 0x7 ;  /* 0x0000000707027836 */ /* 0x041fe40000000000 */
[C---:B------:R-:W-:Y:S02]  /*06b0*/  VIADD R20, R7.reuse, 0x31 ;  /* 0x0000003107147836 */ /* 0x040fe40000000000 */
[C---:B-1----:R-:W-:Y:S01]  /*06c0*/  VIADD R3, R7.reuse, 0x8 ;  /* 0x0000000807037836 */ /* 0x042fe20000000000 */
[----:B------:R0:W-:Y:S01]  /*06d0*/  STL [R1+0x110], R2 ;  /* 0x0001100201007387 */ /* 0x0001e20000100800 */
[----:B------:R-:W-:-:S02]  /*06e0*/  VIADD R19, R7, 0x32 ;  /* 0x0000003207137836 */ /* 0x000fc40000000000 */
[C---:B--2---:R-:W-:Y:S01]  /*06f0*/  VIADD R4, R7.reuse, 0x17 ;  /* 0x0000001707047836 */ /* 0x044fe20000000000 */
[----:B------:R1:W-:Y:S01]  /*0700*/  STL [R1+0x10c], R3 ;  /* 0x00010c0301007387 */ /* 0x0003e20000100800 */
[C---:B------:R-:W-:Y:S02]  /*0710*/  VIADD R18, R7.reuse, 0x33 ;  /* 0x0000003307127836 */ /* 0x040fe40000000000 */
[C---:B------:R-:W-:Y:S02]  /*0720*/  VIADD R16, R7.reuse, 0x34 ;  /* 0x0000003407107836 */ /* 0x040fe40000000000 */
[C---:B------:R-:W-:Y:S02]  /*0730*/  VIADD R13, R7.reuse, 0x35 ;  /* 0x00000035070d7836 */ /* 0x040fe40000000000 */
[C---:B0-----:R-:W-:Y:S02]  /*0740*/  VIADD R2, R7.reuse, 0xa ;  /* 0x0000000a07027836 */ /* 0x041fe40000000000 */
[----:B------:R-:W-:-:S02]  /*0750*/  VIADD R12, R7, 0x36 ;  /* 0x00000036070c7836 */ /* 0x000fc40000000000 */
[C---:B-1----:R-:W-:Y:S01]  /*0760*/  VIADD R3, R7.reuse, 0xd ;  /* 0x0000000d07037836 */ /* 0x042fe20000000000 */
[----:B------:R0:W-:Y:S01]  /*0770*/  STL [R1+0x104], R2 ;  /* 0x0001040201007387 */ /* 0x0001e20000100800 */
[C---:B------:R-:W-:Y:S02]  /*0780*/  VIADD R11, R7.reuse, 0x37 ;  /* 0x00000037070b7836 */ /* 0x040fe40000000000 */
[C---:B------:R-:W-:Y:S01]  /*0790*/  VIADD R10, R7.reuse, 0x38 ;  /* 0x00000038070a7836 */ /* 0x040fe20000000000 */
[----:B------:R-:W-:Y:S01]  /*07a0*/  STL [R1+0x108], R27 ;  /* 0x0001081b01007387 */ /* 0x000fe20000100800 */
[C---:B------:R-:W-:Y:S02]  /*07b0*/  VIADD R9, R7.reuse, 0x39 ;  /* 0x0000003907097836 */ /* 0x040fe40000000000 */
[C---:B------:R-:W-:Y:S01]  /*07c0*/  VIADD R8, R7.reuse, 0x3a ;  /* 0x0000003a07087836 */ /* 0x040fe20000000000 */
[----:B------:R-:W-:Y:S01]  /*07d0*/  STL [R1+0x100], R21 ;  /* 0x0001001501007387 */ /* 0x000fe20000100800 */
[----:B------:R-:W-:-:S02]  /*07e0*/  VIADD R5, R7, 0x3b ;  /* 0x0000003b07057836 */ /* 0x000fc40000000000 */
[C---:B0-----:R-:W-:Y:S01]  /*07f0*/  VIADD R2, R7.reuse, 0xe ;  /* 0x0000000e07027836 */ /* 0x041fe20000000000 */
[----:B------:R0:W-:Y:S01]  /*0800*/  STL [R1+0xf8], R3 ;  /* 0x0000f80301007387 */ /* 0x0001e20000100800 */
[----:B------:R-:W-:-:S03]  /*0810*/  VIADD R0, R7, 0x3f ;  /* 0x0000003f07007836 */ /* 0x000fc60000000000 */
[----:B------:R1:W-:Y:S04]  /*0820*/  STL [R1+0xf4], R2 ;  /* 0x0000f40201007387 */ /* 0x0003e80000100800 */
[----:B------:R-:W-:Y:S01]  /*0830*/  STL [R1+0xfc], R14 ;  /* 0x0000fc0e01007387 */ /* 0x000fe20000100800 */
[C---:B0-----:R-:W-:Y:S02]  /*0840*/  VIADD R3, R7.reuse, 0xf ;  /* 0x0000000f07037836 */ /* 0x041fe40000000000 */
[----:B-1----:R-:W-:-:S03]  /*0850*/  VIADD R2, R7, 0x10 ;  /* 0x0000001007027836 */ /* 0x002fc60000000000 */
[----:B------:R0:W-:Y:S04]  /*0860*/  STL [R1+0xf0], R3 ;  /* 0x0000f00301007387 */ /* 0x0001e80000100800 */
[----:B------:R1:W-:Y:S01]  /*0870*/  STL [R1+0xec], R2 ;  /* 0x0000ec0201007387 */ /* 0x0003e20000100800 */
[C---:B0-----:R-:W-:Y:S02]  /*0880*/  VIADD R3, R7.reuse, 0x12 ;  /* 0x0000001207037836 */ /* 0x041fe40000000000 */
[----:B-1----:R-:W-:-:S03]  /*0890*/  VIADD R2, R7, 0x14 ;  /* 0x0000001407027836 */ /* 0x002fc60000000000 */
[----:B------:R0:W-:Y:S04]  /*08a0*/  STL [R1+0xe4], R3 ;  /* 0x0000e40301007387 */ /* 0x0001e80000100800 */
[----:B------:R1:W-:Y:S01]  /*08b0*/  STL [R1+0xd8], R2 ;  /* 0x0000d80201007387 */ /* 0x0003e20000100800 */
[C---:B0-----:R-:W-:Y:S02]  /*08c0*/  VIADD R3, R7.reuse, 0x15 ;  /* 0x0000001507037836 */ /* 0x041fe40000000000 */
[----:B-1----:R-:W-:-:S03]  /*08d0*/  VIADD R2, R7, 0x16 ;  /* 0x0000001607027836 */ /* 0x002fc60000000000 */
[----:B------:R0:W-:Y:S04]  /*08e0*/  STL [R1+0x78], R3 ;  /* 0x0000780301007387 */ /* 0x0001e80000100800 */
[----:B------:R1:W-:Y:S04]  /*08f0*/  STL [R1+0x70], R2 ;  /* 0x0000700201007387 */ /* 0x0003e80000100800 */
[----:B------:R2:W-:Y:S01]  /*0900*/  STL [R1+0x68], R4 ;  /* 0x0000680401007387 */ /* 0x0005e20000100800 */
[C---:B0-----:R-:W-:Y:S02]  /*0910*/  VIADD R3, R7.reuse, 0x18 ;  /* 0x0000001807037836 */ /* 0x041fe40000000000 */
[----:B-1----:R-:W-:-:S03]  /*0920*/  VIADD R2, R7, 0x19 ;  /* 0x0000001907027836 */ /* 0x002fc60000000000 */
[----:B------:R0:W-:Y:S01]  /*0930*/  STL [R1+0x64], R3 ;  /* 0x0000640301007387 */ /* 0x0001e20000100800 */
[----:B--2---:R-:W-:-:S03]  /*0940*/  VIADD R4, R7, 0x1a ;  /* 0x0000001a07047836 */ /* 0x004fc60000000000 */
        /* <DEDUP_REMOVED lines=36> */
[----:B------:R1:W-:Y:S01]  /*0b90*/  STL [R1+0x20], R2 ;  /* 0x0000200201007387 */ /* 0x0003e20000100800 */
[C---:B0-----:R-:W-:Y:S02]  /*0ba0*/  VIADD R3, R7.reuse, 0x3d ;  /* 0x0000003d07037836 */ /* 0x041fe40000000000 */
[----:B-1----:R-:W-:Y:S02]  /*0bb0*/  VIADD R2, R7, 0x3e ;  /* 0x0000003e07027836 */ /* 0x002fe40000000000 */
[----:B------:R0:W5:Y:S04]  /*0bc0*/  LDL.LU R7, [R1+0xb04] ;  /* 0x000b040001077983 */ /* 0x0001680000300800 */
[----:B------:R1:W-:Y:S02]  /*0bd0*/  STL [R1+0x438], R29 ;  /* 0x0004381d01007387 */ /* 0x0003e40000100800 */
[----:B-1----:R-:W-:-:S05]  /*0be0*/  VIADD R29, R29, 0x40 ;  /* 0x000000401d1d7836 */ /* 0x002fca0000000000 */
[----:B------:R0:W-:Y:S01]  /*0bf0*/  STL [R1+0x9f0], R29 ;  /* 0x0009f01d01007387 */ /* 0x0001e20000100800 */
[----:B----4-:R-:W-:Y:S05]  /*0c00*/  BRA.U UP0, `(.L_x_0) ;  /* 0x00000009000c7547 */ /* 0x010fea000b800000 */
[----:B------:R-:W-:Y:S01]  /*0c10*/  IMAD.SHL.U32 R0, R28, 0x8, RZ ;  /* 0x000000081c007824 */ /* 0x000fe200078e00ff */
[----:B------:R1:W-:Y:S04]  /*0c20*/  STL [R1+0x2c0], RZ ;  /* 0x0002c0ff01007387 */ /* 0x0003e80000100800 */
[----:B------:R1:W-:Y:S04]  /*0c30*/  STL [R1+0xb00], R0 ;  /* 0x000b000001007387 */ /* 0x0003e80000100800 */
[----:B------:R1:W-:Y:S04]  /*0c40*/  STL [R1+0x2c4], RZ ;  /* 0x0002c4ff01007387 */ /* 0x0003e80000100800 */
        /* <DEDUP_REMOVED lines=125> */
[----:B------:R1:W-:Y:S01]  /*1420*/  STL [R1+0x27c], RZ ;  /* 0x00027cff01007387 */ /* 0x0003e20000100800 */
[----:B------:R-:W-:Y:S05]  /*1430*/  BRA `(.L_x_1) ;  /* 0x000001e800a07947 */ /* 0x000fea0003800000 */
.L_x_0:
[----:B------:R1:W-:Y:S01]  /*1440*/  STL [R1+0xc54], R24 ;  /* 0x000c541801007387 */ /* 0x0003e20000100800 */
[----:B------:R-:W-:Y:S01]  /*1450*/  IABS R28, R0 ;  /* 0x00000000001c7213 */ /* 0x000fe20000000000 */
[----:B------:R-:W2:Y:S01]  /*1460*/  LDCU UR4, c[0x0][0x3ac] ;  /* 0x00007580ff0477ac */ /* 0x000ea20008000800 */
[----:B0-----:R-:W-:Y:S01]  /*1470*/  IABS R29, R3 ;  /* 0x00000003001d7213 */ /* 0x001fe20000000000 */
[----:B------:R0:W-:Y:S01]  /*1480*/  STL [R1+0xc50], R25 ;  /* 0x000c501901007387 */ /* 0x0001e20000100800 */
[----:B------:R-:W-:Y:S01]  /*1490*/  ISETP.GE.AND P3, PT, R2, RZ, PT ;  /* 0x000000ff0200720c */ /* 0x000fe20003f66270 */
[----:B------:R-:W3:Y:S02]  /*14a0*/  LDCU.128 UR12, c[0x0][0x380] ;  /* 0x00007000ff0c77ac */ /* 0x000ee40008000c00 */
[----:B------:R4:W-:Y:S01]  /*14b0*/  STL [R1+0xc4c], R26 ;  /* 0x000c4c1a01007387 */ /* 0x0009e20000100800 */
[----:B-1----:R-:W-:Y:S01]  /*14c0*/  IMAD.MOV.U32 R24, RZ, RZ, R14 ;  /* 0x000000ffff187224 */ /* 0x002fe200078e000e */
[----:B------:R-:W-:-:S02]  /*14d0*/  ISETP.GE.AND P2, PT, R3, RZ, PT ;  /* 0x000000ff0300720c */ /* 0x000fc40003f46270 */
[----:B------:R1:W-:Y:S01]  /*14e0*/  STL [R1+0xc38], R6 ;  /* 0x000c380601007387 */ /* 0x0003e20000100800 */
[----:B------:R-:W2:Y:S01]  /*14f0*/  LDCU UR7, c[0x0][0x3a4] ;  /* 0x00007480ff0777ac */ /* 0x000ea20008000800 */
[----:B0-----:R-:W-:Y:S02]  /*1500*/  IMAD.MOV.U32 R25, RZ, RZ, R15 ;  /* 0x000000ffff197224 */ /* 0x001fe400078e000f */
[----:B-----5:R0:W-:Y:S01]  /*1510*/  STL [R1+0xc24], R7 ;  /* 0x000c240701007387 */ /* 0x0201e20000100800 */
[----:B------:R-:W2:Y:S01]  /*1520*/  LDCU UR10, c[0x0][0x3b0] ;  /* 0x00007600ff0a77ac */ /* 0x000ea20008000800 */
[----:B----4-:R-:W-:Y:S02]  /*1530*/  IMAD.MOV.U32 R26, RZ, RZ, R21 ;  /* 0x000000ffff1a7224 */ /* 0x010fe400078e0015 */
[----:B-1----:R-:W-:Y:S01]  /*1540*/  IMAD.MOV.U32 R6, RZ, RZ, R17 ;  /* 0x000000ffff067224 */ /* 0x002fe200078e0011 */
[----:B------:R-:W-:Y:S01]  /*1550*/  IABS R17, R7 ;  /* 0x0000000700117213 */ /* 0x000fe20000000000 */
[----:B0-----:R-:W-:-:S03]  /*1560*/  IMAD.MOV.U32 R7, RZ, RZ, R27 ;  /* 0x000000ffff077224 */ /* 0x001fc600078e001b */
[----:B------:R-:W0:Y:S08]  /*1570*/  I2F.RP R14, R17 ;  /* 0x00000011000e7306 */ /* 0x000e300000209400 */
[----:B0-----:R-:W0:Y:S02]  /*1580*/  MUFU.RCP R14, R14 ;  /* 0x0000000e000e7308 */ /* 0x001e240000001000 */
[----:B0-----:R-:W-:-:S06]  /*1590*/  VIADD R14, R14, 0xffffffe ;  /* 0x0ffffffe0e0e7836 */ /* 0x001fcc0000000000 */
[----:B------:R-:W0:Y:S02]  /*15a0*/  F2I.FTZ.U32.TRUNC.NTZ R15, R14 ;  /* 0x0000000e000f7305 */ /* 0x000e24000021f000 */
[----:B0-----:R-:W-:-:S04]  /*15b0*/  IMAD.MOV R14, RZ, RZ, -R15 ;  /* 0x000000ffff0e7224 */ /* 0x001fc800078e0a0f */
[----:B------:R-:W-:Y:S02]  /*15c0*/  IMAD R21, R14, R17, RZ ;  /* 0x000000110e157224 */ /* 0x000fe400078e02ff */
[----:B------:R-:W-:-:S04]  /*15d0*/  IMAD.MOV.U32 R14, RZ, RZ, RZ ;  /* 0x000000ffff0e7224 */ /* 0x000fc800078e00ff */
[----:B------:R-:W-:Y:S01]  /*15e0*/  IMAD.HI.U32 R21, R15, R21, R14 ;  /* 0x000000150f157227 */ /* 0x000fe200078e000e */
[----:B------:R-:W-:-:S05]  /*15f0*/  IABS R14, R2 ;  /* 0x00000002000e7213 */ /* 0x000fca0000000000 */
[----:B------:R-:W-:-:S04]  /*1600*/  IMAD.HI.U32 R27, R21, R28, RZ ;  /* 0x0000001c151b7227 */ /* 0x000fc800078e00ff */
[----:B------:R-:W-:Y:S02]  /*1610*/  IMAD.MOV R27, RZ, RZ, -R27 ;  /* 0x000000ffff1b7224 */ /* 0x000fe400078e0a1b */
[----:B------:R-:W-:-:S04]  /*1620*/  IMAD.HI.U32 R15, R21, R14, RZ ;  /* 0x0000000e150f7227 */ /* 0x000fc800078e00ff */
[C---:B------:R-:W-:Y:S02]  /*1630*/  IMAD R27, R17.reuse, R27, R28 ;  /* 0x0000001b111b7224 */ /* 0x040fe400078e021c */
[----:B------:R-:W-:Y:S02]  /*1640*/  IMAD.MOV R28, RZ, RZ, -R15 ;  /* 0x000000ffff1c7224 */ /* 0x000fe400078e0a0f */
[----:B------:R-:W-:Y:S01]  /*1650*/  IMAD.MOV.U32 R15, RZ, RZ, R29 ;  /* 0x000000ffff0f7224 */ /* 0x000fe200078e001d */
[C---:B------:R-:W-:Y:S01]  /*1660*/  ISETP.GT.U32.AND P0, PT, R17.reuse, R27, PT ;  /* 0x0000001b1100720c */ /* 0x040fe20003f04070 */
[----:B------:R-:W-:Y:S01]  /*1670*/  IMAD R14, R17, R28, R14 ;  /* 0x0000001c110e7224 */ /* 0x000fe200078e020e */
[----:B------:R-:W-:Y:S01]  /*1680*/  IABS R28, R4 ;  /* 0x00000004001c7213 */ /* 0x000fe20000000000 */
[----:B------:R-:W-:-:S03]  /*1690*/  IMAD.HI.U32 R29, R21, R15, RZ ;  /* 0x0000000f151d7227 */ /* 0x000fc600078e00ff */
[----:B------:R-:W-:Y:S01]  /*16a0*/  ISETP.GT.U32.AND P1, PT, R17, R14, PT ;  /* 0x0000000e1100720c */ /* 0x000fe20003f24070 */
[----:B------:R-:W-:-:S04]  /*16b0*/  IMAD.MOV R29, RZ, RZ, -R29 ;  /* 0x000000ffff1d7224 */ /* 0x000fc800078e0a1d */
[----:B------:R-:W-:Y:S02]  /*16c0*/  IMAD R15, R17, R29, R15 ;  /* 0x0000001d110f7224 */ /* 0x000fe400078e020f */
[--C-:B------:R-:W-:Y:S02]  /*16d0*/  @!P0 IMAD.IADD R27, R27, 0x1, -R17.reuse ;  /* 0x000000011b1b8824 */ /* 0x100fe400078e0a11 */
[----:B------:R-:W-:Y:S01]  /*16e0*/  IMAD.HI.U32 R29, R21, R28, RZ ;  /* 0x0000001c151d7227 */ /* 0x000fe200078e00ff */
[C---:B------:R-:W-:Y:S02]  /*16f0*/  ISETP.GT.U32.AND P0, PT, R17.reuse, R15, PT ;  /* 0x0000000f1100720c */ /* 0x040fe40003f04070 */
[----:B------:R-:W-:Y:S01]  /*1700*/  ISETP.GT.U32.AND P6, PT, R17, R27, PT ;  /* 0x0000001b1100720c */ /* 0x000fe20003fc4070 */
[----:B------:R-:W-:Y:S01]  /*1710*/  @!P1 IMAD.IADD R14, R14, 0x1, -R17 ;  /* 0x000000010e0e9824 */ /* 0x000fe200078e0a11 */
[----:B------:R-:W-:Y:S01]  /*1720*/  ISETP.GE.AND P1, PT, R0, RZ, PT ;  /* 0x000000ff0000720c */ /* 0x000fe20003f26270 */
[----:B------:R-:W-:Y:S01]  /*1730*/  IMAD.MOV R29, RZ, RZ, -R29 ;  /* 0x000000ffff1d7224 */ /* 0x000fe200078e0a1d */
[----:B------:R-:W4:Y:S01]  /*1740*/  LDL R0, [R1+0x104] ;  /* 0x0001040001007983 */ /* 0x000f220000100800 */
[----:B------:R-:W-:-:S02]  /*1750*/  IABS R2, R8 ;  /* 0x0000000800027213 */ /* 0x000fc40000000000 */
[C---:B------:R-:W-:Y:S01]  /*1760*/  ISETP.GT.U32.AND P5, PT, R17.reuse, R14, PT ;  /* 0x0000000e1100720c */ /* 0x040fe20003fa4070 */
[----:B------:R-:W-:Y:S01]  /*1770*/  IMAD R28, R17, R29, R28 ;  /* 0x0000001d111c7224 */ /* 0x000fe200078e021c */
[----:B------:R-:W-:Y:S02]  /*1780*/  IABS R3, R9 ;  /* 0x0000000900037213 */ /* 0x000fe40000000000 */
[--C-:B------:R-:W-:Y:S02]  /*1790*/  @!P0 IMAD.IADD R15, R15, 0x1, -R17.reuse ;  /* 0x000000010f0f8824 */ /* 0x100fe400078e0a11 */
[----:B------:R-:W-:Y:S01]  /*17a0*/  @!P6 IMAD.IADD R27, R27, 0x1, -R17 ;  /* 0x000000011b1be824 */ /* 0x000fe200078e0a11 */
[C---:B------:R-:W-:Y:S02]  /*17b0*/  ISETP.GT.U32.AND P4, PT, R17.reuse, R28, PT ;  /* 0x0000001c1100720c */ /* 0x040fe40003f84070 */
[----:B------:R-:W-:Y:S01]  /*17c0*/  ISETP.GT.U32.AND P0, PT, R17, R15, PT ;  /* 0x0000000f1100720c */ /* 0x000fe20003f04070 */
[----:B------:R-:W-:Y:S01]  /*17d0*/  @!P1 IMAD.MOV R27, RZ, RZ, -R27 ;  /* 0x000000ffff1b9224 */ /* 0x000fe200078e0a1b */
[----:B------:R-:W-:-:S02]  /*17e0*/  ISETP.GE.AND P6, PT, R4, RZ, PT ;  /* 0x000000ff0400720c */ /* 0x000fc40003fc6270 */
[--C-:B------:R-:W-:Y:S01]  /*17f0*/  @!P5 IMAD.IADD R14, R14, 0x1, -R17.reuse ;  /* 0x000000010e0ed824 */ /* 0x100fe200078e0a11 */
[----:B------:R-:W-:Y:S01]  /*1800*/  ISETP.GE.AND P5, PT, R5, RZ, PT ;  /* 0x000000ff0500720c */ /* 0x000fe20003fa6270 */
[----:B------:R0:W-:Y:S02]  /*1810*/  STL [R1+0xe0], R27 ;  /* 0x0000e01b01007387 */ /* 0x0001e40000100800 */
[----:B------:R-:W-:Y:S01]  /*1820*/  @!P3 IMAD.MOV R14, RZ, RZ, -R14 ;  /* 0x000000ffff0eb224 */ /* 0x000fe200078e0a0e */
[----:B------:R-:W-:Y:S02]  /*1830*/  ISETP.GE.AND P3, PT, R9, RZ, PT ;  /* 0x000000ff0900720c */ /* 0x000fe40003f66270 */
[--C-:B------:R-:W-:Y:S01]  /*1840*/  @!P4 IMAD.IADD R28, R28, 0x1, -R17.reuse ;  /* 0x000000011c1cc824 */ /* 0x100fe200078e0a11 */
[----:B------:R-:W-:Y:S01]  /*1850*/  ISETP.GE.AND P4, PT, R8, RZ, PT ;  /* 0x000000ff0800720c */ /* 0x000fe20003f86270 */
[----:B------:R-:W-:Y:S01]  /*1860*/  @!P0 IMAD.IADD R15, R15, 0x1, -R17 ;  /* 0x000000010f0f8824 */ /* 0x000fe200078e0a11 */
[----:B------:R1:W-:Y:S01]  /*1870*/  STL [R1+0xd4], R14 ;  /* 0x0000d40e01007387 */ /* 0x0003e20000100800 */
[----:B------:R-:W-:-:S02]  /*1880*/  IABS R8, R11 ;  /* 0x0000000b00087213 */ /* 0x000fc40000000000 */
[----:B0-----:R-:W-:Y:S01]  /*1890*/  IMAD.MOV.U32 R27, RZ, RZ, R15 ;  /* 0x000000ffff1b7224 */ /* 0x001fe200078e000f */
[----:B------:R-:W-:Y:S02]  /*18a0*/  ISETP.GT.U32.AND P1, PT, R17, R28, PT ;  /* 0x0000001c1100720c */ /* 0x000fe40003f24070 */
[----:B------:R-:W-:-:S04]  /*18b0*/  IMAD.HI.U32 R9, R21, R8, RZ ;  /* 0x0000000815097227 */ /* 0x000fc800078e00ff */
[----:B------:R-:W-:Y:S02]  /*18c0*/  @!P2 IMAD.MOV R27, RZ, RZ, -R27 ;  /* 0x000000ffff1ba224 */ /* 0x000fe400078e0a1b */
[----:B------:R-:W-:-:S03]  /*18d0*/  IMAD.MOV R9, RZ, RZ, -R9 ;  /* 0x000000ffff097224 */ /* 0x000fc600078e0a09 */
[----:B------:R-:W-:Y:S01]  /*18e0*/  STL [R1+0xd0], R27 ;  /* 0x0000d01b01007387 */ /* 0x000fe20000100800 */
[----:B------:R-:W-:Y:S01]  /*18f0*/  IMAD R8, R17, R9, R8 ;  /* 0x0000000911087224 */ /* 0x000fe200078e0208 */
[----:B------:R-:W-:Y:S01]  /*1900*/  IABS R9, R16 ;  /* 0x0000001000097213 */ /* 0x000fe20000000000 */
[----:B------:R-:W-:Y:S01]  /*1910*/  @!P1 IMAD.IADD R28, R28, 0x1, -R17 ;  /* 0x000000011c1c9824 */ /* 0x000fe200078e0a11 */
[----:B------:R-:W-:Y:S02]  /*1920*/  ISETP.GE.AND P1, PT, R10, RZ, PT ;  /* 0x000000ff0a00720c */ /* 0x000fe40003f26270 */
[----:B------:R-:W-:Y:S01]  /*1930*/  IABS R10, R10 ;  /* 0x0000000a000a7213 */ /* 0x000fe20000000000 */
[----:B------:R-:W-:-:S04]  /*1940*/  @!P6 IMAD.MOV R28, RZ, RZ, -R28 ;  /* 0x000000ffff1ce224 */ /* 0x000fc800078e0a1c */
[----:B-1----:R-:W-:Y:S01]  /*1950*/  IMAD.HI.U32 R14, R21, R10, RZ ;  /* 0x0000000a150e7227 */ /* 0x002fe200078e00ff */
[----:B------:R0:W-:Y:S03]  /*1960*/  STL [R1+0xcc], R28 ;  /* 0x0000cc1c01007387 */ /* 0x0001e60000100800 */
[----:B------:R-:W-:-:S04]  /*1970*/  IMAD.MOV R14, RZ, RZ, -R14 ;  /* 0x000000ffff0e7224 */ /* 0x000fc800078e0a0e */
[----:B------:R-:W-:Y:S01]  /*1980*/  IMAD R10, R17, R14, R10 ;  /* 0x0000000e110a7224 */ /* 0x000fe200078e020a */
[----:B------:R-:W-:Y:S01]  /*1990*/  IABS R14, R18 ;  /* 0x00000012000e7213 */ /* 0x000fe20000000000 */
[----:B0-----:R-:W-:Y:S02]  /*19a0*/  IMAD.MOV.U32 R28, RZ, RZ, R26 ;  /* 0x000000ffff1c7224 */ /* 0x001fe400078e001a */
[----:B------:R-:W-:Y:S02]  /*19b0*/  IMAD.MOV.U32 R26, RZ, RZ, R24 ;  /* 0x000000ffff1a7224 */ /* 0x000fe400078e0018 */
[----:B----4-:R-:W-:Y:S01]  /*19c0*/  IMAD.MOV.U32 R29, RZ, RZ, R0 ;  /* 0x000000ffff1d7224 */ /* 0x010fe200078e0000 */
[----:B------:R-:W-:Y:S01]  /*19d0*/  IABS R0, R5 ;  /* 0x0000000500007213 */ /* 0x000fe20000000000 */
[----:B------:R-:W-:-:S04]  /*19e0*/  IMAD.HI.U32 R5, R21, R2, RZ ;  /* 0x0000000215057227 */ /* 0x000fc800078e00ff */
[----:B------:R-:W-:-:S04]  /*19f0*/  IMAD.HI.U32 R4, R21, R0, RZ ;  /* 0x0000000015047227 */ /* 0x000fc800078e00ff */
[----:B------:R-:W-:Y:S02]  /*1a00*/  IMAD.MOV R5, RZ, RZ, -R5 ;  /* 0x000000ffff057224 */ /* 0x000fe400078e0a05 */
[----:B------:R-:W-:Y:S02]  /*1a10*/  IMAD.MOV R4, RZ, RZ, -R4 ;  /* 0x000000ffff047224 */ /* 0x000fe400078e0a04 */
[C---:B------:R-:W-:Y:S01]  /*1a20*/  IMAD R2, R17.reuse, R5, R2 ;  /* 0x0000000511027224 */ /* 0x040fe200078e0202 */
[----:B------:R-:W-:Y:S01]  /*1a30*/  IABS R5, R13 ;  /* 0x0000000d00057213 */ /* 0x000fe20000000000 */
[----:B------:R-:W-:Y:S02]  /*1a40*/  IMAD R0, R17, R4, R0 ;  /* 0x0000000411007224 */ /* 0x000fe400078e0200 */
[----:B------:R-:W-:Y:S01]  /*1a50*/  IMAD.HI.U32 R4, R21, R3, RZ ;  /* 0x0000000315047227 */ /* 0x000fe200078e00ff */
[C---:B------:R-:W-:Y:S02]  /*1a60*/  ISETP.GT.U32.AND P2, PT, R17.reuse, R2, PT ;  /* 0x000000021100720c */ /* 0x040fe40003f44070 */
[----:B------:R-:W-:Y:S01]  /*1a70*/  ISETP.GT.U32.AND P0, PT, R17, R0, PT ;  /* 0x000000001100720c */ /* 0x000fe20003f04070 */
[----:B------:R-:W-:-:S02]  /*1a80*/  IMAD.MOV R4, RZ, RZ, -R4 ;  /* 0x000000ffff047224 */ /* 0x000fc400078e0a04 */
[----:B------:R-:W-:-:S04]  /*1a90*/  IMAD.HI.U32 R27, R21, R5, RZ ;  /* 0x00000005151b7227 */ /* 0x000fc800078e00ff */
[C---:B------:R-:W-:Y:S01]  /*1aa0*/  IMAD R3, R17.reuse, R4, R3 ;  /* 0x0000000411037224 */ /* 0x040fe200078e0203 */
[----:B------:R-:W-:Y:S01]  /*1ab0*/  IABS R4, R12 ;  /* 0x0000000c00047213 */ /* 0x000fe20000000000 */
[----:B------:R-:W-:Y:S02]  /*1ac0*/  IMAD.MOV R27, RZ, RZ, -R27 ;  /* 0x000000ffff1b7224 */ /* 0x000fe400078e0a1b */
[--C-:B------:R-:W-:Y:S01]  /*1ad0*/  @!P2 IMAD.IADD R2, R2, 0x1, -R17.reuse ;  /* 0x000000010202a824 */ /* 0x100fe200078e0a11 */
[----:B------:R-:W-:Y:S01]  /*1ae0*/  ISETP.GT.U32.AND P6, PT, R17, R3, PT ;  /* 0x000000031100720c */ /* 0x000fe20003fc4070 */
[----:B------:R-:W-:Y:S02]  /*1af0*/  @!P0 IMAD.IADD R0, R0, 0x1, -R17 ;  /* 0x0000000100008824 */ /* 0x000fe400078e0a11 */
[----:B------:R-:W-:Y:S01]  /*1b00*/  IMAD.HI.U32 R15, R21, R4, RZ ;  /* 0x00000004150f7227 */ /* 0x000fe200078e00ff */
[C---:B------:R-:W-:Y:S02]  /*1b10*/  ISETP.GT.U32.AND P2, PT, R17.reuse, R2, PT ;  /* 0x000000021100720c */ /* 0x040fe40003f44070 */
[----:B------:R-:W-:Y:S01]  /*1b20*/  ISETP.GT.U32.AND P0, PT, R17, R0, PT ;  /* 0x000000001100720c */ /* 0x000fe20003f04070 */
[----:B------:R-:W-:-:S02]  /*1b30*/  IMAD.MOV R15, RZ, RZ, -R15 ;  /* 0x000000ffff0f7224 */ /* 0x000fc400078e0a0f */
[C---:B------:R-:W-:Y:S02]  /*1b40*/  IMAD R5, R17.reuse, R27, R5 ;  /* 0x0000001b11057224 */ /* 0x040fe400078e0205 */
[----:B------:R-:W-:Y:S01]  /*1b50*/  IMAD R4, R17, R15, R4 ;  /* 0x0000000f11047224 */ /* 0x000fe200078e0204 */
[----:B------:R-:W-:Y:S01]  /*1b60*/  IABS R15, R19 ;  /* 0x00000013000f7213 */ /* 0x000fe20000000000 */
[----:B------:R-:W-:Y:S01]  /*1b70*/  @!P6 IMAD.IADD R3, R3, 0x1, -R17 ;  /* 0x000000010303e824 */ /* 0x000fe200078e0a11 */
[----:B------:R-:W-:Y:S01]  /*1b80*/  ISETP.GT.U32.AND P6, PT, R17, R8, PT ;  /* 0x000000081100720c */ /* 0x000fe20003fc4070 */
[----:B------:R-:W-:-:S04]  /*1b90*/  IMAD.HI.U32 R27, R21, R9, RZ ;  /* 0x00000009151b7227 */ /* 0x000fc800078e00ff */
[--C-:B------:R-:W-:Y:S01]  /*1ba0*/  @!P2 IMAD.IADD R2, R2, 0x1, -R17.reuse ;  /* 0x000000010202a824 */ /* 0x100fe200078e0a11 */
[----:B------:R-:W-:Y:S01]  /*1bb0*/  ISETP.GT.U32.AND P2, PT, R17, R10, PT ;  /* 0x0000000a1100720c */ /* 0x000fe20003f44070 */
[----:B------:R-:W-:Y:S01]  /*1bc0*/  @!P0 IMAD.IADD R0, R0, 0x1, -R17 ;  /* 0x0000000100008824 */ /* 0x000fe200078e0a11 */
[----:B------:R-:W-:Y:S01]  /*1bd0*/  ISETP.GE.AND P0, PT, R11, RZ, PT ;  /* 0x000000ff0b00720c */ /* 0x000fe20003f06270 */
[----:B------:R-:W-:Y:S01]  /*1be0*/  @!P4 IMAD.MOV R2, RZ, RZ, -R2 ;  /* 0x000000ffff02c224 */ /* 0x000fe200078e0a02 */
[----:B------:R-:W-:Y:S01]  /*1bf0*/  ISETP.GT.U32.AND P4, PT, R17, R4, PT ;  /* 0x000000041100720c */ /* 0x000fe20003f84070 */
[----:B------:R-:W-:Y:S01]  /*1c00*/  IMAD.MOV.U32 R24, RZ, RZ, R0 ;  /* 0x000000ffff187224 */ /* 0x000fe200078e0000 */
[----:B------:R-:W-:Y:S01]  /*1c10*/  IABS R11, R20 ;  /* 0x00000014000b7213 */ /* 0x000fe20000000000 */
[----:B------:R-:W-:-:S04]  /*1c20*/  IMAD.HI.U32 R0, R21, R14, RZ ;  /* 0x0000000e15007227 */ /* 0x000fc800078e00ff */
[----:B------:R-:W-:Y:S02]  /*1c30*/  @!P5 IMAD.MOV R24, RZ, RZ, -R24 ;  /* 0x000000ffff18d224 */ /* 0x000fe400078e0a18 */
[----:B------:R-:W-:Y:S02]  /*1c40*/  IMAD.MOV R0, RZ, RZ, -R0 ;  /* 0x000000ffff007224 */ /* 0x000fe400078e0a00 */
[--C-:B------:R-:W-:Y:S01]  /*1c50*/  @!P2 IMAD.IADD R10, R10, 0x1, -R17.reuse ;  /* 0x000000010a0aa824 */ /* 0x100fe200078e0a11 */
[----:B------:R0:W-:Y:S01]  /*1c60*/  STL [R1+0xc8], R24 ;  /* 0x0000c81801007387 */ /* 0x0001e20000100800 */
[C---:B------:R-:W-:Y:S01]  /*1c70*/  IMAD R0, R17.reuse, R0, R14 ;  /* 0x0000000011007224 */ /* 0x040fe200078e020e */
[C---:B------:R-:W-:Y:S01]  /*1c80*/  ISETP.GT.U32.AND P2, PT, R17.reuse, R3, PT ;  /* 0x000000031100720c */ /* 0x040fe20003f44070 */
[--C-:B------:R-:W-:Y:S01]  /*1c90*/  @!P4 IMAD.IADD R4, R4, 0x1, -R17.reuse ;  /* 0x000000010404c824 */ /* 0x100fe200078e0a11 */
[----:B------:R-:W-:Y:S01]  /*1ca0*/  ISETP.GE.AND P4, PT, R12, RZ, PT ;  /* 0x000000ff0c00720c */ /* 0x000fe20003f86270 */
[----:B------:R-:W-:Y:S01]  /*1cb0*/  @!P6 IMAD.IADD R8, R8, 0x1, -R17 ;  /* 0x000000010808e824 */ /* 0x000fe200078e0a11 */
[----:B0-----:R-:W4:Y:S01]  /*1cc0*/  LDL.LU R24, [R1+0xc54] ;  /* 0x000c540001187983 */ /* 0x001f220000300800 */
[----:B------:R-:W-:Y:S01]  /*1cd0*/  ISETP.GT.U32.AND P5, PT, R17, R10, PT ;  /* 0x0000000a1100720c */ /* 0x000fe20003fa4070 */
[----:B------:R-:W-:-:S02]  /*1ce0*/  IMAD.MOV R27, RZ, RZ, -R27 ;  /* 0x000000ffff1b7224 */ /* 0x000fc400078e0a1b */
[----:B------:R-:W-:Y:S01]  /*1cf0*/  ISETP.GT.U32.AND P6, PT, R17, R8, PT ;  /* 0x000000081100720c */ /* 0x000fe20003fc4070 */
[----:B------:R0:W-:Y:S04]  /*1d00*/  STL [R1+0xc4], R2 ;  /* 0x0000c40201007387 */ /* 0x0001e80000100800 */
[----:B------:R-:W-:Y:S01]  /*1d10*/  @!P2 IMAD.IADD R3, R3, 0x1, -R17 ;  /* 0x000000010303a824 */ /* 0x000fe200078e0a11 */
[C---:B------:R-:W-:Y:S01]  /*1d20*/  ISETP.GT.U32.AND P2, PT, R17.reuse, R5, PT ;  /* 0x000000051100720c */ /* 0x040fe20003f44070 */
[----:B------:R-:W-:Y:S01]  /*1d30*/  IMAD R9, R17, R27, R9 ;  /* 0x0000001b11097224 */ /* 0x000fe200078e0209 */
[----:B------:R-:W2:Y:S01]  /*1d40*/  LDL.LU R14, [R1+0xe4] ;  /* 0x0000e400010e7983 */ /* 0x000ea20000300800 */
[----:B------:R-:W-:-:S03]  /*1d50*/  IMAD.HI.U32 R27, R21, R11, RZ ;  /* 0x0000000b151b7227 */ /* 0x000fc600078e00ff */
[----:B------:R-:W2:Y:S01]  /*1d60*/  LDL.LU R12, [R1+0x70] ;  /* 0x00007000010c7983 */ /* 0x000ea20000300800 */
[--C-:B------:R-:W-:Y:S01]  /*1d70*/  @!P5 IMAD.IADD R10, R10, 0x1, -R17.reuse ;  /* 0x000000010a0ad824 */ /* 0x100fe200078e0a11 */
[C---:B------:R-:W-:Y:S01]  /*1d80*/  ISETP.GT.U32.AND P5, PT, R17.reuse, R9, PT ;  /* 0x000000091100720c */ /* 0x040fe20003fa4070 */
[----:B------:R-:W-:Y:S01]  /*1d90*/  @!P6 IMAD.IADD R8, R8, 0x1, -R17 ;  /* 0x000000010808e824 */ /* 0x000fe200078e0a11 */
[----:B------:R-:W-:Y:S01]  /*1da0*/  ISETP.GT.U32.AND P6, PT, R17, R0, PT ;  /* 0x000000001100720c */ /* 0x000fe20003fc4070 */
[----:B------:R-:W-:Y:S02]  /*1db0*/  IMAD.MOV R27, RZ, RZ, -R27 ;  /* 0x000000ffff1b7224 */ /* 0x000fe400078e0a1b */
[----:B0-----:R-:W-:-:S04]  /*1dc0*/  IMAD.HI.U32 R2, R21, R15, RZ ;  /* 0x0000000f15027227 */ /* 0x001fc800078e00ff */
[----:B------:R-:W-:Y:S02]  /*1dd0*/  IMAD R11, R17, R27, R11 ;  /* 0x0000001b110b7224 */ /* 0x000fe400078e020b */
[----:B------:R-:W-:Y:S02]  /*1de0*/  IMAD.MOV R2, RZ, RZ, -R2 ;  /* 0x000000ffff027224 */ /* 0x000fe400078e0a02 */
[----:B------:R-:W-:Y:S02]  /*1df0*/  IMAD.MOV.U32 R27, RZ, RZ, R25 ;  /* 0x000000ffff1b7224 */ /* 0x000fe400078e0019 */
[----:B------:R-:W-:Y:S02]  /*1e00*/  IMAD.MOV.U32 R25, RZ, RZ, R3 ;  /* 0x000000ffff197224 */ /* 0x000fe400078e0003 */
[----:B------:R-:W-:Y:S02]  /*1e10*/  @!P5 IMAD.IADD R9, R9, 0x1, -R17 ;  /* 0x000000010909d824 */ /* 0x000fe400078e0a11 */
[----:B------:R-:W-:-:S02]  /*1e20*/  IMAD.MOV.U32 R3, RZ, RZ, R26 ;  /* 0x000000ffff037224 */ /* 0x000fc400078e001a */
[----:B------:R-:W-:Y:S02]  /*1e30*/  IMAD.MOV.U32 R26, RZ, RZ, R10 ;  /* 0x000000ffff1a7224 */ /* 0x000fe400078e000a */
[----:B------:R-:W-:Y:S01]  /*1e40*/  @!P6 IMAD.IADD R0, R0, 0x1, -R17 ;  /* 0x000000010000e824 */ /* 0x000fe200078e0a11 */
[----:B------:R-:W3:Y:S01]  /*1e50*/  LDL.LU R10, [R1+0x20] ;  /* 0x00002000010a7983 */ /* 0x000ee20000300800 */
[C---:B------:R-:W-:Y:S02]  /*1e60*/  IMAD R2, R17.reuse, R2, R15 ;  /* 0x0000000211027224 */ /* 0x040fe400078e020f */
[----:B------:R-:W-:Y:S01]  /*1e70*/  @!P3 IMAD.MOV R25, RZ, RZ, -R25 ;  /* 0x000000ffff19b224 */ /* 0x000fe200078e0a19 */
[C---:B------:R-:W-:Y:S01]  /*1e80*/  ISETP.GT.U32.AND P3, PT, R17.reuse, R9, PT ;  /* 0x000000091100720c */ /* 0x040fe20003f64070 */
[----:B------:R-:W-:Y:S01]  /*1e90*/  @!P1 IMAD.MOV R26, RZ, RZ, -R26 ;  /* 0x000000ffff1a9224 */ /* 0x000fe200078e0a1a */
[C---:B------:R-:W-:Y:S01]  /*1ea0*/  ISETP.GT.U32.AND P1, PT, R17.reuse, R0, PT ;  /* 0x000000001100720c */ /* 0x040fe20003f24070 */
[----:B------:R-:W-:Y:S01]  /*1eb0*/  @!P0 IMAD.MOV R8, RZ, RZ, -R8 ;  /* 0x000000ffff088224 */ /* 0x000fe200078e0a08 */
[----:B------:R-:W-:Y:S01]  /*1ec0*/  ISETP.GT.U32.AND P0, PT, R17, R2, PT ;  /* 0x000000021100720c */ /* 0x000fe20003f04070 */
[----:B------:R0:W-:Y:S08]  /*1ed0*/  STL [R1+0xc0], R25 ;  /* 0x0000c01901007387 */ /* 0x0001f00000100800 */
[--C-:B------:R-:W-:Y:S01]  /*1ee0*/  @!P3 IMAD.IADD R9, R9, 0x1, -R17.reuse ;  /* 0x000000010909b824 */ /* 0x100fe200078e0a11 */
[----:B0-----:R-:W3:Y:S01]  /*1ef0*/  LDL.LU R25, [R1+0xc50] ;  /* 0x000c500001197983 */ /* 0x001ee20000300800 */
[----:B------:R-:W-:Y:S01]  /*1f00*/  ISETP.GE.AND P3, PT, R18, RZ, PT ;  /* 0x000000ff1200720c */ /* 0x000fe20003f66270 */
[----:B------:R-:W-:-:S02]  /*1f10*/  @!P1 IMAD.IADD R0, R0, 0x1, -R17 ;  /* 0x0000000100009824 */ /* 0x000fc400078e0a11 */
[----:B------:R0:W-:Y:S01]  /*1f20*/  STL [R1+0x6c], R26 ;  /* 0x00006c1a01007387 */ /* 0x0001e20000100800 */
[----:B------:R-:W-:Y:S01]  /*1f30*/  ISETP.GE.AND P1, PT, R19, RZ, PT ;  /* 0x000000ff1300720c */ /* 0x000fe20003f26270 */
[--C-:B------:R-:W-:Y:S01]  /*1f40*/  @!P0 IMAD.IADD R2, R2, 0x1, -R17.reuse ;  /* 0x0000000102028824 */ /* 0x100fe200078e0a11 */
[----:B------:R-:W-:Y:S01]  /*1f50*/  ISETP.GE.AND P0, PT, R20, RZ, PT ;  /* 0x000000ff1400720c */ /* 0x000fe20003f06270 */
[----:B0-----:R-:W4:Y:S04]  /*1f60*/  LDL.LU R26, [R1+0xc4c] ;  /* 0x000c4c00011a7983 */ /* 0x001f280000300800 */
[----:B------:R-:W-:Y:S04]  /*1f70*/  STL [R1+0x74], R8 ;  /* 0x0000740801007387 */ /* 0x000fe80000100800 */
[----:B------:R-:W4:Y:S04]  /*1f80*/  LDL.LU R18, [R1+0xec] ;  /* 0x0000ec0001127983 */ /* 0x000f280000300800 */
[----:B------:R-:W4:Y:S04]  /*1f90*/  LDL.LU R19, [R1+0xd8] ;  /* 0x0000d80001137983 */ /* 0x000f280000300800 */
[----:B------:R-:W4:Y:S01]  /*1fa0*/  LDL R20, [R1+0x8] ;  /* 0x0000080001147983 */ /* 0x000f220000100800 */
[----:B------:R-:W-:Y:S01]  /*1fb0*/  ISETP.GT.U32.AND P5, PT, R17, R4, PT ;  /* 0x000000041100720c */ /* 0x000fe20003fa4070 */
[----:B------:R-:W-:-:S05]  /*1fc0*/  @!P2 IMAD.IADD R5, R5, 0x1, -R17 ;  /* 0x000000010505a824 */ /* 0x000fca00078e0a11 */
[----:B------:R-:W-:-:S07]  /*1fd0*/  ISETP.GT.U32.AND P6, PT, R17, R5, PT ;  /* 0x000000051100720c */ /* 0x000fce0003fc4070 */
[----:B------:R-:W-:Y:S01]  /*1fe0*/  @!P5 IMAD.IADD R4, R4, 0x1, -R17 ;  /* 0x000000010404d824 */ /* 0x000fe200078e0a11 */
[----:B------:R-:W-:Y:S01]  /*1ff0*/  ISETP.GE.AND P5, PT, R16, RZ, PT ;  /* 0x000000ff1000720c */ /* 0x000fe20003fa6270 */
[----:B------:R-:W-:-:S04]  /*2000*/  IMAD.MOV.U32 R16, RZ, RZ, R3 ;  /* 0x000000ffff107224 */ /* 0x000fc800078e0003 */
[----:B------:R-:W-:Y:S01]  /*2010*/  @!P6 IMAD.IADD R5, R5, 0x1, -R17 ;  /* 0x000000010505e824 */ /* 0x000fe200078e0a11 */
[----:B------:R-:W-:Y:S02]  /*2020*/  ISETP.GT.U32.AND P6, PT, R17, R11, PT ;  /* 0x0000000b1100720c */ /* 0x000fe40003fc4070 */
[----:B------:R-:W-:-:S11]  /*2030*/  ISETP.GE.AND P2, PT, R13, RZ, PT ;  /* 0x000000ff0d00720c */ /* 0x000fd60003f46270 */
[----:B------:R-:W-:Y:S01]  /*2040*/  @!P6 IMAD.IADD R11, R11, 0x1, -R17 ;  /* 0x000000010b0be824 */ /* 0x000fe200078e0a11 */
[----:B------:R-:W-:Y:S01]  /*2050*/  ISETP.GT.U32.AND P6, PT, R17, R2, PT ;  /* 0x000000021100720c */ /* 0x000fe20003fc4070 */
[----:B------:R-:W-:-:S03]  /*2060*/  @!P2 IMAD.MOV R5, RZ, RZ, -R5 ;  /* 0x000000ffff05a224 */ /* 0x000fc600078e0a05 */
[----:B------:R-:W-:Y:S01]  /*2070*/  ISETP.GT.U32.AND P2, PT, R17, R11, PT ;  /* 0x0000000b1100720c */ /* 0x000fe20003f44070 */
[----:B------:R-:W-:Y:S01]  /*2080*/  @!P5 IMAD.MOV R9, RZ, RZ, -R9 ;  /* 0x000000ffff09d224 */ /* 0x000fe200078e0a09 */
[----:B------:R-:W-:-:S07]  /*2090*/  ISETP.GE.AND P5, PT, R22, RZ, PT ;  /* 0x000000ff1600720c */ /* 0x000fce0003fa6270 */
[--C-:B------:R-:W-:Y:S02]  /*20a0*/  @!P6 IMAD.IADD R2, R2, 0x1, -R17.reuse ;  /* 0x000000010202e824 */ /* 0x100fe400078e0a11 */
[----:B------:R-:W-:Y:S02]  /*20b0*/  @!P3 IMAD.MOV R0, RZ, RZ, -R0 ;  /* 0x000000ffff00b224 */ /* 0x000fe400078e0a00 */
[----:B------:R-:W-:-:S04]  /*20c0*/  @!P2 IMAD.IADD R11, R11, 0x1, -R17 ;  /* 0x000000010b0ba824 */ /* 0x000fc800078e0a11 */
[----:B------:R-:W-:Y:S02]  /*20d0*/  @!P0 IMAD.MOV R11, RZ, RZ, -R11 ;  /* 0x000000ffff0b8224 */ /* 0x000fe400078e0a0b */
[----:B--2---:R-:W-:Y:S01]  /*20e0*/  IMAD.MOV.U32 R15, RZ, RZ, R12 ;  /* 0x000000ffff0f7224 */ /* 0x004fe200078e000c */
[----:B------:R-:W-:-:S05]  /*20f0*/  IABS R12, R22 ;  /* 0x00000016000c7213 */ /* 0x000fca0000000000 */
[----:B------:R-:W-:-:S04]  /*2100*/  IMAD.HI.U32 R3, R21, R12, RZ ;  /* 0x0000000c15037227 */ /* 0x000fc800078e00ff */
[----:B------:R-:W-:-:S04]  /*2110*/  IMAD.MOV R3, RZ, RZ, -R3 ;  /* 0x000000ffff037224 */ /* 0x000fc800078e0a03 */
[----:B------:R-:W-:Y:S02]  /*2120*/  IMAD R3, R17, R3, R12 ;  /* 0x0000000311037224 */ /* 0x000fe400078e020c */
[----:B------:R-:W-:-:S04]  /*2130*/  IMAD.MOV.U32 R12, RZ, RZ, R4 ;  /* 0x000000ffff0c7224 */ /* 0x000fc800078e0004 */
[----:B------:R-:W-:Y:S01]  /*2140*/  @!P4 IMAD.MOV R12, RZ, RZ, -R12 ;  /* 0x000000ffff0cc224 */ /* 0x000fe200078e0a0c */
[----:B------:R-:W-:-:S13]  /*2150*/  ISETP.GT.U32.AND P4, PT, R17, R3, PT ;  /* 0x000000031100720c */ /* 0x000fda0003f84070 */
[----:B------:R-:W-:-:S05]  /*2160*/  @!P4 IMAD.IADD R3, R3, 0x1, -R17 ;  /* 0x000000010303c824 */ /* 0x000fca00078e0a11 */
[----:B------:R-:W-:Y:S01]  /*2170*/  ISETP.GT.U32.AND P4, PT, R17, R3, PT ;  /* 0x000000031100720c */ /* 0x000fe20003f84070 */
[----:B------:R0:W-:Y:S04]  /*2180*/  STL [R1+0x80], R12 ;  /* 0x0000800c01007387 */ /* 0x0001e80000100800 */
[----:B------:R3:W-:Y:S01]  /*2190*/  STL [R1+0x88], R5 ;  /* 0x0000880501007387 */ /* 0x0007e20000100800 */
[----:B0-----:R-:W-:-:S07]  /*21a0*/  IMAD.MOV.U32 R12, RZ, RZ, R2 ;  /* 0x000000ffff0c7224 */ /* 0x001fce00078e0002 */
[----:B------:R-:W-:Y:S02]  /*21b0*/  @!P4 IMAD.IADD R3, R3, 0x1, -R17 ;  /* 0x000000010303c824 */ /* 0x000fe400078e0a11 */
[----:B------:R-:W-:Y:S02]  /*21c0*/  @!P1 IMAD.MOV R12, RZ, RZ, -R12 ;  /* 0x000000ffff0c9224 */ /* 0x000fe400078e0a0c */
[----:B------:R-:W-:Y:S01]  /*21d0*/  IMAD.MOV.U32 R22, RZ, RZ, R3 ;  /* 0x000000ffff167224 */ /* 0x000fe200078e0003 */
[----:B------:R-:W-:Y:S01]  /*21e0*/  STL [R1+0x98], R9 ;  /* 0x0000980901007387 */ /* 0x000fe20000100800 */
[----:B---3--:R-:W-:Y:S02]  /*21f0*/  IABS R5, R25 ;  /* 0x0000001900057213 */ /* 0x008fe40000000000 */
[----:B------:R-:W-:Y:S01]  /*2200*/  @!P5 IMAD.MOV R22, RZ, RZ, -R22 ;  /* 0x000000ffff16d224 */ /* 0x000fe200078e0a16 */
[----:B------:R0:W-:Y:S01]  /*2210*/  STL [R1+0xa0], R0 ;  /* 0x0000a00001007387 */ /* 0x0001e20000100800 */
[----:B------:R-:W-:-:S03]  /*2220*/  ISETP.GE.AND P1, PT, R25, RZ, PT ;  /* 0x000000ff1900720c */ /* 0x000fc60003f26270 */
[----:B------:R1:W-:Y:S01]  /*2230*/  STL [R1+0xa8], R12 ;  /* 0x0000a80c01007387 */ /* 0x0003e20000100800 */
[----:B----4-:R-:W-:Y:S02]  /*2240*/  ISETP.GE.AND P0, PT, R26, RZ, PT ;  /* 0x000000ff1a00720c */ /* 0x010fe40003f06270 */
[----:B0-----:R-:W-:Y:S01]  /*2250*/  IABS R0, R26 ;  /* 0x0000001a00007213 */ /* 0x001fe20000000000 */
[----:B-1----:R-:W-:Y:S02]  /*2260*/  IMAD.MOV.U32 R12, RZ, RZ, R20 ;  /* 0x000000ffff0c7224 */ /* 0x002fe400078e0014 */
[----:B------:R-:W2:Y:S04]  /*2270*/  LDL R20, [R1+0xc] ;  /* 0x00000c0001147983 */ /* 0x000ea80000100800 */
[----:B------:R-:W3:Y:S04]  /*2280*/  LDL.LU R25, [R1+0x4] ;  /* 0x0000040001197983 */ /* 0x000ee80000300800 */
[----:B------:R-:W-:Y:S04]  /*2290*/  STL [R1+0xac], R11 ;  /* 0x0000ac0b01007387 */ /* 0x000fe80000100800 */
[----:B------:R0:W-:Y:S04]  /*22a0*/  STL [R1+0xb4], R22 ;  /* 0x0000b41601007387 */ /* 0x0001e80000100800 */
[----:B------:R-:W4:Y:S01]  /*22b0*/  LDL.LU R26, [R1+0x1c] ;  /* 0x00001c00011a7983 */ /* 0x000f220000300800 */
[----:B------:R-:W-:-:S05]  /*22c0*/  IABS R13, R23 ;  /* 0x00000017000d7213 */ /* 0x000fca0000000000 */
[----:B------:R-:W-:-:S04]  /*22d0*/  IMAD.HI.U32 R8, R21, R13, RZ ;  /* 0x0000000d15087227 */ /* 0x000fc800078e00ff */
[----:B------:R-:W-:-:S04]  /*22e0*/  IMAD.MOV R8, RZ, RZ, -R8 ;  /* 0x000000ffff087224 */ /* 0x000fc800078e0a08 */
[----:B------:R-:W-:-:S05]  /*22f0*/  IMAD R8, R17, R8, R13 ;  /* 0x0000000811087224 */ /* 0x000fca00078e020d */
[----:B------:R-:W-:-:S13]  /*2300*/  ISETP.GT.U32.AND P3, PT, R17, R8, PT ;  /* 0x000000081100720c */ /* 0x000fda0003f64070 */
[----:B------:R-:W-:-:S05]  /*2310*/  @!P3 IMAD.IADD R8, R8, 0x1, -R17 ;  /* 0x000000010808b824 */ /* 0x000fca00078e0a11 */
[----:B------:R-:W-:Y:S02]  /*2320*/  ISETP.GT.U32.AND P3, PT, R17, R8, PT ;  /* 0x000000081100720c */ /* 0x000fe40003f64070 */
[----:B------:R-:W-:-:S11]  /*2330*/  ISETP.GE.AND P6, PT, R23, RZ, PT ;  /* 0x000000ff1700720c */ /* 0x000fd60003fc6270 */
[----:B------:R-:W-:Y:S01]  /*2340*/  @!P3 IMAD.IADD R8, R8, 0x1, -R17 ;  /* 0x000000010808b824 */ /* 0x000fe200078e0a11 */
[----:B------:R-:W-:Y:S02]  /*2350*/  IABS R4, R24 ;  /* 0x0000001800047213 */ /* 0x000fe40000000000 */
[----:B------:R-:W-:Y:S01]  /*2360*/  ISETP.GE.AND P2, PT, R24, RZ, PT ;  /* 0x000000ff1800720c */ /* 0x000fe20003f46270 */
[----:B----4-:R1:W-:Y:S04]  /*2370*/  STL [R1+0xc48], R26 ;  /* 0x000c481a01007387 */ /* 0x0103e80000100800 */
[----:B0-----:R-:W4:Y:S04]  /*2380*/  LDL R22, [R1+0x18] ;  /* 0x0000180001167983 */ /* 0x001f280000100800 */
[----:B------:R-:W4:Y:S01]  /*2390*/  LDL R24, [R1+0x10] ;  /* 0x0000100001187983 */ /* 0x000f220000100800 */
[----:B-1----:R-:W-:-:S03]  /*23a0*/  IMAD.MOV.U32 R26, RZ, RZ, R8 ;  /* 0x000000ffff1a7224 */ /* 0x002fc600078e0008 */
[----:B------:R-:W4:Y:S01]  /*23b0*/  LDL R23, [R1+0x14] ;  /* 0x0000140001177983 */ /* 0x000f220000100800 */
[----:B------:R-:W-:-:S05]  /*23c0*/  @!P6 IMAD.MOV R26, RZ, RZ, -R26 ;  /* 0x000000ffff1ae224 */ /* 0x000fca00078e0a1a */
[----:B------:R0:W-:Y:S04]  /*23d0*/  STL [R1+0xb8], R26 ;  /* 0x0000b81a01007387 */ /* 0x0001e80000100800 */
[----:B0-----:R-:W4:Y:S01]  /*23e0*/  LDL.LU R26, [R1+0xc48] ;  /* 0x000c4800011a7983 */ /* 0x001f220000300800 */
[----:B------:R-:W-:-:S04]  /*23f0*/  IMAD.HI.U32 R9, R21, R4, RZ ;  /* 0x0000000415097227 */ /* 0x000fc800078e00ff */
[----:B------:R-:W-:-:S04]  /*2400*/  IMAD.MOV R9, RZ, RZ, -R9 ;  /* 0x000000ffff097224 */ /* 0x000fc800078e0a09 */
[----:B------:R-:W-:-:S05]  /*2410*/  IMAD R4, R17, R9, R4 ;  /* 0x0000000911047224 */ /* 0x000fca00078e0204 */
[----:B------:R-:W-:Y:S01]  /*2420*/  ISETP.GT.U32.AND P4, PT, R17, R4, PT ;  /* 0x000000041100720c */ /* 0x000fe20003f84070 */
[----:B------:R-:W-:Y:S02]  /*2430*/  IMAD.MOV.U32 R13, RZ, RZ, R10 ;  /* 0x000000ffff0d7224 */ /* 0x000fe400078e000a */
[----:B------:R-:W-:-:S04]  /*2440*/  IMAD.HI.U32 R10, R21, R5, RZ ;  /* 0x00000005150a7227 */ /* 0x000fc800078e00ff */
[----:B------:R-:W-:Y:S02]  /*2450*/  IMAD.MOV R10, RZ, RZ, -R10 ;  /* 0x000000ffff0a7224 */ /* 0x000fe400078e0a0a */
[----:B------:R-:W-:-:S04]  /*2460*/  IMAD.HI.U32 R2, R21, R0, RZ ;  /* 0x0000000015027227 */ /* 0x000fc800078e00ff */
[----:B------:R-:W-:Y:S02]  /*2470*/  @!P4 IMAD.IADD R4, R4, 0x1, -R17 ;  /* 0x000000010404c824 */ /* 0x000fe400078e0a11 */
[C---:B------:R-:W-:Y:S02]  /*2480*/  IMAD R5, R17.reuse, R10, R5 ;  /* 0x0000000a11057224 */ /* 0x040fe400078e0205 */
[----:B------:R-:W-:Y:S01]  /*2490*/  IMAD.MOV R2, RZ, RZ, -R2 ;  /* 0x000000ffff027224 */ /* 0x000fe200078e0a02 */
[C---:B------:R-:W-:Y:S02]  /*24a0*/  ISETP.GT.U32.AND P4, PT, R17.reuse, R4, PT ;  /* 0x000000041100720c */ /* 0x040fe40003f84070 */
[C---:B------:R-:W-:Y:S01]  /*24b0*/  ISETP.GT.U32.AND P5, PT, R17.reuse, R5, PT ;  /* 0x000000051100720c */ /* 0x040fe20003fa4070 */
[----:B------:R-:W-:Y:S01]  /*24c0*/  IMAD R0, R17, R2, R0 ;  /* 0x0000000211007224 */ /* 0x000fe200078e0200 */
[----:B------:R-:W-:Y:S02]  /*24d0*/  IABS R3, R13 ;  /* 0x0000000d00037213 */ /* 0x000fe40000000000 */
[----:B---3--:R-:W-:-:S02]  /*24e0*/  IABS R10, R25 ;  /* 0x00000019000a7213 */ /* 0x008fc40000000000 */
[----:B--2---:R-:W-:Y:S01]  /*24f0*/  IABS R2, R20 ;  /* 0x0000001400027213 */ /* 0x004fe20000000000 */
[----:B------:R-:W-:Y:S01]  /*2500*/  IMAD.MOV.U32 R20, RZ, RZ, R19 ;  /* 0x000000ffff147224 */ /* 0x000fe200078e0013 */
[----:B------:R-:W-:Y:S01]  /*2510*/  IABS R9, R12 ;  /* 0x0000000c00097213 */ /* 0x000fe20000000000 */
[----:B------:R-:W-:Y:S02]  /*2520*/  IMAD.MOV.U32 R19, RZ, RZ, R14 ;  /* 0x000000ffff137224 */ /* 0x000fe400078e000e */
[----:B------:R-:W-:-:S04]  /*2530*/  IMAD.HI.U32 R14, R21, R3, RZ ;  /* 0x00000003150e7227 */ /* 0x000fc800078e00ff */
[----:B------:R-:W-:-:S04]  /*2540*/  IMAD.HI.U32 R12, R21, R10, RZ ;  /* 0x0000000a150c7227 */ /* 0x000fc800078e00ff */
[----:B------:R-:W-:Y:S02]  /*2550*/  IMAD.MOV R14, RZ, RZ, -R14 ;  /* 0x000000ffff0e7224 */ /* 0x000fe400078e0a0e */
[----:B------:R-:W-:Y:S02]  /*2560*/  IMAD.MOV R12, RZ, RZ, -R12 ;  /* 0x000000ffff0c7224 */ /* 0x000fe400078e0a0c */
[--C-:B------:R-:W-:Y:S02]  /*2570*/  @!P4 IMAD.IADD R4, R4, 0x1, -R17.reuse ;  /* 0x000000010404c824 */ /* 0x100fe400078e0a11 */
[----:B------:R-:W-:Y:S02]  /*2580*/  @!P5 IMAD.IADD R5, R5, 0x1, -R17 ;  /* 0x000000010505d824 */ /* 0x000fe400078e0a11 */
[C---:B------:R-:W-:Y:S02]  /*2590*/  IMAD R3, R17.reuse, R14, R3 ;  /* 0x0000000e11037224 */ /* 0x040fe400078e0203 */
[----:B------:R-:W-:-:S02]  /*25a0*/  IMAD R10, R17, R12, R10 ;  /* 0x0000000c110a7224 */ /* 0x000fc400078e020a */
[----:B------:R-:W-:Y:S01]  /*25b0*/  IMAD.MOV.U32 R14, RZ, RZ, R4 ;  /* 0x000000ffff0e7224 */ /* 0x000fe200078e0004 */
[----:B------:R-:W-:Y:S01]  /*25c0*/  ISETP.GE.AND P3, PT, R13, RZ, PT ;  /* 0x000000ff0d00720c */ /* 0x000fe20003f66270 */
[----:B------:R-:W-:Y:S01]  /*25d0*/  IMAD.HI.U32 R13, R21, R9, RZ ;  /* 0x00000009150d7227 */ /* 0x000fe200078e00ff */
[----:B------:R-:W-:-:S03]  /*25e0*/  ISETP.GT.U32.AND P5, PT, R17, R5, PT ;  /* 0x000000051100720c */ /* 0x000fc60003fa4070 */
[----:B------:R-:W-:Y:S02]  /*25f0*/  @!P2 IMAD.MOV R14, RZ, RZ, -R14 ;  /* 0x000000ffff0ea224 */ /* 0x000fe400078e0a0e */
[----:B------:R-:W-:Y:S02]  /*2600*/  IMAD.MOV R8, RZ, RZ, -R13 ;  /* 0x000000ffff087224 */ /* 0x000fe400078e0a0d */
[----:B------:R-:W-:-:S04]  /*2610*/  IMAD.HI.U32 R11, R21, R2, RZ ;  /* 0x00000002150b7227 */ /* 0x000fc800078e00ff */
[----:B------:R-:W-:Y:S02]  /*2620*/  IMAD.MOV R11, RZ, RZ, -R11 ;  /* 0x000000ffff0b7224 */ /* 0x000fe400078e0a0b */
[----:B------:R-:W-:Y:S02]  /*2630*/  @!P5 IMAD.IADD R5, R5, 0x1, -R17 ;  /* 0x000000010505d824 */ /* 0x000fe400078e0a11 */
[----:B------:R-:W-:Y:S01]  /*2640*/  IMAD R2, R17, R11, R2 ;  /* 0x0000000b11027224 */ /* 0x000fe200078e0202 */
[----:B------:R-:W-:Y:S02]  /*2650*/  ISETP.GE.AND P4, PT, R25, RZ, PT ;  /* 0x000000ff1900720c */ /* 0x000fe40003f86270 */
[----:B----4-:R-:W-:Y:S01]  /*2660*/  IABS R12, R22 ;  /* 0x00000016000c7213 */ /* 0x010fe20000000000 */
[----:B------:R-:W-:Y:S01]  /*2670*/  IMAD.MOV.U32 R22, RZ, RZ, R20 ;  /* 0x000000ffff167224 */ /* 0x000fe200078e0014 */
[----:B------:R-:W-:Y:S01]  /*2680*/  IABS R11, R24 ;  /* 0x00000018000b7213 */ /* 0x000fe20000000000 */
[----:B------:R-:W-:Y:S01]  /*2690*/  IMAD.MOV.U32 R24, RZ, RZ, R5 ;  /* 0x000000ffff187224 */ /* 0x000fe200078e0005 */
[----:B------:R-:W-:Y:S01]  /*26a0*/  STL [R1+0xc3c], R26 ;  /* 0x000c3c1a01007387 */ /* 0x000fe20000100800 */
[----:B------:R-:W-:-:S03]  /*26b0*/  IABS R13, R26 ;  /* 0x0000001a000d7213 */ /* 0x000fc60000000000 */
[----:B------:R0:W-:Y:S04]  /*26c0*/  STL [R1+0xc44], R22 ;  /* 0x000c441601007387 */ /* 0x0001e80000100800 */
[----:B0-----:R-:W2:Y:S04]  /*26d0*/  LDL.LU R22, [R1+0x8] ;  /* 0x0000080001167983 */ /* 0x001ea80000300800 */
[----:B------:R-:W-:Y:S04]  /*26e0*/  STL [R1+0xbc], R14 ;  /* 0x0000bc0e01007387 */ /* 0x000fe80000100800 */
[----:B------:R-:W3:Y:S01]  /*26f0*/  LDL.LU R26, [R1+0xc] ;  /* 0x00000c00011a7983 */ /* 0x000ee20000300800 */
[----:B------:R-:W-:-:S02]  /*2700*/  @!P1 IMAD.MOV R24, RZ, RZ, -R24 ;  /* 0x000000ffff189224 */ /* 0x000fc400078e0a18 */
[----:B------:R-:W-:Y:S02]  /*2710*/  IMAD.MOV.U32 R20, RZ, RZ, R19 ;  /* 0x000000ffff147224 */ /* 0x000fe400078e0013 */
[----:B------:R-:W-:Y:S02]  /*2720*/  IMAD.MOV.U32 R19, RZ, RZ, R6 ;  /* 0x000000ffff137224 */ /* 0x000fe400078e0006 */
[----:B------:R-:W4:Y:S04]  /*2730*/  LDL.LU R6, [R1+0x38] ;  /* 0x0000380001067983 */ /* 0x000f280000300800 */
[----:B------:R-:W4:Y:S04]  /*2740*/  LDL.LU R25, [R1+0x3c] ;  /* 0x00003c0001197983 */ /* 0x000f280000300800 */
[----:B------:R0:W-:Y:S04]  /*2750*/  STL [R1+0xb0], R24 ;  /* 0x0000b01801007387 */ /* 0x0001e80000100800 */
[----:B0-----:R-:W4:Y:S01]  /*2760*/  LDL R24, [R1+0x28] ;  /* 0x0000280001187983 */ /* 0x001f220000100800 */
[----:B------:R-:W-:-:S02]  /*2770*/  ISETP.GT.U32.AND P5, PT, R17, R3, PT ;  /* 0x000000031100720c */ /* 0x000fc40003fa4070 */
[C---:B------:R-:W-:Y:S01]  /*2780*/  ISETP.GT.U32.AND P6, PT, R17.reuse, R0, PT ;  /* 0x000000001100720c */ /* 0x040fe20003fc4070 */
[----:B------:R-:W-:Y:S02]  /*2790*/  IMAD R9, R17, R8, R9 ;  /* 0x0000000811097224 */ /* 0x000fe400078e0209 */
[----:B------:R-:W-:-:S08]  /*27a0*/  IMAD.HI.U32 R5, R21, R12, RZ ;  /* 0x0000000c15057227 */ /* 0x000fd000078e00ff */
[----:B------:R-:W-:Y:S01]  /*27b0*/  @!P5 IMAD.IADD R3, R3, 0x1, -R17 ;  /* 0x000000010303d824 */ /* 0x000fe200078e0a11 */
[----:B------:R-:W-:-:S04]  /*27c0*/  ISETP.GT.U32.AND P1, PT, R17, R9, PT ;  /* 0x000000091100720c */ /* 0x000fc80003f24070 */
[C---:B------:R-:W-:Y:S01]  /*27d0*/  ISETP.GT.U32.AND P2, PT, R17.reuse, R3, PT ;  /* 0x000000031100720c */ /* 0x040fe20003f44070 */
[----:B------:R-:W-:Y:S02]  /*27e0*/  @!P6 IMAD.IADD R0, R0, 0x1, -R17 ;  /* 0x000000010000e824 */ /* 0x000fe400078e0a11 */
[----:B------:R-:W-:Y:S01]  /*27f0*/  IMAD.MOV R5, RZ, RZ, -R5 ;  /* 0x000000ffff057224 */ /* 0x000fe200078e0a05 */
[C---:B------:R-:W-:Y:S02]  /*2800*/  ISETP.GT.U32.AND P6, PT, R17.reuse, R10, PT ;  /* 0x0000000a1100720c */ /* 0x040fe40003fc4070 */
[C---:B------:R-:W-:Y:S01]  /*2810*/  ISETP.GT.U32.AND P5, PT, R17.reuse, R0, PT ;  /* 0x000000001100720c */ /* 0x040fe20003fa4070 */
[----:B------:R-:W-:Y:S02]  /*2820*/  IMAD R12, R17, R5, R12 ;  /* 0x00000005110c7224 */ /* 0x000fe400078e020c */
[----:B------:R-:W-:-:S04]  /*2830*/  @!P1 IMAD.IADD R9, R9, 0x1, -R17 ;  /* 0x0000000109099824 */ /* 0x000fc800078e0a11 */
[----:B------:R-:W-:Y:S02]  /*2840*/  @!P2 IMAD.IADD R3, R3, 0x1, -R17 ;  /* 0x000000010303a824 */ /* 0x000fe400078e0a11 */
[----:B------:R-:W-:Y:S01]  /*2850*/  IMAD.MOV.U32 R4, RZ, RZ, R13 ;  /* 0x000000ffff047224 */ /* 0x000fe200078e000d */
[----:B------:R-:W-:Y:S01]  /*2860*/  IABS R8, R23 ;  /* 0x0000001700087213 */ /* 0x000fe20000000000 */
[----:B------:R-:W-:Y:S02]  /*2870*/  IMAD.MOV.U32 R23, RZ, RZ, R15 ;  /* 0x000000ffff177224 */ /* 0x000fe400078e000f */
[----:B------:R-:W-:Y:S02]  /*2880*/  @!P5 IMAD.IADD R0, R0, 0x1, -R17 ;  /* 0x000000010000d824 */ /* 0x000fe400078e0a11 */
[----:B------:R-:W-:-:S04]  /*2890*/  IMAD.HI.U32 R15, R21, R4, RZ ;  /* 0x00000004150f7227 */ /* 0x000fc800078e00ff */
[----:B------:R-:W-:-:S04]  /*28a0*/  IMAD.HI.U32 R14, R21, R11, RZ ;  /* 0x0000000b150e7227 */ /* 0x000fc800078e00ff */
[----:B------:R-:W-:Y:S02]  /*28b0*/  @!P6 IMAD.IADD R10, R10, 0x1, -R17 ;  /* 0x000000010a0ae824 */ /* 0x000fe400078e0a11 */
[----:B------:R-:W-:Y:S02]  /*28c0*/  IMAD.MOV R15, RZ, RZ, -R15 ;  /* 0x000000ffff0f7224 */ /* 0x000fe400078e0a0f */
[----:B------:R-:W-:Y:S01]  /*28d0*/  IMAD.MOV R14, RZ, RZ, -R14 ;  /* 0x000000ffff0e7224 */ /* 0x000fe200078e0a0e */
[C---:B------:R-:W-:Y:S01]  /*28e0*/  ISETP.GT.U32.AND P6, PT, R17.reuse, R10, PT ;  /* 0x0000000a1100720c */ /* 0x040fe20003fc4070 */
[C---:B------:R-:W-:Y:S02]  /*28f0*/  IMAD R4, R17.reuse, R15, R4 ;  /* 0x0000000f11047224 */ /* 0x040fe400078e0204 */
[----:B------:R-:W-:-:S10]  /*2900*/  IMAD R11, R17, R14, R11 ;  /* 0x0000000e110b7224 */ /* 0x000fd400078e020b */
[----:B------:R-:W-:Y:S01]  /*2910*/  @!P6 IMAD.IADD R10, R10, 0x1, -R17 ;  /* 0x000000010a0ae824 */ /* 0x000fe200078e0a11 */
[----:B--2---:R-:W-:Y:S02]  /*2920*/  ISETP.GE.AND P2, PT, R22, RZ, PT ;  /* 0x000000ff1600720c */ /* 0x004fe40003f46270 */
[----:B------:R-:W2:Y:S04]  /*2930*/  LDL.LU R22, [R1+0xc44] ;  /* 0x000c440001167983 */ /* 0x000ea80000300800 */
[----:B------:R0:W-:Y:S01]  /*2940*/  STL [R1+0xc40], R12 ;  /* 0x000c400c01007387 */ /* 0x0001e20000100800 */
[----:B---3--:R-:W-:-:S03]  /*2950*/  ISETP.GE.AND P1, PT, R26, RZ, PT ;  /* 0x000000ff1a00720c */ /* 0x008fc60003f26270 */
[----:B------:R-:W3:Y:S04]  /*2960*/  LDL.LU R26, [R1+0x14] ;  /* 0x00001400011a7983 */ /* 0x000ee80000300800 */
[----:B------:R-:W2:Y:S01]  /*2970*/  LDL.LU R15, [R1+0x40] ;  /* 0x00004000010f7983 */ /* 0x000ea20000300800 */
[----:B0-----:R-:W-:-:S04]  /*2980*/  IMAD.MOV.U32 R12, RZ, RZ, R0 ;  /* 0x000000ffff0c7224 */ /* 0x001fc800078e0000 */
[----:B------:R-:W-:Y:S01]  /*2990*/  @!P0 IMAD.MOV R12, RZ, RZ, -R12 ;  /* 0x000000ffff0c8224 */ /* 0x000fe200078e0a0c */
[----:B----4-:R-:W-:Y:S02]  /*29a0*/  IABS R14, R24 ;  /* 0x00000018000e7213 */ /* 0x010fe40000000000 */
[----:B------:R-:W4:Y:S04]  /*29b0*/  LDL.LU R24, [R1+0x48] ;  /* 0x0000480001187983 */ /* 0x000f280000300800 */
[----:B------:R0:W-:Y:S01]  /*29c0*/  STL [R1+0xa4], R12 ;  /* 0x0000a40c01007387 */ /* 0x0001e20000100800 */
[----:B------:R-:W-:-:S03]  /*29d0*/  IMAD.MOV.U32 R0, RZ, RZ, R14 ;  /* 0x000000ffff007224 */ /* 0x000fc600078e000e */
[----:B------:R-:W2:Y:S01]  /*29e0*/  LDL.LU R14, [R1+0x18] ;  /* 0x00001800010e7983 */ /* 0x000ea20000300800 */
[----:B0-----:R-:W-:-:S04]  /*29f0*/  IMAD.MOV.U32 R12, RZ, RZ, R3 ;  /* 0x000000ffff0c7224 */ /* 0x001fc800078e0003 */
[----:B------:R-:W-:Y:S01]  /*2a00*/  @!P3 IMAD.MOV R12, RZ, RZ, -R12 ;  /* 0x000000ffff0cb224 */ /* 0x000fe200078e0a0c */
[----:B------:R-:W-:-:S04]  /*2a10*/  IABS R5, R25 ;  /* 0x0000001900057213 */ /* 0x000fc80000000000 */
[----:B------:R0:W-:Y:S02]  /*2a20*/  STL [R1+0x9c], R12 ;  /* 0x00009c0c01007387 */ /* 0x0001e40000100800 */
[----:B0-----:R-:W-:-:S04]  /*2a30*/  IMAD.MOV.U32 R12, RZ, RZ, R10 ;  /* 0x000000ffff0c7224 */ /* 0x001fc800078e000a */
[----:B------:R-:W-:Y:S02]  /*2a40*/  @!P4 IMAD.MOV R12, RZ, RZ, -R12 ;  /* 0x000000ffff0cc224 */ /* 0x000fe400078e0a0c */
[----:B------:R-:W-:Y:S02]  /*2a50*/  IMAD.MOV.U32 R10, RZ, RZ, R5 ;  /* 0x000000ffff0a7224 */ /* 0x000fe400078e0005 */
[----:B------:R-:W2:Y:S04]  /*2a60*/  LDL.LU R5, [R1+0x10] ;  /* 0x0000100001057983 */ /* 0x000ea80000300800 */
[----:B------:R0:W-:Y:S04]  /*2a70*/  STL [R1+0x44], R12 ;  /* 0x0000440c01007387 */ /* 0x0001e80000100800 */
[----:B0-----:R-:W2:Y:S01]  /*2a80*/  LDL.LU R12, [R1+0xc40] ;  /* 0x000c4000010c7983 */ /* 0x001ea20000300800 */
[----:B------:R-:W-:-:S13]  /*2a90*/  ISETP.GT.U32.AND P6, PT, R17, R11, PT ;  /* 0x0000000b1100720c */ /* 0x000fda0003fc4070 */
[----:B------:R-:W-:-:S05]  /*2aa0*/  @!P6 IMAD.IADD R11, R11, 0x1, -R17 ;  /* 0x000000010b0be824 */ /* 0x000fca00078e0a11 */
[----:B------:R-:W-:-:S13]  /*2ab0*/  ISETP.GT.U32.AND P3, PT, R17, R11, PT ;  /* 0x0000000b1100720c */ /* 0x000fda0003f64070 */
[----:B------:R-:W-:Y:S01]  /*2ac0*/  @!P3 IMAD.IADD R11, R11, 0x1, -R17 ;  /* 0x000000010b0bb824 */ /* 0x000fe200078e0a11 */
[----:B---3--:R-:W-:Y:S02]  /*2ad0*/  ISETP.GE.AND P3, PT, R26, RZ, PT ;  /* 0x000000ff1a00720c */ /* 0x008fe40003f66270 */
[----:B------:R-:W3:Y:S01]  /*2ae0*/  LDL.LU R26, [R1+0xc3c] ;  /* 0x000c3c00011a7983 */ /* 0x000ee20000300800 */
[----:B--2---:R-:W-:-:S13]  /*2af0*/  ISETP.GT.U32.AND P4, PT, R17, R12, PT ;  /* 0x0000000c1100720c */ /* 0x004fda0003f84070 */
[----:B------:R-:W-:Y:S01]  /*2b00*/  @!P4 IMAD.IADD R12, R12, 0x1, -R17 ;  /* 0x000000010c0cc824 */ /* 0x000fe200078e0a11 */
[----:B------:R-:W-:Y:S02]  /*2b10*/  ISETP.GE.AND P4, PT, R14, RZ, PT ;  /* 0x000000ff0e00720c */ /* 0x000fe40003f86270 */
[----:B------:R-:W2:Y:S01]  /*2b20*/  LDL.LU R14, [R1+0x28] ;  /* 0x00002800010e7983 */ /* 0x000ea20000300800 */
[----:B------:R-:W-:Y:S01]  /*2b30*/  ISETP.GT.U32.AND P5, PT, R17, R2, PT ;  /* 0x000000021100720c */ /* 0x000fe20003fa4070 */
[----:B------:R-:W-:-:S04]  /*2b40*/  IMAD.HI.U32 R13, R21, R8, RZ ;  /* 0x00000008150d7227 */ /* 0x000fc800078e00ff */
[----:B------:R-:W-:-:S04]  /*2b50*/  IMAD.MOV R13, RZ, RZ, -R13 ;  /* 0x000000ffff0d7224 */ /* 0x000fc800078e0a0d */
[----:B------:R-:W-:-:S04]  /*2b60*/  IMAD R8, R17, R13, R8 ;  /* 0x0000000d11087224 */ /* 0x000fc800078e0208 */
[----:B------:R-:W-:Y:S01]  /*2b70*/  @!P5 IMAD.IADD R2, R2, 0x1, -R17 ;  /* 0x000000010202d824 */ /* 0x000fe200078e0a11 */
[C---:B------:R-:W-:Y:S02]  /*2b80*/  ISETP.GT.U32.AND P5, PT, R17.reuse, R8, PT ;  /* 0x000000081100720c */ /* 0x040fe40003fa4070 */
[----:B------:R-:W-:Y:S01]  /*2b90*/  ISETP.GT.U32.AND P6, PT, R17, R9, PT ;  /* 0x000000091100720c */ /* 0x000fe20003fc4070 */
[----:B------:R-:W-:Y:S01]  /*2ba0*/  IMAD.HI.U32 R3, R21, R0, RZ ;  /* 0x0000000015037227 */ /* 0x000fe200078e00ff */
[----:B------:R-:W-:-:S09]  /*2bb0*/  ISETP.GT.U32.AND P0, PT, R17, R2, PT ;  /* 0x000000021100720c */ /* 0x000fd20003f04070 */
[----:B------:R-:W-:-:S05]  /*2bc0*/  @!P5 IMAD.IADD R8, R8, 0x1, -R17 ;  /* 0x000000010808d824 */ /* 0x000fca00078e0a11 */
[----:B------:R-:W-:Y:S01]  /*2bd0*/  ISETP.GT.U32.AND P5, PT, R17, R8, PT ;  /* 0x000000081100720c */ /* 0x000fe20003fa4070 */
[----:B------:R-:W-:Y:S01]  /*2be0*/  IMAD.MOV R3, RZ, RZ, -R3 ;  /* 0x000000ffff037224 */ /* 0x000fe200078e0a03 */
[----:B------:R-:W-:-:S03]  /*2bf0*/  IABS R13, R6 ;  /* 0x00000006000d7213 */ /* 0x000fc60000000000 */
[----:B------:R-:W-:Y:S02]  /*2c00*/  IMAD R0, R17, R3, R0 ;  /* 0x0000000311007224 */ /* 0x000fe400078e0200 */
[--C-:B------:R-:W-:Y:S01]  /*2c10*/  @!P6 IMAD.IADD R9, R9, 0x1, -R17.reuse ;  /* 0x000000010909e824 */ /* 0x100fe200078e0a11 */
[----:B------:R-:W-:Y:S01]  /*2c20*/  ISETP.GT.U32.AND P6, PT, R17, R4, PT ;  /* 0x000000041100720c */ /* 0x000fe20003fc4070 */
[----:B------:R-:W-:Y:S01]  /*2c30*/  @!P0 IMAD.IADD R2, R2, 0x1, -R17 ;  /* 0x0000000102028824 */ /* 0x000fe200078e0a11 */
[----:B------:R-:W-:-:S03]  /*2c40*/  ISETP.GE.AND P0, PT, R5, RZ, PT ;  /* 0x000000ff0500720c */ /* 0x000fc60003f06270 */
[----:B------:R-:W-:Y:S01]  /*2c50*/  @!P5 IMAD.IADD R8, R8, 0x1, -R17 ;  /* 0x000000010808d824 */ /* 0x000fe200078e0a11 */
[----:B------:R-:W-:Y:S01]  /*2c60*/  ISETP.GT.U32.AND P5, PT, R17, R0, PT ;  /* 0x000000001100720c */ /* 0x000fe20003fa4070 */
[----:B------:R-:W-:-:S04]  /*2c70*/  IMAD.HI.U32 R5, R21, R13, RZ ;  /* 0x0000000d15057227 */ /* 0x000fc800078e00ff */
[----:B------:R-:W-:Y:S02]  /*2c80*/  IMAD.MOV R5, RZ, RZ, -R5 ;  /* 0x000000ffff057224 */ /* 0x000fe400078e0a05 */
[----:B------:R-:W-:Y:S02]  /*2c90*/  @!P6 IMAD.IADD R4, R4, 0x1, -R17 ;  /* 0x000000010404e824 */ /* 0x000fe400078e0a11 */
[C---:B------:R-:W-:Y:S02]  /*2ca0*/  IMAD R5, R17.reuse, R5, R13 ;  /* 0x0000000511057224 */ /* 0x040fe400078e020d */
[----:B------:R-:W-:Y:S02]  /*2cb0*/  IMAD.MOV.U32 R13, RZ, RZ, R9 ;  /* 0x000000ffff0d7224 */ /* 0x000fe400078e0009 */
[----:B------:R-:W-:Y:S02]  /*2cc0*/  @!P5 IMAD.IADD R0, R0, 0x1, -R17 ;  /* 0x000000010000d824 */ /* 0x000fe400078e0a11 */
[----:B------:R-:W-:Y:S01]  /*2cd0*/  @!P2 IMAD.MOV R13, RZ, RZ, -R13 ;  /* 0x000000ffff0da224 */ /* 0x000fe200078e0a0d */
[C---:B------:R-:W-:Y:S01]  /*2ce0*/  ISETP.GT.U32.AND P2, PT, R17.reuse, R4, PT ;  /* 0x000000041100720c */ /* 0x040fe20003f44070 */
[----:B------:R-:W-:Y:S01]  /*2cf0*/  @!P1 IMAD.MOV R2, RZ, RZ, -R2 ;  /* 0x000000ffff029224 */ /* 0x000fe200078e0a02 */
[----:B------:R-:W-:Y:S01]  /*2d00*/  ISETP.GT.U32.AND P1, PT, R17, R0, PT ;  /* 0x000000001100720c */ /* 0x000fe20003f24070 */
[----:B------:R-:W-:-:S10]  /*2d10*/  @!P0 IMAD.MOV R11, RZ, RZ, -R11 ;  /* 0x000000ffff0b8224 */ /* 0x000fd400078e0a0b */
[--C-:B------:R-:W-:Y:S01]  /*2d20*/  @!P2 IMAD.IADD R4, R4, 0x1, -R17.reuse ;  /* 0x000000010404a824 */ /* 0x100fe200078e0a11 */
[----:B------:R-:W-:Y:S01]  /*2d30*/  ISETP.GE.AND P2, PT, R6, RZ, PT ;  /* 0x000000ff0600720c */ /* 0x000fe20003f46270 */
[----:B------:R-:W-:Y:S01]  /*2d40*/  @!P1 IMAD.IADD R0, R0, 0x1, -R17 ;  /* 0x0000000100009824 */ /* 0x000fe200078e0a11 */
[----:B------:R-:W-:Y:S02]  /*2d50*/  ISETP.GE.AND P1, PT, R25, RZ, PT ;  /* 0x000000ff1900720c */ /* 0x000fe40003f26270 */
[C---:B------:R-:W-:Y:S02]  /*2d60*/  ISETP.GT.U32.AND P5, PT, R17.reuse, R12, PT ;  /* 0x0000000c1100720c */ /* 0x040fe40003fa4070 */
[----:B------:R-:W-:-:S11]  /*2d70*/  ISETP.GT.U32.AND P0, PT, R17, R5, PT ;  /* 0x000000051100720c */ /* 0x000fd60003f04070 */
[----:B------:R-:W-:Y:S02]  /*2d80*/  @!P5 IMAD.IADD R12, R12, 0x1, -R17 ;  /* 0x000000010c0cd824 */ /* 0x000fe400078e0a11 */
[----:B------:R-:W-:-:S04]  /*2d90*/  IMAD.HI.U32 R3, R21, R10, RZ ;  /* 0x0000000a15037227 */ /* 0x000fc800078e00ff */
[----:B------:R-:W-:Y:S01]  /*2da0*/  IMAD.MOV R3, RZ, RZ, -R3 ;  /* 0x000000ffff037224 */ /* 0x000fe200078e0a03 */
[----:B----4-:R-:W-:Y:S01]  /*2db0*/  IABS R9, R24 ;  /* 0x0000001800097213 */ /* 0x010fe20000000000 */
[----:B------:R-:W-:Y:S01]  /*2dc0*/  @!P0 IMAD.IADD R5, R5, 0x1, -R17 ;  /* 0x0000000105058824 */ /* 0x000fe200078e0a11 */
[----:B------:R-:W-:Y:S01]  /*2dd0*/  ISETP.GE.AND P0, PT, R15, RZ, PT ;  /* 0x000000ff0f00720c */ /* 0x000fe20003f06270 */
[----:B------:R-:W-:Y:S01]  /*2de0*/  IMAD R3, R17, R3, R10 ;  /* 0x0000000311037224 */ /* 0x000fe200078e020a */
[----:B------:R-:W-:Y:S02]  /*2df0*/  IABS R10, R15 ;  /* 0x0000000f000a7213 */ /* 0x000fe40000000000 */
[----:B---3--:R-:W-:Y:S02]  /*2e00*/  ISETP.GE.AND P6, PT, R26, RZ, PT ;  /* 0x000000ff1a00720c */ /* 0x008fe40003fc6270 */
[----:B------:R-:W3:Y:S04]  /*2e10*/  LDL.LU R26, [R1+0x4c] ;  /* 0x00004c00011a7983 */ /* 0x000ee80000300800 */
[----:B------:R-:W-:Y:S04]  /*2e20*/  STL [R1+0x34], R13 ;  /* 0x0000340d01007387 */ /* 0x000fe80000100800 */
[----:B------:R0:W-:Y:S02]  /*2e30*/  STL [R1+0x30], R2 ;  /* 0x0000300201007387 */ /* 0x0001e40000100800 */
[----:B0-----:R-:W-:-:S04]  /*2e40*/  IMAD.MOV.U32 R2, RZ, RZ, R8 ;  /* 0x000000ffff027224 */ /* 0x001fc800078e0008 */
[----:B------:R-:W-:Y:S01]  /*2e50*/  @!P3 IMAD.MOV R2, RZ, RZ, -R2 ;  /* 0x000000ffff02b224 */ /* 0x000fe200078e0a02 */
[----:B------:R0:W-:Y:S04]  /*2e60*/  STL [R1+0x2c], R11 ;  /* 0x00002c0b01007387 */ /* 0x0001e80000100800 */
[----:B------:R-:W-:Y:S04]  /*2e70*/  STL [R1+0x24], R2 ;  /* 0x0000240201007387 */ /* 0x000fe80000100800 */
[----:B------:R-:W4:Y:S04]  /*2e80*/  LDL.LU R6, [R1+0xc38] ;  /* 0x000c380001067983 */ /* 0x000f280000300800 */
[----:B------:R-:W4:Y:S01]  /*2e90*/  LDL.LU R25, [R1+0x50] ;  /* 0x0000500001197983 */ /* 0x000f220000300800 */
[----:B0-----:R-:W-:-:S03]  /*2ea0*/  IMAD.MOV.U32 R11, RZ, RZ, R12 ;  /* 0x000000ffff0b7224 */ /* 0x001fc600078e000c */
[----:B------:R-:W4:Y:S01]  /*2eb0*/  LDL.LU R13, [R1+0x54] ;  /* 0x00005400010d7983 */ /* 0x000f220000300800 */
[----:B------:R-:W-:Y:S02]  /*2ec0*/  @!P4 IMAD.MOV R11, RZ, RZ, -R11 ;  /* 0x000000ffff0bc224 */ /* 0x000fe400078e0a0b */
[----:B------:R-:W-:Y:S01]  /*2ed0*/  @!P6 IMAD.MOV R4, RZ, RZ, -R4 ;  /* 0x000000ffff04e224 */ /* 0x000fe200078e0a04 */
[----:B--2---:R-:W-:Y:S02]  /*2ee0*/  ISETP.GE.AND P3, PT, R14, RZ, PT ;  /* 0x000000ff0e00720c */ /* 0x004fe40003f66270 */
[----:B------:R-:W2:Y:S04]  /*2ef0*/  LDL.LU R14, [R1+0x58] ;  /* 0x00005800010e7983 */ /* 0x000ea80000300800 */
[----:B------:R0:W-:Y:S02]  /*2f00*/  STL [R1+0x20], R11 ;  /* 0x0000200b01007387 */ /* 0x0001e40000100800 */
[----:B0-----:R-:W-:-:S05]  /*2f10*/  IMAD.MOV.U32 R11, RZ, RZ, R0 ;  /* 0x000000ffff0b7224 */ /* 0x001fca00078e0000 */
[----:B------:R-:W-:Y:S01]  /*2f20*/  @!P3 IMAD.MOV R11, RZ, RZ, -R11 ;  /* 0x000000ffff0bb224 */ /* 0x000fe200078e0a0b */
[----:B------:R4:W-:Y:S01]  /*2f30*/  STL [R1+0x1c], R4 ;  /* 0x00001c0401007387 */ /* 0x0009e20000100800 */
[----:B------:R-:W-:Y:S01]  /*2f40*/  ISETP.GE.AND P3, PT, R24, RZ, PT ;  /* 0x000000ff1800720c */ /* 0x000fe20003f66270 */
[----:B------:R-:W-:Y:S02]  /*2f50*/  IMAD.MOV.U32 R24, RZ, RZ, R22 ;  /* 0x000000ffff187224 */ /* 0x000fe400078e0016 */
[----:B------:R0:W-:Y:S04]  /*2f60*/  STL [R1+0x18], R11 ;  /* 0x0000180b01007387 */ /* 0x0001e80000100800 */
[----:B------:R-:W2:Y:S04]  /*2f70*/  LDL.LU R15, [R1+0x5c] ;  /* 0x00005c00010f7983 */ /* 0x000ea80000300800 */
[----:B------:R-:W2:Y:S01]  /*2f80*/  LDL.LU R22, [R1+0x60] ;  /* 0x0000600001167983 */ /* 0x000ea20000300800 */
[----:B------:R-:W-:-:S04]  /*2f90*/  IMAD.HI.U32 R2, R21, R10, RZ ;  /* 0x0000000a15027227 */ /* 0x000fc800078e00ff */
[----:B------:R-:W-:-:S04]  /*2fa0*/  IMAD.MOV R2, RZ, RZ, -R2 ;  /* 0x000000ffff027224 */ /* 0x000fc800078e0a02 */
[C---:B------:R-:W-:Y:S01]  /*2fb0*/  IMAD R2, R17.reuse, R2, R10 ;  /* 0x0000000211027224 */ /* 0x040fe200078e020a */
[----:B------:R-:W-:-:S04]  /*2fc0*/  ISETP.GT.U32.AND P4, PT, R17, R5, PT ;  /* 0x000000051100720c */ /* 0x000fc80003f84070 */
[C---:B------:R-:W-:Y:S02]  /*2fd0*/  ISETP.GT.U32.AND P6, PT, R17.reuse, R2, PT ;  /* 0x000000021100720c */ /* 0x040fe40003fc4070 */
[----:B------:R-:W-:-:S07]  /*2fe0*/  ISETP.GT.U32.AND P5, PT, R17, R3, PT ;  /* 0x000000031100720c */ /* 0x000fce0003fa4070 */
[----:B------:R-:W-:-:S04]  /*2ff0*/  @!P4 IMAD.IADD R5, R5, 0x1, -R17 ;  /* 0x000000010505c824 */ /* 0x000fc800078e0a11 */
[--C-:B------:R-:W-:Y:S02]  /*3000*/  @!P6 IMAD.IADD R2, R2, 0x1, -R17.reuse ;  /* 0x000000010202e824 */ /* 0x100fe400078e0a11 */
[----:B------:R-:W-:Y:S02]  /*3010*/  @!P5 IMAD.IADD R3, R3, 0x1, -R17 ;  /* 0x000000010303d824 */ /* 0x000fe400078e0a11 */
[----:B------:R-:W-:Y:S01]  /*3020*/  @!P2 IMAD.MOV R5, RZ, RZ, -R5 ;  /* 0x000000ffff05a224 */ /* 0x000fe200078e0a05 */
[----:B------:R-:W-:Y:S01]  /*3030*/  ISETP.GT.U32.AND P2, PT, R17, R2, PT ;  /* 0x000000021100720c */ /* 0x000fe20003f44070 */
[----:B------:R-:W-:Y:S01]  /*3040*/  IMAD.HI.U32 R8, R21, R9, RZ ;  /* 0x0000000915087227 */ /* 0x000fe200078e00ff */
[----:B------:R-:W-:-:S03]  /*3050*/  ISETP.GT.U32.AND P5, PT, R17, R3, PT ;  /* 0x000000031100720c */ /* 0x000fc60003fa4070 */
[----:B------:R-:W-:-:S04]  /*3060*/  IMAD.MOV R8, RZ, RZ, -R8 ;  /* 0x000000ffff087224 */ /* 0x000fc800078e0a08 */
[----:B------:R-:W-:-:S04]  /*3070*/  IMAD R8, R17, R8, R9 ;  /* 0x0000000811087224 */ /* 0x000fc800078e0209 */
[--C-:B------:R-:W-:Y:S01]  /*3080*/  @!P2 IMAD.IADD R2, R2, 0x1, -R17.reuse ;  /* 0x000000010202a824 */ /* 0x100fe200078e0a11 */
[----:B------:R-:W-:Y:S01]  /*3090*/  ISETP.GT.U32.AND P4, PT, R17, R8, PT ;  /* 0x000000081100720c */ /* 0x000fe20003f84070 */
[----:B------:R-:W-:-:S04]  /*30a0*/  @!P5 IMAD.IADD R3, R3, 0x1, -R17 ;  /* 0x000000010303d824 */ /* 0x000fc800078e0a11 */
[----:B------:R-:W-:Y:S01]  /*30b0*/  @!P1 IMAD.MOV R3, RZ, RZ, -R3 ;  /* 0x000000ffff039224 */ /* 0x000fe200078e0a03 */
[----:B------:R-:W-:Y:S04]  /*30c0*/  STL [R1+0x14], R5 ;  /* 0x0000140501007387 */ /* 0x000fe80000100800 */
[----:B------:R-:W-:Y:S03]  /*30d0*/  STL [R1+0x10], R3 ;  /* 0x0000100301007387 */ /* 0x000fe60000100800 */
[----:B------:R-:W-:-:S05]  /*30e0*/  @!P4 IMAD.IADD R8, R8, 0x1, -R17 ;  /* 0x000000010808c824 */ /* 0x000fca00078e0a11 */
[----:B------:R-:W-:Y:S01]  /*30f0*/  ISETP.GT.U32.AND P4, PT, R17, R8, PT ;  /* 0x000000081100720c */ /* 0x000fe20003f84070 */
[----:B------:R-:W-:-:S12]  /*3100*/  @!P0 IMAD.MOV R2, RZ, RZ, -R2 ;  /* 0x000000ffff028224 */ /* 0x000fd800078e0a02 */
[----:B------:R-:W-:-:S04]  /*3110*/  @!P4 IMAD.IADD R8, R8, 0x1, -R17 ;  /* 0x000000010808c824 */ /* 0x000fc800078e0a11 */
[----:B------:R-:W-:Y:S01]  /*3120*/  @!P3 IMAD.MOV R8, RZ, RZ, -R8 ;  /* 0x000000ffff08b224 */ /* 0x000fe200078e0a08 */
[----:B---3--:R-:W-:-:S05]  /*3130*/  IABS R10, R26 ;  /* 0x0000001a000a7213 */ /* 0x008fca0000000000 */
[----:B------:R-:W-:-:S04]  /*3140*/  IMAD.HI.U32 R0, R21, R10, RZ ;  /* 0x0000000a15007227 */ /* 0x000fc800078e00ff */
[----:B------:R-:W-:-:S04]  /*3150*/  IMAD.MOV R0, RZ, RZ, -R0 ;  /* 0x000000ffff007224 */ /* 0x000fc800078e0a00 */
[----:B------:R-:W-:-:S05]  /*3160*/  IMAD R0, R17, R0, R10 ;  /* 0x0000000011007224 */ /* 0x000fca00078e020a */
[----:B------:R-:W-:Y:S02]  /*3170*/  ISETP.GT.U32.AND P6, PT, R17, R0, PT ;  /* 0x000000001100720c */ /* 0x000fe40003fc4070 */
[----:B----4-:R-:W-:-:S05]  /*3180*/  IABS R4, R25 ;  /* 0x0000001900047213 */ /* 0x010fca0000000000 */
[----:B0-----:R-:W-:-:S04]  /*3190*/  IMAD.HI.U32 R11, R21, R4, RZ ;  /* 0x00000004150b7227 */ /* 0x001fc800078e00ff */
[----:B------:R-:W-:-:S04]  /*31a0*/  IMAD.MOV R11, RZ, RZ, -R11 ;  /* 0x000000ffff0b7224 */ /* 0x000fc800078e0a0b */
[----:B------:R-:W-:-:S05]  /*31b0*/  IMAD R4, R17, R11, R4 ;  /* 0x0000000b11047224 */ /* 0x000fca00078e0204 */
[----:B------:R-:W-:Y:S01]  /*31c0*/  ISETP.GT.U32.AND P2, PT, R17, R4, PT ;  /* 0x000000041100720c */ /* 0x000fe20003f44070 */
[--C-:B------:R-:W-:Y:S01]  /*31d0*/  @!P6 IMAD.IADD R0, R0, 0x1, -R17.reuse ;  /* 0x000000010000e824 */ /* 0x100fe200078e0a11 */
[----:B------:R-:W-:Y:S02]  /*31e0*/  ISETP.GE.AND P5, PT, R26, RZ, PT ;  /* 0x000000ff1a00720c */ /* 0x000fe40003fa6270 */
[----:B------:R-:W3:Y:S01]  /*31f0*/  LDL.LU R26, [R1+0x64] ;  /* 0x00006400011a7983 */ /* 0x000ee20000300800 */
[----:B------:R-:W-:Y:S01]  /*3200*/  ISETP.GE.AND P1, PT, R25, RZ, PT ;  /* 0x000000ff1900720c */ /* 0x000fe20003f26270 */
[----:B------:R-:W-:Y:S01]  /*3210*/  IMAD.MOV.U32 R25, RZ, RZ, R24 ;  /* 0x000000ffff197224 */ /* 0x000fe200078e0018 */
[----:B------:R-:W-:Y:S01]  /*3220*/  ISETP.GT.U32.AND P6, PT, R17, R0, PT ;  /* 0x000000001100720c */ /* 0x000fe20003fc4070 */
[----:B------:R-:W4:Y:S05]  /*3230*/  LDL.LU R24, [R1+0x68] ;  /* 0x0000680001187983 */ /* 0x000f2a0000300800 */
[----:B------:R-:W-:Y:S01]  /*3240*/  @!P2 IMAD.IADD R4, R4, 0x1, -R17 ;  /* 0x000000010404a824 */ /* 0x000fe200078e0a11 */
[----:B------:R-:W-:-:S04]  /*3250*/  IABS R9, R13 ;  /* 0x0000000d00097213 */ /* 0x000fc80000000000 */
[----:B------:R-:W-:Y:S01]  /*3260*/  ISETP.GT.U32.AND P2, PT, R17, R4, PT ;  /* 0x000000041100720c */ /* 0x000fe20003f44070 */
[----:B------:R-:W-:Y:S01]  /*3270*/  IMAD.HI.U32 R12, R21, R9, RZ ;  /* 0x00000009150c7227 */ /* 0x000fe200078e00ff */
[----:B------:R0:W-:Y:S03]  /*3280*/  STL [R1+0xc], R2 ;  /* 0x00000c0201007387 */ /* 0x0001e60000100800 */
[----:B------:R-:W-:Y:S02]  /*3290*/  IMAD.MOV R12, RZ, RZ, -R12 ;  /* 0x000000ffff0c7224 */ /* 0x000fe400078e0a0c */
[----:B------:R-:W-:Y:S02]  /*32a0*/  @!P6 IMAD.IADD R0, R0, 0x1, -R17 ;  /* 0x000000010000e824 */ /* 0x000fe400078e0a11 */
[----:B------:R-:W-:-:S04]  /*32b0*/  IMAD R9, R17, R12, R9 ;  /* 0x0000000c11097224 */ /* 0x000fc800078e0209 */
[----:B------:R-:W-:Y:S02]  /*32c0*/  @!P2 IMAD.IADD R4, R4, 0x1, -R17 ;  /* 0x000000010404a824 */ /* 0x000fe400078e0a11 */
[----:B0-----:R-:W-:Y:S02]  /*32d0*/  IMAD.MOV.U32 R2, RZ, RZ, R0 ;  /* 0x000000ffff027224 */ /* 0x001fe400078e0000 */
[----:B------:R-:W-:Y:S02]  /*32e0*/  IMAD.MOV.U32 R12, RZ, RZ, R4 ;  /* 0x000000ffff0c7224 */ /* 0x000fe400078e0004 */
[----:B------:R-:W-:Y:S02]  /*32f0*/  @!P5 IMAD.MOV R2, RZ, RZ, -R2 ;  /* 0x000000ffff02d224 */ /* 0x000fe400078e0a02 */
[----:B------:R-:W-:Y:S01]  /*3300*/  @!P1 IMAD.MOV R12, RZ, RZ, -R12 ;  /* 0x000000ffff0c9224 */ /* 0x000fe200078e0a0c */
[----:B--2---:R-:W-:Y:S01]  /*3310*/  IABS R10, R14 ;  /* 0x0000000e000a7213 */ /* 0x004fe20000000000 */
[----:B------:R-:W-:Y:S04]  /*3320*/  STL [R1+0x38], R8 ;  /* 0x0000380801007387 */ /* 0x000fe80000100800 */
[----:B------:R-:W-:Y:S01]  /*3330*/  IMAD.MOV.U32 R5, RZ, RZ, R10 ;  /* 0x000000ffff057224 */ /* 0x000fe200078e000a */
[----:B------:R0:W-:Y:S04]  /*3340*/  STL [R1+0x40], R2 ;  /* 0x0000400201007387 */ /* 0x0001e80000100800 */
[----:B------:R-:W-:Y:S01]  /*3350*/  STL [R1+0x7c], R12 ;  /* 0x00007c0c01007387 */ /* 0x000fe20000100800 */
[----:B------:R-:W-:-:S02]  /*3360*/  IABS R10, R22 ;  /* 0x00000016000a7213 */ /* 0x000fc40000000000 */
[----:B------:R-:W-:Y:S01]  /*3370*/  ISETP.GE.AND P1, PT, R22, RZ, PT ;  /* 0x000000ff1600720c */ /* 0x000fe20003f26270 */
[----:B------:R-:W-:Y:S02]  /*3380*/  IMAD.MOV.U32 R22, RZ, RZ, R20 ;  /* 0x000000ffff167224 */ /* 0x000fe400078e0014 */
[----:B------:R-:W2:Y:S01]  /*3390*/  LDL.LU R20, [R1+0x78] ;  /* 0x0000780001147983 */ /* 0x000ea20000300800 */
[----:B------:R-:W-:Y:S01]  /*33a0*/  IMAD.HI.U32 R11, R21, R5, RZ ;  /* 0x00000005150b7227 */ /* 0x000fe200078e00ff */
[----:B------:R-:W-:Y:S02]  /*33b0*/  ISETP.GT.U32.AND P6, PT, R17, R9, PT ;  /* 0x000000091100720c */ /* 0x000fe40003fc4070 */
[----:B------:R-:W-:Y:S01]  /*33c0*/  IABS R3, R15 ;  /* 0x0000000f00037213 */ /* 0x000fe20000000000 */
[----:B------:R-:W-:-:S04]  /*33d0*/  IMAD.MOV R11, RZ, RZ, -R11 ;  /* 0x000000ffff0b7224 */ /* 0x000fc800078e0a0b */
[----:B------:R-:W-:Y:S02]  /*33e0*/  IMAD R5, R17, R11, R5 ;  /* 0x0000000b11057224 */ /* 0x000fe400078e0205 */
[----:B------:R-:W-:-:S04]  /*33f0*/  IMAD.HI.U32 R11, R21, R3, RZ ;  /* 0x00000003150b7227 */ /* 0x000fc800078e00ff */
[----:B------:R-:W-:Y:S01]  /*3400*/  IMAD.MOV R11, RZ, RZ, -R11 ;  /* 0x000000ffff0b7224 */ /* 0x000fe200078e0a0b */
[----:B------:R-:W-:Y:S01]  /*3410*/  ISETP.GT.U32.AND P0, PT, R17, R5, PT ;  /* 0x000000051100720c */ /* 0x000fe20003f04070 */
[----:B------:R-:W-:Y:S02]  /*3420*/  @!P6 IMAD.IADD R9, R9, 0x1, -R17 ;  /* 0x000000010909e824 */ /* 0x000fe400078e0a11 */
[----:B0-----:R-:W-:Y:S02]  /*3430*/  IMAD R2, R17, R11, R3 ;  /* 0x0000000b11027224 */ /* 0x001fe400078e0203 */
[----:B------:R-:W-:Y:S01]  /*3440*/  IMAD.HI.U32 R0, R21, R10, RZ ;  /* 0x0000000a15007227 */ /* 0x000fe200078e00ff */
[C---:B------:R-:W-:Y:S02]  /*3450*/  ISETP.GT.U32.AND P6, PT, R17.reuse, R9, PT ;  /* 0x000000091100720c */ /* 0x040fe40003fc4070 */
[----:B------:R-:W-:Y:S01]  /*3460*/  ISETP.GT.U32.AND P2, PT, R17, R2, PT ;  /* 0x000000021100720c */ /* 0x000fe20003f44070 */
[----:B------:R-:W-:-:S04]  /*3470*/  IMAD.MOV R0, RZ, RZ, -R0 ;  /* 0x000000ffff007224 */ /* 0x000fc800078e0a00 */
[----:B------:R-:W-:Y:S02]  /*3480*/  @!P0 IMAD.IADD R5, R5, 0x1, -R17 ;  /* 0x0000000105058824 */ /* 0x000fe400078e0a11 */
[----:B------:R-:W-:-:S03]  /*3490*/  IMAD R10, R17, R0, R10 ;  /* 0x00000000110a7224 */ /* 0x000fc600078e020a */
[----:B------:R-:W-:Y:S01]  /*34a0*/  ISETP.GT.U32.AND P0, PT, R17, R5, PT ;  /* 0x000000051100720c */ /* 0x000fe20003f04070 */
[--C-:B------:R-:W-:Y:S01]  /*34b0*/  @!P6 IMAD.IADD R9, R9, 0x1, -R17.reuse ;  /* 0x000000010909e824 */ /* 0x100fe200078e0a11 */
[----:B------:R-:W-:Y:S01]  /*34c0*/  ISETP.GT.U32.AND P6, PT, R17, R10, PT ;  /* 0x0000000a1100720c */ /* 0x000fe20003fc4070 */
[----:B------:R-:W-:Y:S01]  /*34d0*/  @!P2 IMAD.IADD R2, R2, 0x1, -R17 ;  /* 0x000000010202a824 */ /* 0x000fe200078e0a11 */
[----:B------:R-:W-:-:S04]  /*34e0*/  ISETP.GE.AND P3, PT, R14, RZ, PT ;  /* 0x000000ff0e00720c */ /* 0x000fc80003f66270 */
[----:B------:R-:W-:Y:S02]  /*34f0*/  ISETP.GT.U32.AND P2, PT, R17, R2, PT ;  /* 0x000000021100720c */ /* 0x000fe40003f44070 */
[----:B------:R-:W-:-:S03]  /*3500*/  ISETP.GE.AND P4, PT, R13, RZ, PT ;  /* 0x000000ff0d00720c */ /* 0x000fc60003f86270 */
[--C-:B------:R-:W-:Y:S02]  /*3510*/  @!P0 IMAD.IADD R5, R5, 0x1, -R17.reuse ;  /* 0x0000000105058824 */ /* 0x100fe400078e0a11 */
[----:B------:R-:W-:Y:S01]  /*3520*/  @!P6 IMAD.IADD R10, R10, 0x1, -R17 ;  /* 0x000000010a0ae824 */ /* 0x000fe200078e0a11 */
[----:B------:R-:W-:Y:S01]  /*3530*/  ISETP.GE.AND P5, PT, R15, RZ, PT ;  /* 0x000000ff0f00720c */ /* 0x000fe20003fa6270 */
[----:B------:R-:W-:-:S03]  /*3540*/  @!P3 IMAD.MOV R5, RZ, RZ, -R5 ;  /* 0x000000ffff05b224 */ /* 0x000fc600078e0a05 */
[----:B------:R-:W-:Y:S01]  /*3550*/  ISETP.GT.U32.AND P3, PT, R17, R10, PT ;  /* 0x0000000a1100720c */ /* 0x000fe20003f64070 */
[----:B------:R-:W-:Y:S02]  /*3560*/  @!P2 IMAD.IADD R2, R2, 0x1, -R17 ;  /* 0x000000010202a824 */ /* 0x000fe400078e0a11 */
[----:B------:R-:W-:-:S04]  /*3570*/  IMAD.MOV.U32 R11, RZ, RZ, R9 ;  /* 0x000000ffff0b7224 */ /* 0x000fc800078e0009 */
[----:B------:R-:W-:-:S05]  /*3580*/  @!P4 IMAD.MOV R11, RZ, RZ, -R11 ;  /* 0x000000ffff0bc224 */ /* 0x000fca00078e0a0b */
[----:B------:R-:W-:Y:S01]  /*3590*/  STL [R1+0x8c], R11 ;  /* 0x00008c0b01007387 */ /* 0x000fe20000100800 */
[----:B------:R-:W-:-:S03]  /*35a0*/  @!P3 IMAD.IADD R10, R10, 0x1, -R17 ;  /* 0x000000010a0ab824 */ /* 0x000fc600078e0a11 */
[----:B------:R0:W-:Y:S02]  /*35b0*/  STL [R1+0x90], R5 ;  /* 0x0000900501007387 */ /* 0x0001e40000100800 */
[----:B0-----:R-:W-:-:S05]  /*35c0*/  IABS R5, R23 ;  /* 0x0000001700057213 */ /* 0x001fca0000000000 */
[----:B------:R-:W-:-:S04]  /*35d0*/  IMAD.HI.U32 R9, R21, R5, RZ ;  /* 0x0000000515097227 */ /* 0x000fc800078e00ff */
[----:B------:R-:W-:Y:S02]  /*35e0*/  IMAD.MOV R9, RZ, RZ, -R9 ;  /* 0x000000ffff097224 */ /* 0x000fe400078e0a09 */
[----:B------:R-:W-:Y:S02]  /*35f0*/  IMAD.MOV.U32 R12, RZ, RZ, R10 ;  /* 0x000000ffff0c7224 */ /* 0x000fe400078e000a */
[----:B------:R-:W-:Y:S02]  /*3600*/  IMAD R5, R17, R9, R5 ;  /* 0x0000000911057224 */ /* 0x000fe400078e0205 */
[----:B------:R-:W-:Y:S01]  /*3610*/  @!P1 IMAD.MOV R12, RZ, RZ, -R12 ;  /* 0x000000ffff0c9224 */ /* 0x000fe200078e0a0c */
[----:B------:R-:W-:Y:S02]  /*3620*/  ISETP.GE.AND P6, PT, R23, RZ, PT ;  /* 0x000000ff1700720c */ /* 0x000fe40003fc6270 */
[----:B------:R-:W-:Y:S02]  /*3630*/  IABS R15, R22 ;  /* 0x00000016000f7213 */ /* 0x000fe40000000000 */
[----:B---3--:R-:W-:-:S02]  /*3640*/  IABS R8, R26 ;  /* 0x0000001a00087213 */ /* 0x008fc40000000000 */
[----:B----4-:R-:W-:-:S03]  /*3650*/  IABS R3, R24 ;  /* 0x0000001800037213 */ /* 0x010fc60000000000 */
[----:B------:R-:W-:-:S04]  /*3660*/  IMAD.HI.U32 R4, R21, R8, RZ ;  /* 0x0000000815047227 */ /* 0x000fc800078e00ff */
[----:B------:R-:W-:-:S04]  /*3670*/  IMAD.HI.U32 R0, R21, R3, RZ ;  /* 0x0000000315007227 */ /* 0x000fc800078e00ff */
[----:B------:R-:W-:Y:S02]  /*3680*/  IMAD.MOV R4, RZ, RZ, -R4 ;  /* 0x000000ffff047224 */ /* 0x000fe400078e0a04 */
[----:B------:R-:W-:Y:S02]  /*3690*/  IMAD.MOV R0, RZ, RZ, -R0 ;  /* 0x000000ffff007224 */ /* 0x000fe400078e0a00 */
[C---:B------:R-:W-:Y:S02]  /*36a0*/  IMAD R8, R17.reuse, R4, R8 ;  /* 0x0000000411087224 */ /* 0x040fe400078e0208 */
[----:B------:R-:W-:Y:S02]  /*36b0*/  IMAD.MOV.U32 R4, RZ, RZ, R2 ;  /* 0x000000ffff047224 */ /* 0x000fe400078e0002 */
[C---:B------:R-:W-:Y:S02]  /*36c0*/  IMAD R0, R17.reuse, R0, R3 ;  /* 0x0000000011007224 */ /* 0x040fe400078e0203 */
[----:B------:R-:W-:Y:S01]  /*36d0*/  @!P5 IMAD.MOV R4, RZ, RZ, -R4 ;  /* 0x000000ffff04d224 */ /* 0x000fe200078e0a04 */
[----:B------:R-:W-:-:S02]  /*36e0*/  ISETP.GT.U32.AND P5, PT, R17, R8, PT ;  /* 0x000000081100720c */ /* 0x000fc40003fa4070 */
[----:B------:R-:W-:-:S11]  /*36f0*/  ISETP.GT.U32.AND P3, PT, R17, R0, PT ;  /* 0x000000001100720c */ /* 0x000fd60003f64070 */
[--C-:B------:R-:W-:Y:S02]  /*3700*/  @!P5 IMAD.IADD R8, R8, 0x1, -R17.reuse ;  /* 0x000000010808d824 */ /* 0x100fe400078e0a11 */
[----:B------:R-:W-:-:S03]  /*3710*/  @!P3 IMAD.IADD R0, R0, 0x1, -R17 ;  /* 0x000000010000b824 */ /* 0x000fc600078e0a11 */
[C---:B------:R-:W-:Y:S02]  /*3720*/  ISETP.GT.U32.AND P3, PT, R17.reuse, R8, PT ;  /* 0x000000081100720c */ /* 0x040fe40003f64070 */
[----:B------:R-:W-:Y:S02]  /*3730*/  ISETP.GT.U32.AND P1, PT, R17, R0, PT ;  /* 0x000000001100720c */ /* 0x000fe40003f24070 */
[----:B------:R-:W-:Y:S02]  /*3740*/  ISETP.GE.AND P0, PT, R26, RZ, PT ;  /* 0x000000ff1a00720c */ /* 0x000fe40003f06270 */
[----:B------:R-:W-:Y:S01]  /*3750*/  ISETP.GE.AND P4, PT, R24, RZ, PT ;  /* 0x000000ff1800720c */ /* 0x000fe20003f86270 */
[----:B------:R-:W-:Y:S01]  /*3760*/  STL [R1+0x94], R4 ;  /* 0x0000940401007387 */ /* 0x000fe20000100800 */
[----:B------:R-:W-:-:S03]  /*3770*/  IABS R2, R25 ;  /* 0x0000001900027213 */ /* 0x000fc60000000000 */
[----:B------:R0:W-:Y:S02]  /*3780*/  STL [R1+0x84], R12 ;  /* 0x0000840c01007387 */ /* 0x0001e40000100800 */
[--C-:B------:R-:W-:Y:S02]  /*3790*/  @!P3 IMAD.IADD R8, R8, 0x1, -R17.reuse ;  /* 0x000000010808b824 */ /* 0x100fe400078e0a11 */
[----:B------:R-:W3:Y:S01]  /*37a0*/  LDL.LU R24, [R1+0xf0] ;  /* 0x0000f00001187983 */ /* 0x000ee20000300800 */
[----:B--2---:R-:W-:Y:S01]  /*37b0*/  IABS R3, R20 ;  /* 0x0000001400037213 */ /* 0x004fe20000000000 */
[----:B------:R-:W-:Y:S02]  /*37c0*/  @!P1 IMAD.IADD R0, R0, 0x1, -R17 ;  /* 0x0000000100009824 */ /* 0x000fe400078e0a11 */
[----:B------:R-:W2:Y:S02]  /*37d0*/  LDL.LU R23, [R1+0xf4] ;  /* 0x0000f40001177983 */ /* 0x000ea40000300800 */
[----:B------:R-:W-:-:S04]  /*37e0*/  IMAD.HI.U32 R9, R21, R3, RZ ;  /* 0x0000000315097227 */ /* 0x000fc800078e00ff */
[----:B------:R-:W-:-:S04]  /*37f0*/  IMAD.MOV R9, RZ, RZ, -R9 ;  /* 0x000000ffff097224 */ /* 0x000fc800078e0a09 */
[----:B------:R-:W-:-:S05]  /*3800*/  IMAD R3, R17, R9, R3 ;  /* 0x0000000911037224 */ /* 0x000fca00078e0203 */
[----:B------:R-:W-:Y:S01]  /*3810*/  ISETP.GT.U32.AND P3, PT, R17, R3, PT ;  /* 0x000000031100720c */ /* 0x000fe20003f64070 */
[----:B------:R-:W-:Y:S02]  /*3820*/  IMAD.MOV.U32 R13, RZ, RZ, R8 ;  /* 0x000000ffff0d7224 */ /* 0x000fe400078e0008 */
[----:B------:R-:W-:-:S04]  /*3830*/  IMAD.HI.U32 R11, R21, R2, RZ ;  /* 0x00000002150b7227 */ /* 0x000fc800078e00ff */
[----:B0-----:R-:W-:Y:S02]  /*3840*/  IMAD.MOV.U32 R12, RZ, RZ, R0 ;  /* 0x000000ffff0c7224 */ /* 0x001fe400078e0000 */
[----:B------:R-:W-:Y:S02]  /*3850*/  @!P0 IMAD.MOV R13, RZ, RZ, -R13 ;  /* 0x000000ffff0d8224 */ /* 0x000fe400078e0a0d */
[----:B------:R-:W-:Y:S02]  /*3860*/  IMAD.MOV R11, RZ, RZ, -R11 ;  /* 0x000000ffff0b7224 */ /* 0x000fe400078e0a0b */
[----:B------:R-:W-:Y:S02]  /*3870*/  @!P4 IMAD.MOV R12, RZ, RZ, -R12 ;  /* 0x000000ffff0cc224 */ /* 0x000fe400078e0a0c */
[----:B------:R-:W-:Y:S01]  /*3880*/  IMAD.HI.U32 R9, R21, R15, RZ ;  /* 0x0000000f15097227 */ /* 0x000fe200078e00ff */
[----:B------:R-:W-:Y:S01]  /*3890*/  IABS R4, R27 ;  /* 0x0000001b00047213 */ /* 0x000fe20000000000 */
[----:B------:R0:W-:Y:S02]  /*38a0*/  STL [R1+0x48], R13 ;  /* 0x0000480d01007387 */ /* 0x0001e40000100800 */
[----:B------:R-:W-:Y:S01]  /*38b0*/  @!P3 IMAD.IADD R3, R3, 0x1, -R17 ;  /* 0x000000010303b824 */ /* 0x000fe200078e0a11 */
[----:B------:R-:W-:Y:S01]  /*38c0*/  ISETP.GE.AND P3, PT, R27, RZ, PT ;  /* 0x000000ff1b00720c */ /* 0x000fe20003f66270 */
[C---:B------:R-:W-:Y:S01]  /*38d0*/  IMAD R2, R17.reuse, R11, R2 ;  /* 0x0000000b11027224 */ /* 0x040fe200078e0202 */
[----:B------:R-:W-:Y:S01]  /*38e0*/  STL [R1+0x5c], R12 ;  /* 0x00005c0c01007387 */ /* 0x000fe20000100800 */
[----:B------:R-:W-:Y:S01]  /*38f0*/  IMAD.MOV.U32 R27, RZ, RZ, R7 ;  /* 0x000000ffff1b7224 */ /* 0x000fe200078e0007 */
[C---:B------:R-:W-:Y:S01]  /*3900*/  ISETP.GT.U32.AND P5, PT, R17.reuse, R5, PT ;  /* 0x000000051100720c */ /* 0x040fe20003fa4070 */
[----:B------:R-:W-:Y:S01]  /*3910*/  IMAD.MOV R9, RZ, RZ, -R9 ;  /* 0x000000ffff097224 */ /* 0x000fe200078e0a09 */
[----:B------:R-:W4:Y:S01]  /*3920*/  LDL.LU R7, [R1+0xf8] ;  /* 0x0000f80001077983 */ /* 0x000f220000300800 */
[----:B------:R-:W-:-:S02]  /*3930*/  ISETP.GT.U32.AND P1, PT, R17, R2, PT ;  /* 0x000000021100720c */ /* 0x000fc40003f24070 */
[----:B------:R-:W-:Y:S01]  /*3940*/  IMAD R15, R17, R9, R15 ;  /* 0x00000009110f7224 */ /* 0x000fe200078e020f */
[----:B------:R-:W-:-:S04]  /*3950*/  ISETP.GE.AND P2, PT, R20, RZ, PT ;  /* 0x000000ff1400720c */ /* 0x000fc80003f46270 */
[----:B------:R-:W-:Y:S02]  /*3960*/  ISETP.GT.U32.AND P4, PT, R17, R15, PT ;  /* 0x0000000f1100720c */ /* 0x000fe40003f84070 */
[----:B------:R-:W-:Y:S01]  /*3970*/  IABS R20, R19 ;  /* 0x0000001300147213 */ /* 0x000fe20000000000 */
[----:B------:R-:W-:-:S03]  /*3980*/  @!P5 IMAD.IADD R5, R5, 0x1, -R17 ;  /* 0x000000010505d824 */ /* 0x000fc600078e0a11 */
[----:B------:R-:W-:Y:S01]  /*3990*/  @!P1 IMAD.IADD R2, R2, 0x1, -R17 ;  /* 0x0000000102029824 */ /* 0x000fe200078e0a11 */
[----:B------:R-:W-:Y:S01]  /*39a0*/  ISETP.GT.U32.AND P1, PT, R17, R3, PT ;  /* 0x000000031100720c */ /* 0x000fe20003f24070 */
[----:B------:R-:W-:Y:S01]  /*39b0*/  IMAD.HI.U32 R8, R21, R20, RZ ;  /* 0x0000001415087227 */ /* 0x000fe200078e00ff */
[----:B------:R-:W-:-:S03]  /*39c0*/  ISETP.GT.U32.AND P5, PT, R17, R5, PT ;  /* 0x000000051100720c */ /* 0x000fc60003fa4070 */
[----:B------:R-:W-:Y:S02]  /*39d0*/  IMAD.MOV R8, RZ, RZ, -R8 ;  /* 0x000000ffff087224 */ /* 0x000fe400078e0a08 */
[----:B------:R-:W-:Y:S02]  /*39e0*/  @!P4 IMAD.IADD R15, R15, 0x1, -R17 ;  /* 0x000000010f0fc824 */ /* 0x000fe400078e0a11 */
[----:B------:R-:W-:Y:S02]  /*39f0*/  IMAD R20, R17, R8, R20 ;  /* 0x0000000811147224 */ /* 0x000fe400078e0214 */
[----:B------:R-:W-:Y:S01]  /*3a00*/  IMAD.HI.U32 R10, R21, R4, RZ ;  /* 0x00000004150a7227 */ /* 0x000fe200078e00ff */
[----:B------:R-:W-:-:S03]  /*3a10*/  ISETP.GT.U32.AND P4, PT, R17, R15, PT ;  /* 0x0000000f1100720c */ /* 0x000fc60003f84070 */
[--C-:B------:R-:W-:Y:S01]  /*3a20*/  @!P1 IMAD.IADD R3, R3, 0x1, -R17.reuse ;  /* 0x0000000103039824 */ /* 0x100fe200078e0a11 */
[----:B------:R-:W-:Y:S01]  /*3a30*/  ISETP.GT.U32.AND P1, PT, R17, R20, PT ;  /* 0x000000141100720c */ /* 0x000fe20003f24070 */
[----:B------:R-:W-:Y:S02]  /*3a40*/  @!P5 IMAD.IADD R5, R5, 0x1, -R17 ;  /* 0x000000010505d824 */ /* 0x000fe400078e0a11 */
[----:B------:R-:W-:Y:S02]  /*3a50*/  IMAD.MOV R10, RZ, RZ, -R10 ;  /* 0x000000ffff0a7224 */ /* 0x000fe400078e0a0a */
[----:B------:R-:W-:Y:S02]  /*3a60*/  IMAD.MOV.U32 R9, RZ, RZ, R5 ;  /* 0x000000ffff097224 */ /* 0x000fe400078e0005 */
[----:B------:R-:W-:Y:S02]  /*3a70*/  IMAD R4, R17, R10, R4 ;  /* 0x0000000a11047224 */ /* 0x000fe400078e0204 */
[----:B------:R-:W-:-:S02]  /*3a80*/  IMAD.MOV.U32 R10, RZ, RZ, R3 ;  /* 0x000000ffff0a7224 */ /* 0x000fc400078e0003 */
[----:B------:R-:W-:Y:S02]  /*3a90*/  @!P6 IMAD.MOV R9, RZ, RZ, -R9 ;  /* 0x000000ffff09e224 */ /* 0x000fe400078e0a09 */
[--C-:B------:R-:W-:Y:S02]  /*3aa0*/  @!P4 IMAD.IADD R15, R15, 0x1, -R17.reuse ;  /* 0x000000010f0fc824 */ /* 0x100fe400078e0a11 */
[----:B------:R-:W-:Y:S01]  /*3ab0*/  @!P2 IMAD.MOV R10, RZ, RZ, -R10 ;  /* 0x000000ffff0aa224 */ /* 0x000fe200078e0a0a */
[----:B------:R-:W-:Y:S01]  /*3ac0*/  STL [R1+0x60], R9 ;  /* 0x0000600901007387 */ /* 0x000fe20000100800 */
[----:B------:R-:W-:Y:S01]  /*3ad0*/  @!P1 IMAD.IADD R20, R20, 0x1, -R17 ;  /* 0x0000000114149824 */ /* 0x000fe200078e0a11 */
[----:B------:R-:W-:Y:S02]  /*3ae0*/  IABS R0, R18 ;  /* 0x0000001200007213 */ /* 0x000fe40000000000 */
[----:B------:R-:W-:Y:S01]  /*3af0*/  STL [R1+0xc34], R15 ;  /* 0x000c340f01007387 */ /* 0x000fe20000100800 */
[----:B------:R-:W-:-:S02]  /*3b00*/  ISETP.GE.AND P1, PT, R18, RZ, PT ;  /* 0x000000ff1200720c */ /* 0x000fc40003f26270 */
[----:B------:R-:W-:Y:S01]  /*3b10*/  IABS R18, R28 ;  /* 0x0000001c00127213 */ /* 0x000fe20000000000 */
[----:B------:R-:W-:Y:S01]  /*3b20*/  STL [R1+0x54], R10 ;  /* 0x0000540a01007387 */ /* 0x000fe20000100800 */
[----:B------:R-:W-:-:S03]  /*3b30*/  IABS R11, R29 ;  /* 0x0000001d000b7213 */ /* 0x000fc60000000000 */
[----:B------:R-:W4:Y:S04]  /*3b40*/  LDL R28, [R1+0x10c] ;  /* 0x00010c00011c7983 */ /* 0x000f280000100800 */
[----:B------:R-:W4:Y:S01]  /*3b50*/  LDL R29, [R1+0x110] ;  /* 0x00011000011d7983 */ /* 0x000f220000100800 */
[----:B------:R-:W-:Y:S01]  /*3b60*/  ISETP.GT.U32.AND P0, PT, R17, R4, PT ;  /* 0x000000041100720c */ /* 0x000fe20003f04070 */
[----:B------:R-:W-:-:S12]  /*3b70*/  IMAD.HI.U32 R5, R21, R0, RZ ;  /* 0x0000000015057227 */ /* 0x000fd800078e00ff */
[----:B------:R-:W-:-:S05]  /*3b80*/  @!P0 IMAD.IADD R4, R4, 0x1, -R17 ;  /* 0x0000000104048824 */ /* 0x000fca00078e0a11 */
[----:B------:R-:W-:Y:S01]  /*3b90*/  ISETP.GT.U32.AND P6, PT, R17, R4, PT ;  /* 0x000000041100720c */ /* 0x000fe20003fc4070 */
[----:B------:R-:W-:-:S04]  /*3ba0*/  IMAD.MOV R5, RZ, RZ, -R5 ;  /* 0x000000ffff057224 */ /* 0x000fc800078e0a05 */
[----:B------:R-:W-:-:S08]  /*3bb0*/  IMAD R0, R17, R5, R0 ;  /* 0x0000000511007224 */ /* 0x000fd000078e0200 */
[----:B------:R-:W-:Y:S01]  /*3bc0*/  @!P6 IMAD.IADD R4, R4, 0x1, -R17 ;  /* 0x000000010404e824 */ /* 0x000fe200078e0a11 */
[C---:B------:R-:W-:Y:S02]  /*3bd0*/  ISETP.GT.U32.AND P6, PT, R17.reuse, R0, PT ;  /* 0x000000001100720c */ /* 0x040fe40003fc4070 */
[----:B------:R-:W-:-:S11]  /*3be0*/  ISETP.GT.U32.AND P2, PT, R17, R20, PT ;  /* 0x000000141100720c */ /* 0x000fd60003f44070 */
[--C-:B------:R-:W-:Y:S02]  /*3bf0*/  @!P6 IMAD.IADD R0, R0, 0x1, -R17.reuse ;  /* 0x000000010000e824 */ /* 0x100fe400078e0a11 */
[----:B------:R-:W-:-:S03]  /*3c00*/  @!P2 IMAD.IADD R20, R20, 0x1, -R17 ;  /* 0x000000011414a824 */ /* 0x000fc600078e0a11 */
[C---:B------:R-:W-:Y:S02]  /*3c10*/  ISETP.GT.U32.AND P6, PT, R17.reuse, R0, PT ;  /* 0x000000001100720c */ /* 0x040fe40003fc4070 */
[----:B------:R-:W-:-:S11]  /*3c20*/  ISETP.GT.U32.AND P0, PT, R17, R2, PT ;  /* 0x000000021100720c */ /* 0x000fd60003f04070 */
[--C-:B------:R-:W-:Y:S01]  /*3c30*/  @!P6 IMAD.IADD R0, R0, 0x1, -R17.reuse ;  /* 0x000000010000e824 */ /* 0x100fe200078e0a11 */
[----:B------:R-:W-:Y:S02]  /*3c40*/  ISETP.GE.AND P5, PT, R25, RZ, PT ;  /* 0x000000ff1900720c */ /* 0x000fe40003fa6270 */
[----:B------:R-:W-:Y:S02]  /*3c50*/  ISETP.GE.AND P4, PT, R19, RZ, PT ;  /* 0x000000ff1300720c */ /* 0x000fe40003f86270 */
[----:B------:R-:W-:Y:S02]  /*3c60*/  IABS R19, R16 ;  /* 0x0000001000137213 */ /* 0x000fe40000000000 */
[----:B------:R-:W-:Y:S01]  /*3c70*/  IABS R16, R6 ;  /* 0x0000000600107213 */ /* 0x000fe20000000000 */
[----:B------:R-:W-:Y:S01]  /*3c80*/  @!P0 IMAD.IADD R2, R2, 0x1, -R17 ;  /* 0x0000000102028824 */ /* 0x000fe200078e0a11 */
[----:B------:R-:W-:Y:S02]  /*3c90*/  STL [R1+0xc28], R6 ;  /* 0x000c280601007387 */ /* 0x000fe40000100800 */
[----:B------:R-:W1:Y:S01]  /*3ca0*/  I2F.RP R14, R16 ;  /* 0x00000010000e7306 */ /* 0x000e620000209400 */
[----:B0-----:R-:W-:Y:S01]  /*3cb0*/  IMAD.HI.U32 R13, R21, R19, RZ ;  /* 0x00000013150d7227 */ /* 0x001fe200078e00ff */
[----:B------:R0:W-:Y:S03]  /*3cc0*/  STL [R1+0xc30], R0 ;  /* 0x000c300001007387 */ /* 0x0001e60000100800 */
[----:B------:R-:W-:-:S02]  /*3cd0*/  @!P5 IMAD.MOV R2, RZ, RZ, -R2 ;  /* 0x000000ffff02d224 */ /* 0x000fc400078e0a02 */
[----:B------:R-:W-:Y:S02]  /*3ce0*/  IMAD.MOV R13, RZ, RZ, -R13 ;  /* 0x000000ffff0d7224 */ /* 0x000fe400078e0a0d */
[----:B0-----:R-:W-:Y:S01]  /*3cf0*/  IMAD.MOV.U32 R0, RZ, RZ, R4 ;  /* 0x000000ffff007224 */ /* 0x001fe200078e0004 */
[----:B------:R-:W-:-:S03]  /*3d00*/  ISETP.GE.AND P0, PT, R22, RZ, PT ;  /* 0x000000ff1600720c */ /* 0x000fc60003f06270 */
[----:B------:R-:W-:Y:S01]  /*3d10*/  @!P3 IMAD.MOV R0, RZ, RZ, -R0 ;  /* 0x000000ffff00b224 */ /* 0x000fe200078e0a00 */
[----:B------:R0:W-:Y:S01]  /*3d20*/  STL [R1+0xbbc], R2 ;  /* 0x000bbc0201007387 */ /* 0x0001e20000100800 */
[----:B------:R-:W-:-:S03]  /*3d30*/  IMAD R19, R17, R13, R19 ;  /* 0x0000000d11137224 */ /* 0x000fc600078e0213 */
[----:B------:R-:W4:Y:S04]  /*3d40*/  LDL R22, [R1+0x114] ;  /* 0x0001140001167983 */ /* 0x000f280000100800 */
[----:B------:R0:W-:Y:S01]  /*3d50*/  STL [R1+0x28], R0 ;  /* 0x0000280001007387 */ /* 0x0001e20000100800 */
[----:B------:R-:W-:-:S03]  /*3d60*/  IABS R12, R27 ;  /* 0x0000001b000c7213 */ /* 0x000fc60000000000 */
[----:B------:R-:W4:Y:S01]  /*3d70*/  LDL R27, [R1+0x118] ;  /* 0x00011800011b7983 */ /* 0x000f220000100800 */
[----:B---3--:R-:W-:-:S05]  /*3d80*/  IABS R8, R24 ;  /* 0x0000001800087213 */ /* 0x008fca0000000000 */
[----:B------:R-:W-:-:S04]  /*3d90*/  IMAD.HI.U32 R5, R21, R8, RZ ;  /* 0x0000000815057227 */ /* 0x000fc800078e00ff */
[----:B------:R-:W-:Y:S01]  /*3da0*/  IMAD.MOV R5, RZ, RZ, -R5 ;  /* 0x000000ffff057224 */ /* 0x000fe200078e0a05 */
[----:B--2---:R-:W-:-:S03]  /*3db0*/  IABS R9, R23 ;  /* 0x0000001700097213 */ /* 0x004fc60000000000 */
[----:B------:R-:W-:Y:S02]  /*3dc0*/  IMAD R8, R17, R5, R8 ;  /* 0x0000000511087224 */ /* 0x000fe400078e0208 */
[----:B------:R-:W-:-:S04]  /*3dd0*/  IMAD.HI.U32 R3, R21, R9, RZ ;  /* 0x0000000915037227 */ /* 0x000fc800078e00ff */
[----:B------:R-:W-:Y:S01]  /*3de0*/  IMAD.MOV R3, RZ, RZ, -R3 ;  /* 0x000000ffff037224 */ /* 0x000fe200078e0a03 */
[----:B------:R-:W-:-:S03]  /*3df0*/  ISETP.GT.U32.AND P2, PT, R17, R8, PT ;  /* 0x000000081100720c */ /* 0x000fc60003f44070 */
[----:B------:R-:W-:-:S05]  /*3e00*/  IMAD R9, R17, R3, R9 ;  /* 0x0000000311097224 */ /* 0x000fca00078e0209 */
[----:B------:R-:W-:-:S05]  /*3e10*/  ISETP.GT.U32.AND P6, PT, R17, R9, PT ;  /* 0x000000091100720c */ /* 0x000fca0003fc4070 */
[----:B------:R-:W-:Y:S01]  /*3e20*/  @!P2 IMAD.IADD R8, R8, 0x1, -R17 ;  /* 0x000000010808a824 */ /* 0x000fe200078e0a11 */
[----:B----4-:R-:W-:-:S05]  /*3e30*/  IABS R10, R7 ;  /* 0x00000007000a7213 */ /* 0x010fca0000000000 */
[----:B------:R-:W-:-:S04]  /*3e40*/  IMAD.HI.U32 R3, R21, R10, RZ ;  /* 0x0000000a15037227 */ /* 0x000fc800078e00ff */
[----:B------:R-:W-:-:S04]  /*3e50*/  IMAD.MOV R3, RZ, RZ, -R3 ;  /* 0x000000ffff037224 */ /* 0x000fc800078e0a03 */
[----:B------:R-:W-:-:S05]  /*3e60*/  IMAD R10, R17, R3, R10 ;  /* 0x00000003110a7224 */ /* 0x000fca00078e020a */
[----:B------:R-:W-:Y:S01]  /*3e70*/  ISETP.GT.U32.AND P2, PT, R17, R10, PT ;  /* 0x0000000a1100720c */ /* 0x000fe20003f44070 */
[----:B------:R-:W-:Y:S02]  /*3e80*/  @!P6 IMAD.IADD R9, R9, 0x1, -R17 ;  /* 0x000000010909e824 */ /* 0x000fe400078e0a11 */
[----:B------:R-:W-:-:S04]  /*3e90*/  IMAD.HI.U32 R3, R21, R11, RZ ;  /* 0x0000000b15037227 */ /* 0x000fc800078e00ff */
[----:B------:R-:W-:-:S06]  /*3ea0*/  IMAD.MOV R3, RZ, RZ, -R3 ;  /* 0x000000ffff037224 */ /* 0x000fcc00078e0a03 */
[----:B------:R-:W-:Y:S01]  /*3eb0*/  @!P2 IMAD.IADD R10, R10, 0x1, -R17 ;  /* 0x000000010a0aa824 */ /* 0x000fe200078e0a11 */
[----:B------:R-:W-:Y:S01]  /*3ec0*/  ISETP.GT.U32.AND P2, PT, R17, R9, PT ;  /* 0x000000091100720c */ /* 0x000fe20003f44070 */
[----:B------:R-:W-:Y:S01]  /*3ed0*/  IMAD.HI.U32 R5, R21, R18, RZ ;  /* 0x0000001215057227 */ /* 0x000fe200078e00ff */
[----:B------:R-:W-:-:S03]  /*3ee0*/  ISETP.GT.U32.AND P5, PT, R17, R8, PT ;  /* 0x000000081100720c */ /* 0x000fc60003fa4070 */
[----:B------:R-:W-:Y:S02]  /*3ef0*/  IMAD R11, R17, R3, R11 ;  /* 0x00000003110b7224 */ /* 0x000fe400078e020b */
[----:B------:R-:W-:-:S06]  /*3f00*/  IMAD.MOV R5, RZ, RZ, -R5 ;  /* 0x000000ffff057224 */ /* 0x000fcc00078e0a05 */
[--C-:B------:R-:W-:Y:S01]  /*3f10*/  @!P2 IMAD.IADD R9, R9, 0x1, -R17.reuse ;  /* 0x000000010909a824 */ /* 0x100fe200078e0a11 */
[C---:B------:R-:W-:Y:S01]  /*3f20*/  ISETP.GT.U32.AND P2, PT, R17.reuse, R11, PT ;  /* 0x0000000b1100720c */ /* 0x040fe20003f44070 */
[----:B------:R-:W-:Y:S02]  /*3f30*/  IMAD R18, R17, R5, R18 ;  /* 0x0000000511127224 */ /* 0x000fe400078e0212 */
[----:B-1----:R1:W2:Y:S01]  /*3f40*/  MUFU.RCP R5, R14 ;  /* 0x0000000e00057308 */ /* 0x0022a20000001000 */
[----:B------:R-:W-:Y:S01]  /*3f50*/  @!P5 IMAD.IADD R8, R8, 0x1, -R17 ;  /* 0x000000010808d824 */ /* 0x000fe200078e0a11 */
[----:B------:R-:W-:Y:S02]  /*3f60*/  IABS R13, R28 ;  /* 0x0000001c000d7213 */ /* 0x000fe40000000000 */
[----:B------:R-:W3:Y:S01]  /*3f70*/  LDL R28, [R1+0x11c] ;  /* 0x00011c00011c7983 */ /* 0x000ee20000100800 */
[----:B-1----:R-:W-:-:S03]  /*3f80*/  IABS R14, R29 ;  /* 0x0000001d000e7213 */ /* 0x002fc60000000000 */
[----:B------:R-:W4:Y:S02]  /*3f90*/  LDL R29, [R1+0x120] ;  /* 0x00012000011d7983 */ /* 0x000f240000100800 */
[----:B------:R-:W-:Y:S01]  /*3fa0*/  @!P2 IMAD.IADD R11, R11, 0x1, -R17 ;  /* 0x000000010b0ba824 */ /* 0x000fe200078e0a11 */
[----:B------:R-:W-:Y:S01]  /*3fb0*/  ISETP.GE.AND P2, PT, R7, RZ, PT ;  /* 0x000000ff0700720c */ /* 0x000fe20003f46270 */
[----:B------:R1:W-:Y:S04]  /*3fc0*/  STL [R1+0xc2c], R8 ;  /* 0x000c2c0801007387 */ /* 0x0003e80000100800 */
[----:B------:R-:W4:Y:S04]  /*3fd0*/  LDL.LU R6, [R1+0x124] ;  /* 0x0001240001067983 */ /* 0x000f280000300800 */
[----:B------:R-:W4:Y:S04]  /*3fe0*/  LDL.LU R7, [R1+0x128] ;  /* 0x0001280001077983 */ /* 0x000f280000300800 */
[----:B0-----:R-:W4:Y:S04]  /*3ff0*/  LDL R2, [R1+0x3a0] ;  /* 0x0003a00001027983 */ /* 0x001f280000100800 */
[----:B------:R-:W4:Y:S04]  /*4000*/  LDL R0, [R1+0x438] ;  /* 0x0004380001007983 */ /* 0x000f280000100800 */
[----:B------:R-:W4:Y:S01]  /*4010*/  LDL R15, [R1+0x9f0] ;  /* 0x0009f000010f7983 */ /* 0x000f220000100800 */
[----:B------:R-:W-:Y:S01]  /*4020*/  ISETP.GT.U32.AND P6, PT, R17, R19, PT ;  /* 0x000000131100720c */ /* 0x000fe20003fc4070 */
[----:B------:R-:W-:-:S04]  /*4030*/  IMAD.HI.U32 R3, R21, R12, RZ ;  /* 0x0000000c15037227 */ /* 0x000fc800078e00ff */
[----:B------:R-:W-:Y:S02]  /*4040*/  IMAD.MOV R3, RZ, RZ, -R3 ;  /* 0x000000ffff037224 */ /* 0x000fe400078e0a03 */
[----:B--2---:R-:W-:-:S06]  /*4050*/  VIADD R5, R5, 0xffffffe ;  /* 0x0ffffffe05057836 */ /* 0x004fcc0000000000 */
[----:B------:R-:W-:Y:S02]  /*4060*/  @!P6 IMAD.IADD R19, R19, 0x1, -R17 ;  /* 0x000000011313e824 */ /* 0x000fe400078e0a11 */
[----:B------:R-:W-:-:S03]  /*4070*/  IMAD R12, R17, R3, R12 ;  /* 0x00000003110c7224 */ /* 0x000fc600078e020c */
[----:B------:R-:W-:Y:S01]  /*4080*/  ISETP.GT.U32.AND P3, PT, R17, R19, PT ;  /* 0x000000131100720c */ /* 0x000fe20003f64070 */
[----:B------:R-:W-:Y:S01]  /*4090*/  IMAD.HI.U32 R3, R21, R14, RZ ;  /* 0x0000000e15037227 */ /* 0x000fe200078e00ff */
[----:B------:R-:W-:Y:S01]  /*40a0*/  ISETP.GT.U32.AND P5, PT, R17, R18, PT ;  /* 0x000000121100720c */ /* 0x000fe20003fa4070 */
[----:B------:R-:W0:Y:S02]  /*40b0*/  F2I.FTZ.U32.TRUNC.NTZ R5, R5 ;  /* 0x0000000500057305 */ /* 0x000e24000021f000 */
[----:B------:R-:W-:-:S04]  /*40c0*/  IMAD.MOV R3, RZ, RZ, -R3 ;  /* 0x000000ffff037224 */ /* 0x000fc800078e0a03 */
[----:B------:R-:W-:Y:S02]  /*40d0*/  IMAD R14, R17, R3, R14 ;  /* 0x00000003110e7224 */ /* 0x000fe400078e020e */
[----:B------:R-:W-:-:S04]  /*40e0*/  IMAD.HI.U32 R4, R21, R13, RZ ;  /* 0x0000000d15047227 */ /* 0x000fc800078e00ff */
[--C-:B------:R-:W-:Y:S01]  /*40f0*/  @!P3 IMAD.IADD R19, R19, 0x1, -R17.reuse ;  /* 0x000000011313b824 */ /* 0x100fe200078e0a11 */
[----:B------:R-:W-:Y:S01]  /*4100*/  ISETP.GE.AND P3, PT, R24, RZ, PT ;  /* 0x000000ff1800720c */ /* 0x000fe20003f66270 */
[----:B------:R-:W-:Y:S01]  /*4110*/  @!P5 IMAD.IADD R18, R18, 0x1, -R17 ;  /* 0x000000011212d824 */ /* 0x000fe200078e0a11 */
[----:B------:R-:W-:Y:S01]  /*4120*/  ISETP.GE.AND P5, PT, R23, RZ, PT ;  /* 0x000000ff1700720c */ /* 0x000fe20003fa6270 */
[----:B------:R-:W-:Y:S02]  /*4130*/  IMAD.MOV R4, RZ, RZ, -R4 ;  /* 0x000000ffff047224 */ /* 0x000fe400078e0a04 */
[----:B0-----:R-:W-:Y:S02]  /*4140*/  IMAD.MOV R23, RZ, RZ, -R5 ;  /* 0x000000ffff177224 */ /* 0x001fe400078e0a05 */
[----:B------:R-:W-:Y:S02]  /*4150*/  IMAD R13, R17, R4, R13 ;  /* 0x00000004110d7224 */ /* 0x000fe400078e020d */
[----:B------:R-:W-:-:S02]  /*4160*/  IMAD.MOV.U32 R4, RZ, RZ, RZ ;  /* 0x000000ffff047224 */ /* 0x000fc400078e00ff */
[----:B------:R-:W-:-:S04]  /*4170*/  IMAD R23, R23, R16, RZ ;  /* 0x0000001017177224 */ /* 0x000fc800078e02ff */
[----:B------:R-:W-:Y:S01]  /*4180*/  IMAD.HI.U32 R23, R5, R23, R4 ;  /* 0x0000001705177227 */ /* 0x000fe200078e0004 */
[----:B------:R-:W-:Y:S02]  /*4190*/  IABS R22, R22 ;  /* 0x0000001600167213 */ /* 0x000fe40000000000 */
[----:B------:R-:W-:-:S05]  /*41a0*/  IABS R26, R27 ;  /* 0x0000001b001a7213 */ /* 0x000fca0000000000 */
[----:B------:R-:W-:-:S04]  /*41b0*/  IMAD.HI.U32 R27, R21, R26, RZ ;  /* 0x0000001a151b7227 */ /* 0x000fc800078e00ff */
[----:B------:R-:W-:-:S04]  /*41c0*/  IMAD.MOV R27, RZ, RZ, -R27 ;  /* 0x000000ffff1b7224 */ /* 0x000fc800078e0a1b */
[----:B------:R-:W-:Y:S01]  /*41d0*/  IMAD R4, R17, R27, R26 ;  /* 0x0000001b11047224 */ /* 0x000fe200078e021a */
[----:B---3--:R-:W-:Y:S02]  /*41e0*/  IABS R3, R28 ;  /* 0x0000001c00037213 */ /* 0x008fe40000000000 */
[----:B----4-:R-:W-:-:S03]  /*41f0*/  IABS R24, R29 ;  /* 0x0000001d00187213 */ /* 0x010fc60000000000 */
[----:B------:R-:W-:-:S04]  /*4200*/  IMAD.HI.U32 R25, R21, R3, RZ ;  /* 0x0000000315197227 */ /* 0x000fc800078e00ff */
[----:B------:R-:W-:-:S04]  /*4210*/  IMAD.HI.U32 R28, R21, R22, RZ ;  /* 0x00000016151c7227 */ /* 0x000fc800078e00ff */
[----:B------:R-:W-:-:S04]  /*4220*/  IMAD.HI.U32 R29, R21, R24, RZ ;  /* 0x00000018151d7227 */ /* 0x000fc800078e00ff */
[----:B------:R-:W-:Y:S02]  /*4230*/  IMAD.MOV R25, RZ, RZ, -R25 ;  /* 0x000000ffff197224 */ /* 0x000fe400078e0a19 */
[----:B------:R-:W-:Y:S02]  /*4240*/  IMAD.MOV R28, RZ, RZ, -R28 ;  /* 0x000000ffff1c7224 */ /* 0x000fe400078e0a1c */
[----:B------:R-:W-:Y:S02]  /*4250*/  IMAD.MOV R29, RZ, RZ, -R29 ;  /* 0x000000ffff1d7224 */ /* 0x000fe400078e0a1d */
[C---:B------:R-:W-:Y:S01]  /*4260*/  IMAD R3, R17.reuse, R25, R3 ;  /* 0x0000001911037224 */ /* 0x040fe200078e0203 */
[----:B------:R-:W-:Y:S01]  /*4270*/  IABS R25, R2 ;  /* 0x0000000200197213 */ /* 0x000fe20000000000 */
[C---:B------:R-:W-:Y:S01]  /*4280*/  IMAD R22, R17.reuse, R28, R22 ;  /* 0x0000001c11167224 */ /* 0x040fe200078e0216 */
[----:B------:R-:W-:Y:S01]  /*4290*/  IABS R28, R6 ;  /* 0x00000006001c7213 */ /* 0x000fe20000000000 */
[----:B------:R-:W-:Y:S01]  /*42a0*/  IMAD R5, R17, R29, R24 ;  /* 0x0000001d11057224 */ /* 0x000fe200078e0218 */
[----:B------:R-:W-:-:S02]  /*42b0*/  IABS R24, R7 ;  /* 0x0000000700187213 */ /* 0x000fc40000000000 */
[----:B------:R-:W-:Y:S01]  /*42c0*/  IABS R26, R0 ;  /* 0x00000000001a7213 */ /* 0x000fe20000000000 */
[----:B------:R-:W-:Y:S01]  /*42d0*/  IMAD.HI.U32 R0, R21, R25, RZ ;  /* 0x0000001915007227 */ /* 0x000fe200078e00ff */
[----:B------:R-:W-:-:S03]  /*42e0*/  IABS R27, R15 ;  /* 0x0000000f001b7213 */ /* 0x000fc60000000000 */
[----:B------:R-:W-:-:S04]  /*42f0*/  IMAD.HI.U32 R29, R21, R28, RZ ;  /* 0x0000001c151d7227 */ /* 0x000fc800078e00ff */
[----:B------:R-:W-:-:S04]  /*4300*/  IMAD.HI.U32 R15, R21, R24, RZ ;  /* 0x00000018150f7227 */ /* 0x000fc800078e00ff */
[----:B------:R-:W-:Y:S02]  /*4310*/  IMAD.MOV R0, RZ, RZ, -R0 ;  /* 0x000000ffff007224 */ /* 0x000fe400078e0a00 */
[----:B-1----:R-:W-:-:S04]  /*4320*/  IMAD.HI.U32 R8, R23, R26, RZ ;  /* 0x0000001a17087227 */ /* 0x002fc800078e00ff */
[----:B------:R-:W-:Y:S02]  /*4330*/  IMAD.MOV R21, RZ, RZ, -R29 ;  /* 0x000000ffff157224 */ /* 0x000fe400078e0a1d */
[----:B------:R-:W-:Y:S02]  /*4340*/  IMAD.MOV R29, RZ, RZ, -R15 ;  /* 0x000000ffff1d7224 */ /* 0x000fe400078e0a0f */
[----:B------:R-:W2:Y:S01]  /*4350*/  LDL.LU R15, [R1+0xc34] ;  /* 0x000c3400010f7983 */ /* 0x000ea20000300800 */
[----:B------:R-:W-:Y:S02]  /*4360*/  IMAD R25, R17, R0, R25 ;  /* 0x0000000011197224 */ /* 0x000fe400078e0219 */
[----:B------:R-:W-:Y:S01]  /*4370*/  IMAD.MOV R8, RZ, RZ, -R8 ;  /* 0x000000ffff087224 */ /* 0x000fe200078e0a08 */
[----:B------:R-:W3:Y:S03]  /*4380*/  LDL.LU R0, [R1+0xc30] ;  /* 0x000c300001007983 */ /* 0x000ee60000300800 */
[----:B------:R-:W-:-:S02]  /*4390*/  IMAD R26, R16, R8, R26 ;  /* 0x00000008101a7224 */ /* 0x000fc400078e021a */
[----:B------:R-:W4:Y:S01]  /*43a0*/  LDL.LU R8, [R1+0xc2c] ;  /* 0x000c2c0001087983 */ /* 0x000f220000300800 */
[----:B------:R-:W-:Y:S02]  /*43b0*/  IMAD R21, R17, R21, R28 ;  /* 0x0000001511157224 */ /* 0x000fe400078e021c */
[----:B------:R-:W-:-:S04]  /*43c0*/  IMAD.HI.U32 R28, R23, R27, RZ ;  /* 0x0000001b171c7227 */ /* 0x000fc800078e00ff */
[C---:B------:R-:W-:Y:S02]  /*43d0*/  IMAD R24, R17.reuse, R29, R24 ;  /* 0x0000001d11187224 */ /* 0x040fe400078e0218 */
[----:B------:R-:W-:Y:S01]  /*43e0*/  @!P4 IMAD.MOV R20, RZ, RZ, -R20 ;  /* 0x000000ffff14c224 */ /* 0x000fe200078e0a14 */
[----:B------:R-:W4:Y:S01]  /*43f0*/  LDL.LU R29, [R1+0x110] ;  /* 0x00011000011d7983 */ /* 0x000f220000300800 */
[----:B------:R-:W-:-:S13]  /*4400*/  ISETP.GT.U32.AND P6, PT, R17, R10, PT ;  /* 0x0000000a1100720c */ /* 0x000fda0003fc4070 */
[----:B------:R-:W-:Y:S01]  /*4410*/  @!P6 IMAD.IADD R10, R10, 0x1, -R17 ;  /* 0x000000010a0ae824 */ /* 0x000fe200078e0a11 */
[----:B------:R-:W-:-:S13]  /*4420*/  ISETP.GT.U32.AND P6, PT, R17, R12, PT ;  /* 0x0000000c1100720c */ /* 0x000fda0003fc4070 */
[----:B------:R-:W-:Y:S01]  /*4430*/  @!P6 IMAD.IADD R12, R12, 0x1, -R17 ;  /* 0x000000010c0ce824 */ /* 0x000fe200078e0a11 */
[----:B------:R-:W-:Y:S01]  /*4440*/  ISETP.GT.U32.AND P6, PT, R17, R13, PT ;  /* 0x0000000d1100720c */ /* 0x000fe20003fc4070 */
[----:B--2---:R-:W-:Y:S02]  /*4450*/  @!P0 IMAD.MOV R15, RZ, RZ, -R15 ;  /* 0x000000ffff0f8224 */ /* 0x004fe400078e0a0f */
[----:B---3--:R-:W-:-:S03]  /*4460*/  IMAD.MOV.U32 R23, RZ, RZ, R0 ;  /* 0x000000ffff177224 */ /* 0x008fc600078e0000 */
[----:B------:R0:W-:Y:S01]  /*4470*/  STL [R1+0xbc0], R15 ;  /* 0x000bc00f01007387 */ /* 0x0001e20000100800 */
[----:B------:R-:W-:Y:S02]  /*4480*/  @!P1 IMAD.MOV R23, RZ, RZ, -R23 ;  /* 0x000000ffff179224 */ /* 0x000fe400078e0a17 */
[----:B----4-:R-:W-:Y:S01]  /*4490*/  @!P3 IMAD.MOV R8, RZ, RZ, -R8 ;  /* 0x000000ffff08b224 */ /* 0x010fe200078e0a08 */
[----:B0-----:R-:W2:Y:S04]  /*44a0*/  LDL.LU R15, [R1+0x10c] ;  /* 0x00010c00010f7983 */ /* 0x001ea80000300800 */
[----:B------:R-:W3:Y:S04]  /*44b0*/  LDL.LU R0, [R1+0x108] ;  /* 0x0001080001007983 */ /* 0x000ee80000300800 */
[----:B------:R0:W-:Y:S04]  /*44c0*/  STL [R1+0xbc4], R20 ;  /* 0x000bc41401007387 */ /* 0x0001e80000100800 */
[----:B0-----:R-:W4:Y:S04]  /*44d0*/  LDL.LU R20, [R1+0x104] ;  /* 0x0001040001147983 */ /* 0x001f280000300800 */
[----:B------:R0:W-:Y:S04]  /*44e0*/  STL [R1+0xbc8], R23 ;  /* 0x000bc81701007387 */ /* 0x0001e80000100800 */
[----:B0-----:R-:W2:Y:S04]  /*44f0*/  LDL.LU R23, [R1+0x100] ;  /* 0x0001000001177983 */ /* 0x001ea80000300800 */
[----:B------:R0:W-:Y:S04]  /*4500*/  STL [R1+0xbcc], R8 ;  /* 0x000bcc0801007387 */ /* 0x0001e80000100800 */
[----:B0-----:R-:W3:Y:S01]  /*4510*/  LDL.LU R8, [R1+0xfc] ;  /* 0x0000fc0001087983 */ /* 0x001ee20000300800 */
[----:B------:R-:W-:Y:S01]  /*4520*/  @!P6 IMAD.IADD R13, R13, 0x1, -R17 ;  /* 0x000000010d0de824 */ /* 0x000fe200078e0a11 */
[----:B------:R-:W-:-:S13]  /*4530*/  ISETP.GT.U32.AND P6, PT, R17, R14, PT ;  /* 0x0000000e1100720c */ /* 0x000fda0003fc4070 */
[----:B------:R-:W-:Y:S01]  /*4540*/  @!P6 IMAD.IADD R14, R14, 0x1, -R17 ;  /* 0x000000010e0ee824 */ /* 0x000fe200078e0a11 */
[C---:B------:R-:W-:Y:S02]  /*4550*/  ISETP.GT.U32.AND P6, PT, R17.reuse, R22, PT ;  /* 0x000000161100720c */ /* 0x040fe40003fc4070 */
[C---:B------:R-:W-:Y:S01]  /*4560*/  ISETP.GT.U32.AND P0, PT, R17.reuse, R18, PT ;  /* 0x000000121100720c */ /* 0x040fe20003f04070 */
[----:B------:R-:W-:Y:S01]  /*4570*/  @!P2 IMAD.MOV R10, RZ, RZ, -R10 ;  /* 0x000000ffff0aa224 */ /* 0x000fe200078e0a0a */
[C---:B------:R-:W-:Y:S02]  /*4580*/  ISETP.GT.U32.AND P4, PT, R17.reuse, R11, PT ;  /* 0x0000000b1100720c */ /* 0x040fe40003f84070 */
[----:B------:R-:W-:-:S07]  /*4590*/  ISETP.GT.U32.AND P1, PT, R17, R12, PT ;  /* 0x0000000c1100720c */ /* 0x000fce0003f24070 */
[----:B------:R-:W-:-:S05]  /*45a0*/  @!P6 IMAD.IADD R22, R22, 0x1, -R17 ;  /* 0x000000011616e824 */ /* 0x000fca00078e0a11 */
[C---:B------:R-:W-:Y:S01]  /*45b0*/  ISETP.GT.U32.AND P2, PT, R17.reuse, R22, PT ;  /* 0x000000161100720c */ /* 0x040fe20003f44070 */
[--C-:B------:R-:W-:Y:S01]  /*45c0*/  @!P0 IMAD.IADD R18, R18, 0x1, -R17.reuse ;  /* 0x0000000112128824 */ /* 0x100fe200078e0a11 */
[----:B------:R-:W-:Y:S01]  /*45d0*/  ISETP.GT.U32.AND P0, PT, R17, R3, PT ;  /* 0x000000031100720c */ /* 0x000fe20003f04070 */
[--C-:B------:R-:W-:Y:S01]  /*45e0*/  @!P4 IMAD.IADD R11, R11, 0x1, -R17.reuse ;  /* 0x000000010b0bc824 */ /* 0x100fe200078e0a11 */
[C---:B------:R-:W-:Y:S01]  /*45f0*/  ISETP.GT.U32.AND P4, PT, R17.reuse, R5, PT ;  /* 0x000000051100720c */ /* 0x040fe20003f84070 */
[----:B------:R-:W-:Y:S01]  /*4600*/  @!P1 IMAD.IADD R12, R12, 0x1, -R17 ;  /* 0x000000010c0c9824 */ /* 0x000fe200078e0a11 */
[C---:B------:R-:W-:Y:S02]  /*4610*/  ISETP.GT.U32.AND P1, PT, R17.reuse, R21, PT ;  /* 0x000000151100720c */ /* 0x040fe40003f24070 */
[----:B------:R-:W-:-:S05]  /*4620*/  ISETP.GT.U32.AND P6, PT, R17, R4, PT ;  /* 0x000000041100720c */ /* 0x000fca0003fc4070 */
[----:B------:R-:W-:Y:S01]  /*4630*/  @!P2 IMAD.IADD R22, R22, 0x1, -R17 ;  /* 0x000000011616a824 */ /* 0x000fe200078e0a11 */
[----:B------:R-:W-:Y:S01]  /*4640*/  ISETP.GT.U32.AND P2, PT, R16, R26, PT ;  /* 0x0000001a1000720c */ /* 0x000fe20003f44070 */
[----:B------:R-:W-:Y:S02]  /*4650*/  @!P5 IMAD.MOV R9, RZ, RZ, -R9 ;  /* 0x000000ffff09d224 */ /* 0x000fe400078e0a09 */
[--C-:B------:R-:W-:Y:S02]  /*4660*/  @!P0 IMAD.IADD R3, R3, 0x1, -R17.reuse ;  /* 0x0000000103038824 */ /* 0x100fe400078e0a11 */
[--C-:B------:R-:W-:Y:S01]  /*4670*/  @!P4 IMAD.IADD R5, R5, 0x1, -R17.reuse ;  /* 0x000000010505c824 */ /* 0x100fe200078e0a11 */
[----:B------:R0:W-:Y:S01]  /*4680*/  STL [R1+0xbd0], R9 ;  /* 0x000bd00901007387 */ /* 0x0001e20000100800 */
[----:B------:R-:W-:-:S03]  /*4690*/  @!P1 IMAD.IADD R21, R21, 0x1, -R17 ;  /* 0x0000000115159824 */ /* 0x000fc600078e0a11 */
[----:B------:R-:W-:Y:S03]  /*46a0*/  STL [R1+0xbd4], R10 ;  /* 0x000bd40a01007387 */ /* 0x000fe60000100800 */
[----:B------:R-:W-:Y:S01]  /*46b0*/  @!P2 IMAD.IADD R26, R26, 0x1, -R16 ;  /* 0x000000011a1aa824 */ /* 0x000fe200078e0a10 */
[----:B------:R-:W-:Y:S01]  /*46c0*/  ISETP.GE.AND P2, PT, R29, RZ, PT ;  /* 0x000000ff1d00720c */ /* 0x000fe20003f46270 */
[----:B------:R-:W-:Y:S01]  /*46d0*/  @!P6 IMAD.IADD R4, R4, 0x1, -R17 ;  /* 0x000000010404e824 */ /* 0x000fe200078e0a11 */
[C---:B------:R-:W-:Y:S02]  /*46e0*/  ISETP.GT.U32.AND P3, PT, R17.reuse, R13, PT ;  /* 0x0000000d1100720c */ /* 0x040fe40003f64070 */
[C---:B------:R-:W-:Y:S02]  /*46f0*/  ISETP.GT.U32.AND P5, PT, R17.reuse, R14, PT ;  /* 0x0000000e1100720c */ /* 0x040fe40003fa4070 */
[----:B------:R-:W-:Y:S01]  /*4700*/  ISETP.GT.U32.AND P6, PT, R17, R4, PT ;  /* 0x000000041100720c */ /* 0x000fe20003fc4070 */
[----:B------:R-:W-:-:S04]  /*4710*/  IMAD.MOV R28, RZ, RZ, -R28 ;  /* 0x000000ffff1c7224 */ /* 0x000fc800078e0a1c */
[----:B------:R-:W-:-:S04]  /*4720*/  IMAD R27, R16, R28, R27 ;  /* 0x0000001c101b7224 */ /* 0x000fc800078e021b */
[--C-:B------:R-:W-:Y:S01]  /*4730*/  @!P3 IMAD.IADD R13, R13, 0x1, -R17.reuse ;  /* 0x000000010d0db824 */ /* 0x100fe200078e0a11 */
[C---:B------:R-:W-:Y:S01]  /*4740*/  ISETP.GT.U32.AND P3, PT, R17.reuse, R24, PT ;  /* 0x000000181100720c */ /* 0x040fe20003f64070 */
[--C-:B------:R-:W-:Y:S01]  /*4750*/  @!P5 IMAD.IADD R14, R14, 0x1, -R17.reuse ;  /* 0x000000010e0ed824 */ /* 0x100fe200078e0a11 */
[----:B------:R-:W-:Y:S01]  /*4760*/  ISETP.GT.U32.AND P5, PT, R17, R25, PT ;  /* 0x000000191100720c */ /* 0x000fe20003fa4070 */
[----:B------:R-:W-:Y:S01]  /*4770*/  @!P6 IMAD.IADD R4, R4, 0x1, -R17 ;  /* 0x000000010404e824 */ /* 0x000fe200078e0a11 */
[----:B------:R-:W-:-:S09]  /*4780*/  ISETP.GT.U32.AND P6, PT, R16, R27, PT ;  /* 0x0000001b1000720c */ /* 0x000fd20003fc4070 */
[--C-:B------:R-:W-:Y:S02]  /*4790*/  @!P3 IMAD.IADD R24, R24, 0x1, -R17.reuse ;  /* 0x000000011818b824 */ /* 0x100fe400078e0a11 */
[----:B------:R-:W-:Y:S02]  /*47a0*/  @!P5 IMAD.IADD R25, R25, 0x1, -R17 ;  /* 0x000000011919d824 */ /* 0x000fe400078e0a11 */
[----:B------:R-:W-:-:S05]  /*47b0*/  @!P6 IMAD.IADD R27, R27, 0x1, -R16 ;  /* 0x000000011b1be824 */ /* 0x000fca00078e0a10 */
[----:B------:R-:W-:Y:S01]  /*47c0*/  ISETP.GT.U32.AND P6, PT, R16, R27, PT ;  /* 0x0000001b1000720c */ /* 0x000fe20003fc4070 */
[----:B------:R-:W-:-:S12]  /*47d0*/  @!P2 IMAD.MOV R14, RZ, RZ, -R14 ;  /* 0x000000ffff0ea224 */ /* 0x000fd800078e0a0e */
[----:B------:R-:W-:Y:S01]  /*47e0*/  @!P6 IMAD.IADD R27, R27, 0x1, -R16 ;  /* 0x000000011b1be824 */ /* 0x000fe200078e0a10 */
[----:B------:R-:W-:Y:S02]  /*47f0*/  ISETP.GE.AND P6, PT, R6, RZ, PT ;  /* 0x000000ff0600720c */ /* 0x000fe40003fc6270 */
[----:B----4-:R-:W-:Y:S02]  /*4800*/  ISETP.GE.AND P1, PT, R20, RZ, PT ;  /* 0x000000ff1400720c */ /* 0x010fe40003f26270 */
[----:B--2---:R-:W-:Y:S02]  /*4810*/  ISETP.GE.AND P4, PT, R23, RZ, PT ;  /* 0x000000ff1700720c */ /* 0x004fe40003f86270 */
[----:B---3--:R-:W-:Y:S02]  /*4820*/  ISETP.GE.AND P0, PT, R8, RZ, PT ;  /* 0x000000ff0800720c */ /* 0x008fe40003f06270 */
[----:B------:R-:W2:Y:S04]  /*4830*/  LDL.LU R8, [R1+0x114] ;  /* 0x0001140001087983 */ /* 0x000ea80000300800 */
[----:B------:R-:W3:Y:S04]  /*4840*/  LDL.LU R23, [R1+0x118] ;  /* 0x0001180001177983 */ /* 0x000ee80000300800 */
[----:B------:R-:W4:Y:S04]  /*4850*/  LDL R20, [R1+0x438] ;  /* 0x0004380001147983 */ /* 0x000f280000100800 */
[----:B------:R-:W2:Y:S01]  /*4860*/  LDL.LU R29, [R1+0x11c] ;  /* 0x00011c00011d7983 */ /* 0x000ea20000300800 */
[----:B------:R-:W-:-:S02]  /*4870*/  ISETP.GE.AND P3, PT, R0, RZ, PT ;  /* 0x000000ff0000720c */ /* 0x000fc40003f66270 */
[----:B------:R-:W-:Y:S01]  /*4880*/  ISETP.GE.AND P5, PT, R15, RZ, PT ;  /* 0x000000ff0f00720c */ /* 0x000fe20003fa6270 */
[----:B------:R-:W3:Y:S01]  /*4890*/  LDL.LU R0, [R1+0x120] ;  /* 0x0001200001007983 */ /* 0x000ee20000300800 */
[----:B------:R-:W-:-:S03]  /*48a0*/  @!P0 IMAD.MOV R19, RZ, RZ, -R19 ;  /* 0x000000ffff138224 */ /* 0x000fc600078e0a13 */
[----:B------:R-:W4:Y:S01]  /*48b0*/  LDL R15, [R1+0x9f0] ;  /* 0x0009f000010f7983 */ /* 0x000f220000100800 */
[----:B------:R-:W-:Y:S02]  /*48c0*/  @!P4 IMAD.MOV R18, RZ, RZ, -R18 ;  /* 0x000000ffff12c224 */ /* 0x000fe400078e0a12 */
[----:B------:R-:W-:Y:S01]  /*48d0*/  @!P1 IMAD.MOV R11, RZ, RZ, -R11 ;  /* 0x000000ffff0b9224 */ /* 0x000fe200078e0a0b */
[----:B------:R-:W-:Y:S02]  /*48e0*/  STL [R1+0xbd8], R19 ;  /* 0x000bd81301007387 */ /* 0x000fe40000100800 */
[----:B------:R-:W-:Y:S02]  /*48f0*/  @!P3 IMAD.MOV R12, RZ, RZ, -R12 ;  /* 0x000000ffff0cb224 */ /* 0x000fe400078e0a0c */
[----:B------:R-:W-:Y:S01]  /*4900*/  @!P5 IMAD.MOV R13, RZ, RZ, -R13 ;  /* 0x000000ffff0dd224 */ /* 0x000fe200078e0a0d */
[----:B------:R-:W-:Y:S04]  /*4910*/  STL [R1+0xbdc], R18 ;  /* 0x000bdc1201007387 */ /* 0x000fe80000100800 */
[----:B------:R-:W-:Y:S04]  /*4920*/  STL [R1+0xbe0], R11 ;  /* 0x000be00b01007387 */ /* 0x000fe80000100800 */
[----:B------:R-:W-:Y:S04]  /*4930*/  STL [R1+0xbe4], R12 ;  /* 0x000be40c01007387 */ /* 0x000fe80000100800 */
[----:B------:R-:W-:Y:S04]  /*4940*/  STL [R1+0xbe8], R13 ;  /* 0x000be80d01007387 */ /* 0x000fe80000100800 */
[----:B------:R-:W-:Y:S04]  /*4950*/  STL [R1+0xbec], R14 ;  /* 0x000bec0e01007387 */ /* 0x000fe80000100800 */
[----:B------:R-:W4:Y:S01]  /*4960*/  LDL.LU R6, [R1+0xc28] ;  /* 0x000c280001067983 */ /* 0x000f220000300800 */
[----:B------:R-:W-:-:S13]  /*4970*/  ISETP.GT.U32.AND P3, PT, R17, R24, PT ;  /* 0x000000181100720c */ /* 0x000fda0003f64070 */
[----:B------:R-:W-:Y:S01]  /*4980*/  @!P3 IMAD.IADD R24, R24, 0x1, -R17 ;  /* 0x000000011818b824 */ /* 0x000fe200078e0a11 */
[C---:B------:R-:W-:Y:S02]  /*4990*/  ISETP.GT.U32.AND P5, PT, R17.reuse, R25, PT ;  /* 0x000000191100720c */ /* 0x040fe40003fa4070 */
[----:B------:R-:W-:Y:S02]  /*49a0*/  ISETP.GT.U32.AND P2, PT, R16, R26, PT ;  /* 0x0000001a1000720c */ /* 0x000fe40003f44070 */
[C---:B------:R-:W-:Y:S02]  /*49b0*/  ISETP.GT.U32.AND P1, PT, R17.reuse, R21, PT ;  /* 0x000000151100720c */ /* 0x040fe40003f24070 */
[C---:B------:R-:W-:Y:S02]  /*49c0*/  ISETP.GT.U32.AND P0, PT, R17.reuse, R3, PT ;  /* 0x000000031100720c */ /* 0x040fe40003f04070 */
[----:B------:R-:W-:-:S05]  /*49d0*/  ISETP.GT.U32.AND P4, PT, R17, R5, PT ;  /* 0x000000051100720c */ /* 0x000fca0003f84070 */
[--C-:B------:R-:W-:Y:S02]  /*49e0*/  @!P5 IMAD.IADD R25, R25, 0x1, -R17.reuse ;  /* 0x000000011919d824 */ /* 0x100fe400078e0a11 */
[----:B------:R-:W-:Y:S02]  /*49f0*/  @!P2 IMAD.IADD R26, R26, 0x1, -R16 ;  /* 0x000000011a1aa824 */ /* 0x000fe400078e0a10 */
[--C-:B------:R-:W-:Y:S02]  /*4a00*/  @!P1 IMAD.IADD R21, R21, 0x1, -R17.reuse ;  /* 0x0000000115159824 */ /* 0x100fe400078e0a11 */
[--C-:B------:R-:W-:Y:S02]  /*4a10*/  @!P0 IMAD.IADD R3, R3, 0x1, -R17.reuse ;  /* 0x0000000103038824 */ /* 0x100fe400078e0a11 */
[----:B------:R-:W-:Y:S01]  /*4a20*/  @!P4 IMAD.IADD R5, R5, 0x1, -R17 ;  /* 0x000000010505c824 */ /* 0x000fe200078e0a11 */
[----:B--2---:R-:W-:Y:S02]  /*4a30*/  ISETP.GE.AND P3, PT, R29, RZ, PT ;  /* 0x000000ff1d00720c */ /* 0x004fe40003f66270 */
[----:B------:R-:W1:Y:S01]  /*4a40*/  S2R R29, SR_TID.X ;  /* 0x00000000001d7919 */ /* 0x000e620000002100 */
[----:B---3--:R-:W-:-:S02]  /*4a50*/  ISETP.GE.AND P5, PT, R0, RZ, PT ;  /* 0x000000ff0000720c */ /* 0x008fc40003fa6270 */
[----:B----4-:R-:W-:Y:S02]  /*4a60*/  ISETP.GE.AND P1, PT, R20, RZ, PT ;  /* 0x000000ff1400720c */ /* 0x010fe40003f26270 */
[----:B------:R-:W-:Y:S02]  /*4a70*/  ISETP.GE.AND P2, PT, R15, RZ, PT ;  /* 0x000000ff0f00720c */ /* 0x000fe40003f46270 */
[----:B------:R-:W-:Y:S02]  /*4a80*/  ISETP.GE.AND P0, PT, R8, RZ, PT ;  /* 0x000000ff0800720c */ /* 0x000fe40003f06270 */
[----:B-1----:R-:W-:Y:S02]  /*4a90*/  LOP3.LUT R0, R29, 0x3, RZ, 0xc0, !PT ;  /* 0x000000031d007812 */ /* 0x002fe400078ec0ff */
[----:B------:R-:W-:-:S03]  /*4aa0*/  SHF.R.U32.HI R16, RZ, 0x2, R29 ;  /* 0x00000002ff107819 */ /* 0x000fc6000001161d */
[----:B------:R-:W-:Y:S01]  /*4ab0*/  IMAD R0, R0, 0x220, RZ ;  /* 0x0000022000007824 */ /* 0x000fe200078e02ff */
[----:B------:R-:W-:-:S04]  /*4ac0*/  SGXT.U32 R16, R16, 0x3 ;  /* 0x000000031010781a */ /* 0x000fc80000000000 */
[----:B------:R-:W-:Y:S01]  /*4ad0*/  LOP3.LUT R0, R0, R16, RZ, 0xfc, !PT ;  /* 0x0000001000007212 */ /* 0x000fe200078efcff */
[C---:B------:R-:W-:Y:S01]  /*4ae0*/  IMAD.SHL.U32 R16, R29.reuse, 0x40, RZ ;  /* 0x000000401d107824 */ /* 0x040fe200078e00ff */
[----:B------:R-:W-:Y:S01]  /*4af0*/  SHF.R.U32.HI R17, RZ, 0x1, R29 ;  /* 0x00000001ff117819 */ /* 0x000fe2000001161d */
[----:B------:R-:W-:-:S03]  /*4b00*/  IMAD.SHL.U32 R8, R29, 0x8, RZ ;  /* 0x000000081d087824 */ /* 0x000fc600078e00ff */
[----:B------:R-:W-:Y:S01]  /*4b10*/  LOP3.LUT R16, R16, 0x1c0, RZ, 0xc0, !PT ;  /* 0x000001c010107812 */ /* 0x000fe200078ec0ff */
[----:B------:R-:W-:Y:S01]  /*4b20*/  @!P2 IMAD.MOV R27, RZ, RZ, -R27 ;  /* 0x000000ffff1ba224 */ /* 0x000fe200078e0a1b */
[----:B------:R-:W-:Y:S01]  /*4b30*/  LOP3.LUT R0, R0, 0x10, R17, 0xf8, !PT ;  /* 0x0000001000007812 */ /* 0x000fe200078ef811 */
[----:B------:R-:W-:Y:S01]  /*4b40*/  IMAD.SHL.U32 R28, R29, 0x2, RZ ;  /* 0x000000021d1c7824 */ /* 0x000fe200078e00ff */
[----:B------:R-:W-:Y:S01]  /*4b50*/  ISETP.NE.AND P2, PT, R6, RZ, PT ;  /* 0x000000ff0600720c */ /* 0x000fe20003f45270 */
[----:B------:R-:W-:Y:S01]  /*4b60*/  @!P1 IMAD.MOV R26, RZ, RZ, -R26 ;  /* 0x000000ffff1a9224 */ /* 0x000fe200078e0a1a */
[----:B------:R-:W-:Y:S02]  /*4b70*/  LOP3.LUT R16, R16, 0x30, R8, 0xf8, !PT ;  /* 0x0000003010107812 */ /* 0x000fe400078ef808 */
[----:B------:R-:W-:Y:S02]  /*4b80*/  ISETP.GE.AND P1, PT, R7, RZ, PT ;  /* 0x000000ff0700720c */ /* 0x000fe40003f26270 */
[----:B------:R-:W-:Y:S01]  /*4b90*/  LOP3.LUT R6, RZ, R6, RZ, 0x33, !PT ;  /* 0x00000006ff067212 */ /* 0x000fe200078e33ff */
[----:B------:R-:W2:Y:S01]  /*4ba0*/  LDL.LU R7, [R1+0xc24] ;  /* 0x000c240001077983 */ /* 0x000ea20000300800 */
[----:B0-----:R-:W-:-:S03]  /*4bb0*/  LOP3.LUT R9, R16, 0x30, R28, 0x78, !PT ;  /* 0x0000003010097812 */ /* 0x001fc600078e781c */
[----:B------:R0:W-:Y:S01]  /*4bc0*/  STL [R1+0xb00], R8 ;  /* 0x000b000801007387 */ /* 0x0001e20000100800 */
[----:B------:R-:W-:-:S03]  /*4bd0*/  @!P0 IMAD.MOV R22, RZ, RZ, -R22 ;  /* 0x000000ffff168224 */ /* 0x000fc600078e0a16 */
[----:B------:R1:W-:Y:S01]  /*4be0*/  STL [R1+0xb04], R0 ;  /* 0x000b040001007387 */ /* 0x0003e20000100800 */
[C---:B0-----:R-:W-:Y:S02]  /*4bf0*/  SEL R8, R6.reuse, R26, !P2 ;  /* 0x0000001a06087207 */ /* 0x041fe40005000000 */
[----:B-1----:R-:W-:Y:S01]  /*4c00*/  SEL R0, R6, R27, !P2 ;  /* 0x0000001b06007207 */ /* 0x002fe20005000000 */
[----:B------:R0:W-:Y:S04]  /*4c10*/  STL [R1+0x378], R9 ;  /* 0x0003780901007387 */ /* 0x0001e80000100800 */
[----:B------:R-:W-:Y:S04]  /*4c20*/  STL [R1+0xbf0], R0 ;  /* 0x000bf00001007387 */ /* 0x000fe80000100800 */
[----:B------:R1:W-:Y:S04]  /*4c30*/  STL [R1+0x78], R8 ;  /* 0x0000780801007387 */ /* 0x0003e80000100800 */
[----:B------:R-:W-:Y:S04]  /*4c40*/  STL [R1+0xbf4], R22 ;  /* 0x000bf41601007387 */ /* 0x000fe80000100800 */
[----:B------:R-:W3:Y:S04]  /*4c50*/  LDL.LU R13, [R1+0xe0] ;  /* 0x0000e000010d7983 */ /* 0x000ee80000300800 */
[----:B------:R-:W4:Y:S04]  /*4c60*/  LDL.LU R12, [R1+0xd4] ;  /* 0x0000d400010c7983 */ /* 0x000f280000300800 */
[----:B------:R-:W4:Y:S04]  /*4c70*/  LDL.LU R11, [R1+0xd0] ;  /* 0x0000d000010b7983 */ /* 0x000f280000300800 */
[----:B------:R-:W4:Y:S04]  /*4c80*/  LDL.LU R18, [R1+0xcc] ;  /* 0x0000cc0001127983 */ /* 0x000f280000300800 */
[----:B------:R-:W4:Y:S04]  /*4c90*/  LDL.LU R19, [R1+0xc8] ;  /* 0x0000c80001137983 */ /* 0x000f280000300800 */
[----:B------:R-:W4:Y:S01]  /*4ca0*/  LDL.LU R10, [R1+0xc4] ;  /* 0x0000c400010a7983 */ /* 0x000f220000300800 */
[----:B------:R-:W-:-:S03]  /*4cb0*/  ISETP.GE.AND P4, PT, R23, RZ, PT ;  /* 0x000000ff1700720c */ /* 0x000fc60003f86270 */
[----:B0-----:R-:W4:Y:S04]  /*4cc0*/  LDL.LU R9, [R1+0xc0] ;  /* 0x0000c00001097983 */ /* 0x001f280000300800 */
[----:B-1----:R-:W4:Y:S04]  /*4cd0*/  LDL.LU R8, [R1+0x6c] ;  /* 0x00006c0001087983 */ /* 0x002f280000300800 */
[----:B------:R-:W4:Y:S01]  /*4ce0*/  LDL.LU R23, [R1+0x74] ;  /* 0x0000740001177983 */ /* 0x000f220000300800 */
[----:B------:R-:W-:-:S03]  /*4cf0*/  LOP3.LUT R27, R29, 0x3f, RZ, 0xc0, !PT ;  /* 0x0000003f1d1b7812 */ /* 0x000fc600078ec0ff */
[----:B------:R-:W4:Y:S04]  /*4d00*/  LDL.LU R20, [R1+0x80] ;  /* 0x0000800001147983 */ /* 0x000f280000300800 */
[----:B------:R-:W4:Y:S04]  /*4d10*/  LDL.LU R15, [R1+0x88] ;  /* 0x00008800010f7983 */ /* 0x000f280000300800 */
[----:B------:R-:W4:Y:S01]  /*4d20*/  LDL.LU R29, [R1+0x98] ;  /* 0x00009800011d7983 */ /* 0x000f220000300800 */
[----:B------:R-:W-:Y:S01]  /*4d30*/  ISETP.GE.AND P0, PT, R2, RZ, PT ;  /* 0x000000ff0200720c */ /* 0x000fe20003f06270 */
[----:B------:R-:W-:-:S02]  /*4d40*/  IMAD.MOV.U32 R6, RZ, RZ, R3 ;  /* 0x000000ffff067224 */ /* 0x000fc400078e0003 */
[----:B------:R-:W-:Y:S01]  /*4d50*/  IMAD R0, R27, UR4, RZ ;  /* 0x000000041b007c24 */ /* 0x000fe2000f8e02ff */
[----:B------:R-:W4:Y:S01]  /*4d60*/  LDL.LU R2, [R1+0xa0] ;  /* 0x0000a00001027983 */ /* 0x000f220000300800 */
[----:B------:R-:W-:Y:S02]  /*4d70*/  @!P4 IMAD.MOV R4, RZ, RZ, -R4 ;  /* 0x000000ffff04c224 */ /* 0x000fe400078e0a04 */
[----:B------:R-:W-:Y:S01]  /*4d80*/  @!P3 IMAD.MOV R6, RZ, RZ, -R6 ;  /* 0x000000ffff06b224 */ /* 0x000fe200078e0a06 */
[----:B------:R-:W-:Y:S01]  /*4d90*/  IADD3 R3, P3, PT, R0, UR14, RZ ;  /* 0x0000000e00037c10 */ /* 0x000fe2000ff7e0ff */
[----:B------:R-:W-:Y:S01]  /*4da0*/  @!P5 IMAD.MOV R5, RZ, RZ, -R5 ;  /* 0x000000ffff05d224 */ /* 0x000fe200078e0a05 */
[----:B------:R-:W-:Y:S01]  /*4db0*/  STL [R1+0xbf8], R4 ;  /* 0x000bf80401007387 */ /* 0x000fe20000100800 */
[----:B------:R-:W-:Y:S02]  /*4dc0*/  @!P6 IMAD.MOV R21, RZ, RZ, -R21 ;  /* 0x000000ffff15e224 */ /* 0x000fe400078e0a15 */
[----:B------:R-:W-:Y:S01]  /*4dd0*/  @!P1 IMAD.MOV R24, RZ, RZ, -R24 ;  /* 0x000000ffff189224 */ /* 0x000fe200078e0a18 */
[----:B------:R-:W-:Y:S01]  /*4de0*/  STL [R1+0xbfc], R6 ;  /* 0x000bfc0601007387 */ /* 0x000fe20000100800 */
[----:B------:R-:W-:-:S03]  /*4df0*/  @!P0 IMAD.MOV R25, RZ, RZ, -R25 ;  /* 0x000000ffff198224 */ /* 0x000fc600078e0a19 */
[----:B------:R-:W-:Y:S04]  /*4e00*/  STL [R1+0xc00], R27 ;  /* 0x000c001b01007387 */ /* 0x000fe80000100800 */
[----:B------:R0:W-:Y:S04]  /*4e10*/  STL [R1+0xb3c], R3 ;  /* 0x000b3c0301007387 */ /* 0x0001e80000100800 */
[----:B------:R-:W-:Y:S04]  /*4e20*/  STL [R1+0xc04], R5 ;  /* 0x000c040501007387 */ /* 0x000fe80000100800 */
[----:B------:R-:W-:Y:S04]  /*4e30*/  STL [R1+0xc08], R21 ;  /* 0x000c081501007387 */ /* 0x000fe80000100800 */
[----:B------:R-:W-:Y:S04]  /*4e40*/  STL [R1+0xc0c], R24 ;  /* 0x000c0c1801007387 */ /* 0x000fe80000100800 */
[----:B------:R-:W-:Y:S01]  /*4e50*/  STL [R1+0xc10], R25 ;  /* 0x000c101901007387 */ /* 0x000fe20000100800 */
[----:B--2---:R-:W-:-:S02]  /*4e60*/  ISETP.NE.AND P2, PT, R7, RZ, PT ;  /* 0x000000ff0700720c */ /* 0x004fc40003f45270 */
[----:B------:R-:W-:-:S04]  /*4e70*/  LOP3.LUT R7, RZ, R7, RZ, 0x33, !PT ;  /* 0x00000007ff077212 */ /* 0x000fc800078e33ff */
[C---:B---3--:R-:W-:Y:S02]  /*4e80*/  SEL R16, R7.reuse, R13, !P2 ;  /* 0x0000000d07107207 */ /* 0x048fe40005000000 */
[----:B----4-:R-:W-:-:S03]  /*4e90*/  SEL R17, R7, R12, !P2 ;  /* 0x0000000c07117207 */ /* 0x010fc60005000000 */
[----:B------:R-:W-:Y:S01]  /*4ea0*/  STL [R1+0xc14], R16 ;  /* 0x000c141001007387 */ /* 0x000fe20000100800 */
[----:B0-----:R-:W-:-:S03]  /*4eb0*/  SEL R3, R7, R11, !P2 ;  /* 0x0000000b07037207 */ /* 0x001fc60005000000 */
[----:B------:R-:W-:Y:S01]  /*4ec0*/  STL [R1+0xc18], R17 ;  /* 0x000c181101007387 */ /* 0x000fe20000100800 */
[----:B------:R-:W-:-:S03]  /*4ed0*/  SEL R0, R7, R18, !P2 ;  /* 0x0000001207007207 */ /* 0x000fc60005000000 */
[----:B------:R0:W-:Y:S01]  /*4ee0*/  STL [R1+0x4c], R3 ;  /* 0x00004c0301007387 */ /* 0x0001e20000100800 */
[----:B------:R-:W-:-:S03]  /*4ef0*/  SEL R4, R7, R19, !P2 ;  /* 0x0000001307047207 */ /* 0x000fc60005000000 */
[----:B------:R1:W-:Y:S01]  /*4f00*/  STL [R1+0x50], R0 ;  /* 0x0000500001007387 */ /* 0x0003e20000100800 */
[----:B0-----:R-:W-:-:S03]  /*4f10*/  SEL R3, R7, R10, !P2 ;  /* 0x0000000a07037207 */ /* 0x001fc60005000000 */
[----:B------:R0:W-:Y:S01]  /*4f20*/  STL [R1+0x58], R4 ;  /* 0x0000580401007387 */ /* 0x0001e20000100800 */
[----:B-1----:R-:W-:-:S03]  /*4f30*/  SEL R0, R7, R9, !P2 ;  /* 0x0000000907007207 */ /* 0x002fc60005000000 */
[----:B------:R1:W-:Y:S01]  /*4f40*/  STL [R1+0x64], R3 ;  /* 0x0000640301007387 */ /* 0x0003e20000100800 */
[----:B0-----:R-:W-:-:S03]  /*4f50*/  SEL R4, R7, R8, !P2 ;  /* 0x0000000807047207 */ /* 0x001fc60005000000 */
[----:B------:R0:W-:Y:S01]  /*4f60*/  STL [R1+0x68], R0 ;  /* 0x0000680001007387 */ /* 0x0001e20000100800 */
[----:B-1----:R-:W-:-:S03]  /*4f70*/  SEL R3, R7, R23, !P2 ;  /* 0x0000001707037207 */ /* 0x002fc60005000000 */
[----:B------:R1:W-:Y:S04]  /*4f80*/  STL [R1+0x6c], R4 ;  /* 0x00006c0401007387 */ /* 0x0003e80000100800 */
[----:B------:R2:W-:Y:S01]  /*4f90*/  STL [R1+0x74], R3 ;  /* 0x0000740301007387 */ /* 0x0005e20000100800 */
[C---:B0-----:R-:W-:Y:S02]  /*4fa0*/  SEL R0, R7.reuse, R20, !P2 ;  /* 0x0000001407007207 */ /* 0x041fe40005000000 */
[----:B-1----:R-:W-:-:S03]  /*4fb0*/  SEL R4, R7, R15, !P2 ;  /* 0x0000000f07047207 */ /* 0x002fc60005000000 */
[----:B------:R0:W-:Y:S01]  /*4fc0*/  STL [R1+0x80], R0 ;  /* 0x0000800001007387 */ /* 0x0001e20000100800 */
[----:B--2---:R-:W-:-:S03]  /*4fd0*/  SEL R3, R7, R29, !P2 ;  /* 0x0000001d07037207 */ /* 0x004fc60005000000 */
[----:B------:R-:W-:Y:S04]  /*4fe0*/  STL [R1+0x88], R4 ;  /* 0x0000880401007387 */ /* 0x000fe80000100800 */
[----:B------:R-:W2:Y:S04]  /*4ff0*/  LDL.LU R29, [R1+0xa8] ;  /* 0x0000a800011d7983 */ /* 0x000ea80000300800 */
[----:B------:R-:W-:Y:S04]  /*5000*/  STL [R1+0x98], R3 ;  /* 0x0000980301007387 */ /* 0x000fe80000100800 */
[----:B------:R-:W3:Y:S01]  /*5010*/  LDL.LU R17, [R1+0xb8] ;  /* 0x0000b80001117983 */ /* 0x000ee20000300800 */
[----:B0-----:R-:W-:-:S05]  /*5020*/  SEL R0, R7, R2, !P2 ;  /* 0x0000000207007207 */ /* 0x001fca0005000000 */
[----:B------:R-:W-:Y:S04]  /*5030*/  STL [R1+0xa0], R0 ;  /* 0x0000a00001007387 */ /* 0x000fe80000100800 */
[----:B---3--:R0:W-:Y:S04]  /*5040*/  STL [R1+0xc1c], R17 ;  /* 0x000c1c1101007387 */ /* 0x0081e80000100800 */
[----:B0-----:R-:W3:Y:S01]  /*5050*/  LDL.LU R17, [R1+0xb4] ;  /* 0x0000b40001117983 */ /* 0x001ee20000300800 */
[----:B--2---:R-:W-:-:S03]  /*5060*/  SEL R29, R7, R29, !P2 ;  /* 0x0000001d071d7207 */ /* 0x004fc60005000000 */
[----:B---3--:R0:W-:Y:S04]  /*5070*/  STL [R1+0xc20], R17 ;  /* 0x000c201101007387 */ /* 0x0081e80000100800 */
[----:B0-----:R-:W2:Y:S04]  /*5080*/  LDL.LU R17, [R1+0xac] ;  /* 0x0000ac0001117983 */ /* 0x001ea80000300800 */
[----:B------:R-:W3:Y:S04]  /*5090*/  LDL.LU R16, [R1+0xbc] ;  /* 0x0000bc0001107983 */ /* 0x000ee80000300800 */
[----:B------:R-:W4:Y:S04]  /*50a0*/  LDL.LU R25, [R1+0xb0] ;  /* 0x0000b00001197983 */ /* 0x000f280000300800 */
[----:B------:R-:W3:Y:S04]  /*50b0*/  LDL.LU R24, [R1+0xa4] ;  /* 0x0000a40001187983 */ /* 0x000ee80000300800 */
        /* <DEDUP_REMOVED lines=23> */
[----:B------:R0:W-:Y:S04]  /*5230*/  STL [R1+0xa8], R29 ;  /* 0x0000a81d01007387 */ /* 0x0001e80000100800 */
[----:B0-----:R-:W3:Y:S01]  /*5240*/  LDL.LU R29, [R1+0x28] ;  /* 0x00002800011d7983 */ /* 0x001ee20000300800 */
[----:B--2---:R-:W-:-:S05]  /*5250*/  SEL R17, R7, R17, !P2 ;  /* 0x0000001107117207 */ /* 0x004fca0005000000 */
[----:B------:R0:W-:Y:S04]  /*5260*/  STL [R1+0xac], R17 ;  /* 0x0000ac1101007387 */ /* 0x0001e80000100800 */
[----:B0-----:R-:W2:Y:S02]  /*5270*/  LDL.LU R17, [R1+0xc20] ;  /* 0x000c200001117983 */ /* 0x001ea40000300800 */
[----:B--2---:R-:W-:-:S05]  /*5280*/  SEL R17, R7, R17, !P2 ;  /* 0x0000001107117207 */ /* 0x004fca0005000000 */
[----:B------:R0:W-:Y:S04]  /*5290*/  STL [R1+0xb4], R17 ;  /* 0x0000b41101007387 */ /* 0x0001e80000100800 */
[----:B0-----:R-:W2:Y:S01]  /*52a0*/  LDL.LU R17, [R1+0xc1c] ;  /* 0x000c1c0001117983 */ /* 0x001ea20000300800 */
[C---:B---3--:R-:W-:Y:S02]  /*52b0*/  SEL R16, R7.reuse, R16, !P2 ;  /* 0x0000001007107207 */ /* 0x048fe40005000000 */
[C---:B----4-:R-:W-:Y:S02]  /*52c0*/  SEL R25, R7.reuse, R25, !P2 ;  /* 0x0000001907197207 */ /* 0x050fe40005000000 */
[C---:B------:R-:W-:Y:S02]  /*52d0*/  SEL R24, R7.reuse, R24, !P2 ;  /* 0x0000001807187207 */ /* 0x040fe40005000000 */
[----:B------:R-:W-:-:S02]  /*52e0*/  SEL R21, R7, R21, !P2 ;  /* 0x0000001507157207 */ /* 0x000fc40005000000 */
[C---:B------:R-:W-:Y:S02]  /*52f0*/  SEL R5, R7.reuse, R5, !P2 ;  /* 0x0000000507057207 */ /* 0x040fe40005000000 */
[C---:B------:R-:W-:Y:S02]  /*5300*/  SEL R27, R7.reuse, R27, !P2 ;  /* 0x0000001b071b7207 */ /* 0x040fe40005000000 */
[C---:B------:R-:W-:Y:S02]  /*5310*/  SEL R6, R7.reuse, R6, !P2 ;  /* 0x0000000607067207 */ /* 0x040fe40005000000 */
[C---:B------:R-:W-:Y:S02]  /*5320*/  SEL R4, R7.reuse, R4, !P2 ;  /* 0x0000000407047207 */ /* 0x040fe40005000000 */
        /* <DEDUP_REMOVED lines=15> */
[----:B--2---:R-:W-:-:S05]  /*5420*/  SEL R17, R7, R17, !P2 ;  /* 0x0000001107117207 */ /* 0x004fca0005000000 */
[----:B------:R0:W-:Y:S04]  /*5430*/  STL [R1+0xb8], R17 ;  /* 0x0000b81101007387 */ /* 0x0001e80000100800 */
[----:B0-----:R-:W2:Y:S04]  /*5440*/  LDL.LU R17, [R1+0xc18] ;  /* 0x000c180001117983 */ /* 0x001ea80000300800 */
[----:B------:R0:W-:Y:S04]  /*5450*/  STL [R1+0xbc], R16 ;  /* 0x0000bc1001007387 */ /* 0x0001e80000100800 */
[----:B0-----:R-:W3:Y:S04]  /*5460*/  LDL.LU R16, [R1+0xc14] ;  /* 0x000c140001107983 */ /* 0x001ee80000300800 */
[----:B------:R0:W-:Y:S04]  /*5470*/  STL [R1+0xc4], R25 ;  /* 0x0000c41901007387 */ /* 0x0001e80000100800 */
[----:B0-----:R-:W4:Y:S04]  /*5480*/  LDL.LU R25, [R1+0xc10] ;  /* 0x000c100001197983 */ /* 0x001f280000300800 */
[----:B------:R0:W-:Y:S04]  /*5490*/  STL [R1+0xe0], R24 ;  /* 0x0000e01801007387 */ /* 0x0001e80000100800 */
[----:B0-----:R-:W2:Y:S04]  /*54a0*/  LDL.LU R24, [R1+0xc0c] ;  /* 0x000c0c0001187983 */ /* 0x001ea80000300800 */
        /* <DEDUP_REMOVED lines=23> */
[----:B0-----:R-:W3:Y:S04]  /*5620*/  LDL.LU R18, [R1+0xbdc] ;  /* 0x000bdc0001127983 */ /* 0x001ee80000300800 */
[----:B------:R0:W-:Y:S04]  /*5630*/  STL [R1+0x38], R19 ;  /* 0x0000381301007387 */ /* 0x0001e80000100800 */
[----:B0-----:R-:W4:Y:S04]  /*5640*/  LDL.LU R19, [R1+0xbd8] ;  /* 0x000bd80001137983 */ /* 0x001f280000300800 */
        /* <DEDUP_REMOVED lines=13> */
[----:B0-----:R-:W4:Y:S01]  /*5720*/  LDL.LU R2, [R1+0xbbc] ;  /* 0x000bbc0001027983 */ /* 0x001f220000300800 */
[----:B------:R-:W-:-:S02]  /*5730*/  SEL R3, R7, R3, !P2 ;  /* 0x0000000307037207 */ /* 0x000fc40005000000 */
[----:B------:R-:W-:-:S03]  /*5740*/  SEL R26, R7, R26, !P2 ;  /* 0x0000001a071a7207 */ /* 0x000fc60005000000 */
[----:B------:R0:W-:Y:S04]  /*5750*/  STL [R1+0x14], R3 ;  /* 0x0000140301007387 */ /* 0x0001e80000100800 */
[----:B------:R-:W-:Y:S01]  /*5760*/  STL [R1+0x10], R26 ;  /* 0x0000101a01007387 */ /* 0x000fe20000100800 */
[----:B0-----:R-:W-:-:S05]  /*5770*/  SEL R3, R7, R28, !P2 ;  /* 0x0000001c07037207 */ /* 0x001fca0005000000 */
[----:B------:R0:W-:Y:S01]  /*5780*/  STL [R1+0xc], R3 ;  /* 0x00000c0301007387 */ /* 0x0001e20000100800 */
[C---:B--2---:R-:W-:Y:S02]  /*5790*/  SEL R11, R7.reuse, R11, !P2 ;  /* 0x0000000b070b7207 */ /* 0x044fe40005000000 */
[C---:B---3--:R-:W-:Y:S02]  /*57a0*/  SEL R18, R7.reuse, R18, !P2 ;  /* 0x0000001207127207 */ /* 0x048fe40005000000 */
[C---:B----4-:R-:W-:Y:S02]  /*57b0*/  SEL R19, R7.reuse, R19, !P2 ;  /* 0x0000001307137207 */ /* 0x050fe40005000000 */
[C---:B------:R-:W-:Y:S02]  /*57c0*/  SEL R10, R7.reuse, R10, !P2 ;  /* 0x0000000a070a7207 */ /* 0x040fe40005000000 */
[C---:B------:R-:W-:Y:S02]  /*57d0*/  SEL R9, R7.reuse, R9, !P2 ;  /* 0x0000000907097207 */ /* 0x040fe40005000000 */
[----:B------:R-:W-:-:S02]  /*57e0*/  SEL R28, R7, R23, !P2 ;  /* 0x00000017071c7207 */ /* 0x000fc40005000000 */
[C---:B0-----:R-:W-:Y:S02]  /*57f0*/  SEL R3, R7.reuse, R15, !P2 ;  /* 0x0000000f07037207 */ /* 0x041fe40005000000 */
[C---:B------:R-:W-:Y:S02]  /*5800*/  SEL R26, R7.reuse, R2, !P2 ;  /* 0x00000002071a7207 */ /* 0x040fe40005000000 */
[C---:B------:R-:W-:Y:S02]  /*5810*/  SEL R2, R7.reuse, R29, !P2 ;  /* 0x0000001d07027207 */ /* 0x040fe40005000000 */
[C---:B------:R-:W-:Y:S01]  /*5820*/  SEL R29, R7.reuse, R20, !P2 ;  /* 0x00000014071d7207 */ /* 0x040fe20005000000 */
[----:B------:R0:W-:Y:S04]  /*5830*/  STL [R1+0x8], R26 ;  /* 0x0000081a01007387 */ /* 0x0001e80000100800 */
[----:B------:R-:W2:Y:S04]  /*5840*/  LDL.LU R15, [R1+0x4c] ;  /* 0x00004c00010f7983 */ /* 0x000ea80000300800 */
[----:B------:R-:W-:Y:S04]  /*5850*/  STL [R1+0x4], R2 ;  /* 0x0000040201007387 */ /* 0x000fe80000100800 */
[----:B------:R1:W-:Y:S01]  /*5860*/  STL [R1+0xb40], R3 ;  /* 0x000b400301007387 */ /* 0x0003e20000100800 */
[----:B0-----:R-:W-:-:S03]  /*5870*/  SEL R26, R7, R8, !P2 ;  /* 0x00000008071a7207 */ /* 0x001fc60005000000 */
[----:B-1----:R-:W3:Y:S04]  /*5880*/  LDL.LU R3, [R1+0xa8] ;  /* 0x0000a80001037983 */ /* 0x002ee80000300800 */
[----:B------:R-:W4:Y:S04]  /*5890*/  LDL.LU R20, [R1+0x64] ;  /* 0x0000640001147983 */ /* 0x000f280000300800 */
[----:B------:R0:W-:Y:S04]  /*58a0*/  STL [R1+0xb44], R29 ;  /* 0x000b441d01007387 */ /* 0x0001e80000100800 */
[----:B0-----:R-:W3:Y:S04]  /*58b0*/  LDL.LU R29, [R1+0xa0] ;  /* 0x0000a000011d7983 */ /* 0x001ee80000300800 */
[----:B------:R-:W3:Y:S04]  /*58c0*/  LDL.LU R23, [R1+0x68] ;  /* 0x0000680001177983 */ /* 0x000ee80000300800 */
[----:B------:R0:W-:Y:S04]  /*58d0*/  STL [R1+0xb48], R28 ;  /* 0x000b481c01007387 */ /* 0x0001e80000100800 */
[----:B0-----:R-:W3:Y:S04]  /*58e0*/  LDL.LU R28, [R1+0x98] ;  /* 0x00009800011c7983 */ /* 0x001ee80000300800 */
[----:B------:R-:W3:Y:S04]  /*58f0*/  LDL.LU R8, [R1+0x78] ;  /* 0x0000780001087983 */ /* 0x000ee80000300800 */
[----:B------:R0:W-:Y:S04]  /*5900*/  STL [R1+0xb4c], R26 ;  /* 0x000b4c1a01007387 */ /* 0x0001e80000100800 */
[----:B0-----:R-:W3:Y:S04]  /*5910*/  LDL.LU R26, [R1+0x88] ;  /* 0x00008800011a7983 */ /* 0x001ee80000300800 */
        /* <DEDUP_REMOVED lines=9> */
[----:B0-----:R-:W3:Y:S01]  /*59b0*/  LDL.LU R11, [R1+0x50] ;  /* 0x00005000010b7983 */ /* 0x001ee20000300800 */
[----:B------:R-:W-:-:S02]  /*59c0*/  SEL R12, R7, R12, !P2 ;  /* 0x0000000c070c7207 */ /* 0x000fc40005000000 */
[C---:B------:R-:W-:Y:S02]  /*59d0*/  SEL R13, R7.reuse, R13, !P2 ;  /* 0x0000000d070d7207 */ /* 0x040fe40005000000 */
[C---:B------:R-:W-:Y:S02]  /*59e0*/  SEL R14, R7.reuse, R14, !P2 ;  /* 0x0000000e070e7207 */ /* 0x040fe40005000000 */
[C---:B------:R-:W-:Y:S01]  /*59f0*/  SEL R22, R7.reuse, R22, !P2 ;  /* 0x0000001607167207 */ /* 0x040fe20005000000 */
[----:B------:R-:W-:Y:S01]  /*5a00*/  STL [R1+0xb64], R12 ;  /* 0x000b640c01007387 */ /* 0x000fe20000100800 */
[----:B------:R-:W-:Y:S01]  /*5a10*/  SEL R4, R7, R4, !P2 ;  /* 0x0000000407047207 */ /* 0x000fe20005000000 */
[----:B------:R-:W-:Y:S01]  /*5a20*/  IMAD R2, R27, UR4, RZ ;  /* 0x000000041b027c24 */ /* 0x000fe2000f8e02ff */
[C---:B------:R-:W-:Y:S01]  /*5a30*/  SEL R6, R7.reuse, R6, !P2 ;  /* 0x0000000607067207 */ /* 0x040fe20005000000 */
[----:B------:R-:W-:Y:S01]  /*5a40*/  STL [R1+0xb68], R13 ;  /* 0x000b680d01007387 */ /* 0x000fe20000100800 */
[----:B------:R-:W-:-:S02]  /*5a50*/  SEL R5, R7, R5, !P2 ;  /* 0x0000000507057207 */ /* 0x000fc40005000000 */
[C---:B------:R-:W-:Y:S01]  /*5a60*/  SEL R21, R7.reuse, R21, !P2 ;  /* 0x0000001507157207 */ /* 0x040fe20005000000 */
[----:B------:R-:W-:Y:S01]  /*5a70*/  STL [R1+0xb6c], R14 ;  /* 0x000b6c0e01007387 */ /* 0x000fe20000100800 */
[C---:B------:R-:W-:Y:S02]  /*5a80*/  SEL R24, R7.reuse, R24, !P2 ;  /* 0x0000001807187207 */ /* 0x040fe40005000000 */
[----:B------:R-:W-:Y:S01]  /*5a90*/  SEL R27, R7, R25, !P2 ;  /* 0x00000019071b7207 */ /* 0x000fe20005000000 */
[----:B------:R-:W-:Y:S01]  /*5aa0*/  STL [R1+0xb70], R22 ;  /* 0x000b701601007387 */ /* 0x000fe20000100800 */
[----:B------:R-:W-:-:S03]  /*5ab0*/  LEA.HI.X.SX32 R2, R2, UR15, 0x1, P3 ;  /* 0x0000000f02027c11 */ /* 0x000fc600098f0eff */
[----:B------:R-:W-:Y:S04]  /*5ac0*/  STL [R1+0xb74], R4 ;  /* 0x000b740401007387 */ /* 0x000fe80000100800 */
[----:B------:R-:W-:Y:S04]  /*5ad0*/  STL [R1+0xb78], R6 ;  /* 0x000b780601007387 */ /* 0x000fe80000100800 */
[----:B------:R-:W-:Y:S01]  /*5ae0*/  STL [R1+0xb7c], R5 ;  /* 0x000b7c0501007387 */ /* 0x000fe20000100800 */
[----:B------:R-:W-:-:S03]  /*5af0*/  IMAD R0, R0, UR7, RZ ;  /* 0x0000000700007c24 */ /* 0x000fc6000f8e02ff */
[----:B------:R-:W-:Y:S04]  /*5b00*/  STL [R1+0xb80], R21 ;  /* 0x000b801501007387 */ /* 0x000fe80000100800 */
[----:B------:R-:W-:Y:S01]  /*5b10*/  STL [R1+0xb84], R24 ;  /* 0x000b841801007387 */ /* 0x000fe20000100800 */
[----:B------:R-:W-:-:S03]  /*5b20*/  IMAD R7, R16, UR10, RZ ;  /* 0x0000000a10077c24 */ /* 0x000fc6000f8e02ff */
[----:B------:R-:W-:Y:S04]  /*5b30*/  STL [R1+0xb88], R27 ;  /* 0x000b881b01007387 */ /* 0x000fe80000100800 */
[----:B------:R0:W-:Y:S04]  /*5b40*/  STL [R1+0xb8c], R2 ;  /* 0x000b8c0201007387 */ /* 0x0001e80000100800 */
[----:B------:R1:W-:Y:S01]  /*5b50*/  STL [R1+0xb90], R0 ;  /* 0x000b900001007387 */ /* 0x0003e20000100800 */
[----:B--2---:R-:W-:Y:S02]  /*5b60*/  IMAD R15, R15, UR10, RZ ;  /* 0x0000000a0f0f7c24 */ /* 0x004fe4000f8e02ff */
[----:B----4-:R-:W-:-:S02]  /*5b70*/  IMAD R20, R20, UR10, RZ ;  /* 0x0000000a14147c24 */ /* 0x010fc4000f8e02ff */
[----:B---3--:R-:W-:Y:S02]  /*5b80*/  IMAD R23, R23, UR10, RZ ;  /* 0x0000000a17177c24 */ /* 0x008fe4000f8e02ff */
[----:B0-----:R-:W-:Y:S02]  /*5b90*/  IMAD R2, R8, UR7, RZ ;  /* 0x0000000708027c24 */ /* 0x001fe4000f8e02ff */
[----:B------:R-:W-:-:S03]  /*5ba0*/  IMAD R8, R17, UR10, RZ ;  /* 0x0000000a11087c24 */ /* 0x000fc6000f8e02ff */
[----:B------:R0:W-:Y:S04]  /*5bb0*/  STL [R1+0xe8], R2 ;  /* 0x0000e80201007387 */ /* 0x0001e80000100800 */
[----:B------:R-:W-:Y:S04]  /*5bc0*/  STL [R1+0xb94], R7 ;  /* 0x000b940701007387 */ /* 0x000fe80000100800 */
[----:B------:R-:W-:Y:S04]  /*5bd0*/  STL [R1+0xb98], R8 ;  /* 0x000b980801007387 */ /* 0x000fe80000100800 */
[----:B------:R-:W-:Y:S01]  /*5be0*/  STL [R1+0xb9c], R15 ;  /* 0x000b9c0f01007387 */ /* 0x000fe20000100800 */
[----:B-1----:R-:W-:-:S02]  /*5bf0*/  IMAD R0, R26, UR10, RZ ;  /* 0x0000000a1a007c24 */ /* 0x002fc4000f8e02ff */
[----:B0-----:R-:W-:Y:S02]  /*5c00*/  IMAD R2, R9, UR10, RZ ;  /* 0x0000000a09027c24 */ /* 0x001fe4000f8e02ff */
[----:B------:R-:W-:Y:S02]  /*5c10*/  IMAD R4, R10, UR10, RZ ;  /* 0x0000000a0a047c24 */ /* 0x000fe4000f8e02ff */
[----:B------:R-:W-:Y:S02]  /*5c20*/  IMAD R25, R19, UR10, RZ ;  /* 0x0000000a13197c24 */ /* 0x000fe4000f8e02ff */
[----:B------:R-:W-:Y:S02]  /*5c30*/  IMAD R17, R18, UR10, RZ ;  /* 0x0000000a12117c24 */ /* 0x000fe4000f8e02ff */
[----:B------:R-:W-:-:S05]  /*5c40*/  IMAD R16, R11, UR10, RZ ;  /* 0x0000000a0b107c24 */ /* 0x000fca000f8e02ff */
[----:B------:R-:W-:Y:S04]  /*5c50*/  STL [R1+0xba0], R16 ;  /* 0x000ba01001007387 */ /* 0x000fe80000100800 */
[----:B------:R-:W-:Y:S04]  /*5c60*/  STL [R1+0xba4], R17 ;  /* 0x000ba41101007387 */ /* 0x000fe80000100800 */
[----:B------:R-:W-:Y:S04]  /*5c70*/  STL [R1+0xba8], R20 ;  /* 0x000ba81401007387 */ /* 0x000fe80000100800 */
[----:B------:R-:W-:Y:S04]  /*5c80*/  STL [R1+0xbac], R23 ;  /* 0x000bac1701007387 */ /* 0x000fe80000100800 */
[----:B------:R-:W-:Y:S04]  /*5c90*/  STL [R1+0xbb0], R25 ;  /* 0x000bb01901007387 */ /* 0x000fe80000100800 */
[----:B------:R0:W-:Y:S04]  /*5ca0*/  STL [R1+0x28], R4 ;  /* 0x0000280401007387 */ /* 0x0001e80000100800 */
[----:B------:R1:W-:Y:S01]  /*5cb0*/  STL [R1+0x40], R2 ;  /* 0x0000400201007387 */ /* 0x0003e20000100800 */
[----:B0-----:R-:W-:-:S03]  /*5cc0*/  IMAD R4, R28, UR10, RZ ;  /* 0x0000000a1c047c24 */ /* 0x001fc6000f8e02ff */
[----:B------:R0:W-:Y:S04]  /*5cd0*/  STL [R1+0x48], R0 ;  /* 0x0000480001007387 */ /* 0x0001e80000100800 */
[----:B------:R-:W-:Y:S04]  /*5ce0*/  STL [R1+0x4c], R4 ;  /* 0x00004c0401007387 */ /* 0x000fe80000100800 */
[----:B------:R-:W2:Y:S01]  /*5cf0*/  LDL.LU R25, [R1+0xb8] ;  /* 0x0000b80001197983 */ /* 0x000ea20000300800 */
[----:B-1----:R-:W-:Y:S02]  /*5d00*/  IMAD R2, R29, UR10, RZ ;  /* 0x0000000a1d027c24 */ /* 0x002fe4000f8e02ff */
[----:B0-----:R-:W-:-:S03]  /*5d10*/  IMAD R0, R3, UR10, RZ ;  /* 0x0000000a03007c24 */ /* 0x001fc6000f8e02ff */
[----:B------:R-:W-:Y:S04]  /*5d20*/  STL [R1+0x50], R2 ;  /* 0x0000500201007387 */ /* 0x000fe80000100800 */
[----:B--2---:R0:W-:Y:S04]  /*5d30*/  STL [R1+0xbb4], R25 ;  /* 0x000bb41901007387 */ /* 0x0041e80000100800 */
[----:B------:R-:W-:Y:S04]  /*5d40*/  STL [R1+0x54], R0 ;  /* 0x0000540001007387 */ /* 0x000fe80000100800 */
[----:B0-----:R-:W2:Y:S04]  /*5d50*/  LDL.LU R25, [R1+0xb4] ;  /* 0x0000b40001197983 */ /* 0x001ea80000300800 */
[----:B--2---:R0:W-:Y:S04]  /*5d60*/  STL [R1+0xbb8], R25 ;  /* 0x000bb81901007387 */ /* 0x0041e80000100800 */
        /* <DEDUP_REMOVED lines=28> */
[----:B------:R-:W3:Y:S01]  /*5f30*/  LDL.LU R3, [R1+0x4] ;  /* 0x0000040001037983 */ /* 0x000ee20000300800 */
[----:B--2---:R-:W-:-:S05]  /*5f40*/  IMAD R25, R25, UR10, RZ ;  /* 0x0000000a19197c24 */ /* 0x004fca000f8e02ff */
[----:B------:R0:W-:Y:S04]  /*5f50*/  STL [R1+0x58], R25 ;  /* 0x0000581901007387 */ /* 0x0001e80000100800 */
[----:B0-----:R-:W2:Y:S02]  /*5f60*/  LDL.LU R25, [R1+0xbb8] ;  /* 0x000bb80001197983 */ /* 0x001ea40000300800 */
[----:B--2---:R-:W-:-:S05]  /*5f70*/  IMAD R25, R25, UR10, RZ ;  /* 0x0000000a19197c24 */ /* 0x004fca000f8e02ff */
[----:B------:R0:W-:Y:S04]  /*5f80*/  STL [R1+0x5c], R25 ;  /* 0x00005c1901007387 */ /* 0x0001e80000100800 */
[----:B0-----:R-:W2:Y:S01]  /*5f90*/  LDL.LU R25, [R1+0xbb4] ;  /* 0x000bb40001197983 */ /* 0x001ea20000300800 */
[----:B---3--:R-:W-:Y:S02]  /*5fa0*/  IMAD R23, R23, UR10, RZ ;  /* 0x0000000a17177c24 */ /* 0x008fe4000f8e02ff */
[----:B----4-:R-:W-:Y:S02]  /*5fb0*/  IMAD R20, R20, UR10, RZ ;  /* 0x0000000a14147c24 */ /* 0x010fe4000f8e02ff */
[----:B------:R-:W-:Y:S02]  /*5fc0*/  IMAD R17, R17, UR10, RZ ;  /* 0x0000000a11117c24 */ /* 0x000fe4000f8e02ff */
[----:B------:R-:W-:-:S02]  /*5fd0*/  IMAD R16, R16, UR10, RZ ;  /* 0x0000000a10107c24 */ /* 0x000fc4000f8e02ff */
[----:B------:R-:W-:Y:S02]  /*5fe0*/  IMAD R15, R15, UR10, RZ ;  /* 0x0000000a0f0f7c24 */ /* 0x000fe4000f8e02ff */
[----:B------:R-:W-:Y:S02]  /*5ff0*/  IMAD R8, R8, UR10, RZ ;  /* 0x0000000a08087c24 */ /* 0x000fe4000f8e02ff */
[----:B------:R-:W-:Y:S02]  /*6000*/  IMAD R7, R7, UR10, RZ ;  /* 0x0000000a07077c24 */ /* 0x000fe4000f8e02ff */
[----:B------:R-:W-:Y:S02]  /*6010*/  IMAD R0, R0, UR10, RZ ;  /* 0x0000000a00007c24 */ /* 0x000fe4000f8e02ff */
        /* <DEDUP_REMOVED lines=20> */
[----:B--2---:R-:W-:-:S05]  /*6160*/  IMAD R25, R25, UR10, RZ ;  /* 0x0000000a19197c24 */ /* 0x004fca000f8e02ff */
        /* <DEDUP_REMOVED lines=57> */
[----:B0-----:R-:W3:Y:S01]  /*6500*/  LDL.LU R3, [R1+0xb40] ;  /* 0x000b400001037983 */ /* 0x001ee20000300800 */
[----:B--2---:R-:W-:-:S02]  /*6510*/  IMAD R29, R29, UR10, RZ ;  /* 0x0000000a1d1d7c24 */ /* 0x004fc4000f8e02ff */
[----:B---3--:R-:W-:-:S05]  /*6520*/  IMAD R3, R3, UR10, RZ ;  /* 0x0000000a03037c24 */ /* 0x008fca000f8e02ff */
[----:B------:R0:W-:Y:S04]  /*6530*/  STL [R1], R3 ;  /* 0x0000000301007387 */ /* 0x0001e80000100800 */
[----:B0-----:R-:W2:Y:S04]  /*6540*/  LDL.LU R3, [R1+0xb3c] ;  /* 0x000b3c0001037983 */ /* 0x001ea80000300800 */
[----:B------:R0:W-:Y:S04]  /*6550*/  STL [R1+0xb08], R29 ;  /* 0x000b081d01007387 */ /* 0x0001e80000100800 */
[----:B0-----:R-:W3:Y:S01]  /*6560*/  LDL R29, [R1+0xe8] ;  /* 0x0000e800011d7983 */ /* 0x001ee20000100800 */
[----:B------:R-:W-:-:S02]  /*6570*/  IMAD R28, R28, UR10, RZ ;  /* 0x0000000a1c1c7c24 */ /* 0x000fc4000f8e02ff */
[----:B------:R-:W-:Y:S02]  /*6580*/  IMAD R26, R26, UR10, RZ ;  /* 0x0000000a1a1a7c24 */ /* 0x000fe4000f8e02ff */
[----:B------:R-:W-:Y:S02]  /*6590*/  IMAD R9, R9, UR10, RZ ;  /* 0x0000000a09097c24 */ /* 0x000fe4000f8e02ff */
[----:B------:R-:W-:Y:S01]  /*65a0*/  IMAD R10, R10, UR10, RZ ;  /* 0x0000000a0a0a7c24 */ /* 0x000fe2000f8e02ff */
[----:B------:R-:W-:Y:S01]  /*65b0*/  STL [R1+0xb0c], R28 ;  /* 0x000b0c1c01007387 */ /* 0x000fe20000100800 */
[----:B------:R-:W-:Y:S02]  /*65c0*/  IMAD R19, R19, UR10, RZ ;  /* 0x0000000a13137c24 */ /* 0x000fe4000f8e02ff */
[----:B------:R-:W-:Y:S01]  /*65d0*/  IMAD R18, R18, UR10, RZ ;  /* 0x0000000a12127c24 */ /* 0x000fe2000f8e02ff */
[----:B------:R-:W-:Y:S01]  /*65e0*/  STL [R1+0xb10], R26 ;  /* 0x000b101a01007387 */ /* 0x000fe20000100800 */
[----:B------:R-:W-:-:S02]  /*65f0*/  IMAD R11, R11, UR10, RZ ;  /* 0x0000000a0b0b7c24 */ /* 0x000fc4000f8e02ff */
[----:B------:R-:W-:Y:S01]  /*6600*/  IMAD R12, R12, UR10, RZ ;  /* 0x0000000a0c0c7c24 */ /* 0x000fe2000f8e02ff */
[----:B------:R0:W-:Y:S01]  /*6610*/  STL [R1+0xb14], R9 ;  /* 0x000b140901007387 */ /* 0x0001e20000100800 */
[----:B------:R-:W-:Y:S02]  /*6620*/  IMAD R13, R13, UR10, RZ ;  /* 0x0000000a0d0d7c24 */ /* 0x000fe4000f8e02ff */
[----:B------:R-:W-:Y:S01]  /*6630*/  IMAD R14, R14, UR10, RZ ;  /* 0x0000000a0e0e7c24 */ /* 0x000fe2000f8e02ff */
[----:B------:R-:W-:Y:S01]  /*6640*/  STL [R1+0xb18], R10 ;  /* 0x000b180a01007387 */ /* 0x000fe20000100800 */
[----:B------:R-:W-:-:S03]  /*6650*/  IMAD R22, R22, UR10, RZ ;  /* 0x0000000a16167c24 */ /* 0x000fc6000f8e02ff */
[----:B------:R-:W-:Y:S01]  /*6660*/  STL [R1+0xb1c], R19 ;  /* 0x000b1c1301007387 */ /* 0x000fe20000100800 */
[----:B------:R-:W-:-:S03]  /*6670*/  IMAD R4, R4, UR10, RZ ;  /* 0x0000000a04047c24 */ /* 0x000fc6000f8e02ff */
[----:B------:R-:W-:Y:S04]  /*6680*/  STL [R1+0xb20], R18 ;  /* 0x000b201201007387 */ /* 0x000fe80000100800 */
[----:B------:R-:W-:Y:S04]  /*6690*/  STL [R1+0xb24], R11 ;  /* 0x000b240b01007387 */ /* 0x000fe80000100800 */
[----:B------:R-:W-:Y:S04]  /*66a0*/  STL [R1+0xb28], R12 ;  /* 0x000b280c01007387 */ /* 0x000fe80000100800 */
[----:B------:R-:W-:Y:S01]  /*66b0*/  STL [R1+0xb2c], R13 ;  /* 0x000b2c0d01007387 */ /* 0x000fe20000100800 */
[----:B0-----:R-:W-:-:S03]  /*66c0*/  IADD3 R9, P0, PT, R0, UR12, RZ ;  /* 0x0000000c00097c10 */ /* 0x001fc6000ff1e0ff */
[----:B------:R-:W-:Y:S04]  /*66d0*/  STL [R1+0xb30], R14 ;  /* 0x000b300e01007387 */ /* 0x000fe80000100800 */
[----:B------:R0:W-:Y:S04]  /*66e0*/  STL [R1+0xb34], R22 ;  /* 0x000b341601007387 */ /* 0x0001e80000100800 */
[----:B0-----:R-:W4:Y:S04]  /*66f0*/  LDL.LU R22, [R1+0x48] ;  /* 0x0000480001167983 */ /* 0x001f280000300800 */
[----:B------:R0:W-:Y:S04]  /*6700*/  STL [R1+0xb38], R4 ;  /* 0x000b380401007387 */ /* 0x0001e80000100800 */
[----:B0-----:R-:W4:Y:S04]  /*6710*/  LDL.LU R4, [R1+0x40] ;  /* 0x0000400001047983 */ /* 0x001f280000300800 */
[----:B------:R-:W4:Y:S01]  /*6720*/  LDL.LU R14, [R1+0x4c] ;  /* 0x00004c00010e7983 */ /* 0x000f220000300800 */
[----:B---3--:R-:W-:-:S05]  /*6730*/  IADD3 R10, P1, PT, R29, UR12, RZ ;  /* 0x0000000c1d0a7c10 */ /* 0x008fca000ff3e0ff */
[----:B------:R2:W-:Y:S04]  /*6740*/  STL [R1+0x3a8], R10 ;  /* 0x0003a80a01007387 */ /* 0x0005e80000100800 */
[----:B------:R-:W3:Y:S04]  /*6750*/  LDL.LU R13, [R1+0x50] ;  /* 0x00005000010d7983 */ /* 0x000ee80000300800 */
[----:B------:R0:W-:Y:S01]  /*6760*/  STL [R1+0x3b0], R9 ;  /* 0x0003b00901007387 */ /* 0x0001e20000100800 */
[----:B--2---:R-:W-:-:S05]  /*6770*/  IADD3 R10, P5, PT, R7, R3, RZ ;  /* 0x00000003070a7210 */ /* 0x004fca0007fbe0ff */
[----:B------:R1:W-:Y:S01]  /*6780*/  STL [R1+0xa1c], R10 ;  /* 0x000a1c0a01007387 */ /* 0x0003e20000100800 */
[----:B0-----:R-:W-:-:S03]  /*6790*/  IADD3 R9, P2, PT, R8, R3, RZ ;  /* 0x0000000308097210 */ /* 0x001fc60007f5e0ff */
[----:B------:R-:W2:Y:S04]  /*67a0*/  LDL.LU R12, [R1+0x54] ;  /* 0x00005400010c7983 */ /* 0x000ea80000300800 */
[----:B------:R0:W-:Y:S01]  /*67b0*/  STL [R1+0xa20], R9 ;  /* 0x000a200901007387 */ /* 0x0001e20000100800 */
[----:B-1----:R-:W-:-:S03]  /*67c0*/  IADD3 R10, P4, PT, R15, R3, RZ ;  /* 0x000000030f0a7210 */ /* 0x002fc60007f9e0ff */
[----:B------:R-:W2:Y:S01]  /*67d0*/  LDL.LU R11, [R1+0x58] ;  /* 0x00005800010b7983 */ /* 0x000ea20000300800 */
[----:B0-----:R-:W-:-:S03]  /*67e0*/  IADD3 R9, P3, PT, R16, R3, RZ ;  /* 0x0000000310097210 */ /* 0x001fc60007f7e0ff */
[----:B------:R-:W-:Y:S04]  /*67f0*/  STL [R1+0xa24], R10 ;  /* 0x000a240a01007387 */ /* 0x000fe80000100800 */
[----:B------:R0:W-:Y:S02]  /*6800*/  STL [R1+0xa28], R9 ;  /* 0x000a280901007387 */ /* 0x0001e40000100800 */
[----:B0-----:R-:W-:Y:S02]  /*6810*/  LEA.HI.X.SX32 R9, R7, R2, 0x1, P5 ;  /* 0x0000000207097211 */ /* 0x001fe400028f0eff */
[----:B------:R-:W2:Y:S01]  /*6820*/  LDL.LU R7, [R1+0x28] ;  /* 0x0000280001077983 */ /* 0x000ea20000300800 */
[----:B------:R-:W-:-:S05]  /*6830*/  IADD3 R10, P6, PT, R17, R3, RZ ;  /* 0x00000003110a7210 */ /* 0x000fca0007fde0ff */
[----:B------:R-:W-:Y:S04]  /*6840*/  STL [R1+0xa2c], R10 ;  /* 0x000a2c0a01007387 */ /* 0x000fe80000100800 */
[----:B------:R-:W3:Y:S04]  /*6850*/  LDL.LU R18, [R1+0x5c] ;  /* 0x00005c0001127983 */ /* 0x000ee80000300800 */
[----:B------:R4:W-:Y:S04]  /*6860*/  STL [R1+0xa14], R9 ;  /* 0x000a140901007387 */ /* 0x0009e80000100800 */
[----:B------:R-:W3:Y:S01]  /*6870*/  LDL.LU R19, [R1+0x60] ;  /* 0x0000600001137983 */ /* 0x000ee20000300800 */
[----:B------:R-:W-:-:S02]  /*6880*/  LEA.HI.X.SX32 R8, R8, R2, 0x1, P2 ;  /* 0x0000000208087211 */ /* 0x000fc400010f0eff */
[----:B----4-:R-:W-:-:S05]  /*6890*/  IADD3 R9, P5, PT, R20, R3, RZ ;  /* 0x0000000314097210 */ /* 0x010fca0007fbe0ff */
[----:B------:R0:W-:Y:S04]  /*68a0*/  STL [R1+0xa18], R9 ;  /* 0x000a180901007387 */ /* 0x0001e80000100800 */
[----:B------:R-:W4:Y:S04]  /*68b0*/  LDL.LU R10, [R1+0x64] ;  /* 0x00006400010a7983 */ /* 0x000f280000300800 */
[----:B------:R1:W-:Y:S01]  /*68c0*/  STL [R1+0xa0c], R8 ;  /* 0x000a0c0801007387 */ /* 0x0003e20000100800 */
[----:B0-----:R-:W-:-:S05]  /*68d0*/  IADD3 R9, P2, PT, R23, R3, RZ ;  /* 0x0000000317097210 */ /* 0x001fca0007f5e0ff */
[----:B------:R0:W-:Y:S01]  /*68e0*/  STL [R1+0xa10], R9 ;  /* 0x000a100901007387 */ /* 0x0001e20000100800 */
[-C--:B-1----:R-:W-:Y:S02]  /*68f0*/  LEA.HI.X.SX32 R8, R15, R2.reuse, 0x1, P4 ;  /* 0x000000020f087211 */ /* 0x082fe400020f0eff */
[----:B------:R-:W-:Y:S01]  /*6900*/  IADD3 R15, P4, PT, R25, R3, RZ ;  /* 0x00000003190f7210 */ /* 0x000fe20007f9e0ff */
[----:B0-----:R-:W4:Y:S04]  /*6910*/  LDL.LU R9, [R1+0x68] ;  /* 0x0000680001097983 */ /* 0x001f280000300800 */
[----:B------:R0:W-:Y:S04]  /*6920*/  STL [R1+0xa04], R8 ;  /* 0x000a040801007387 */ /* 0x0001e80000100800 */
[----:B------:R-:W-:Y:S04]  /*6930*/  STL [R1+0xa08], R15 ;  /* 0x000a080f01007387 */ /* 0x000fe80000100800 */
[----:B------:R-:W4:Y:S01]  /*6940*/  LDL.LU R26, [R1+0x6c] ;  /* 0x00006c00011a7983 */ /* 0x000f220000300800 */
[----:B0-----:R-:W-:-:S05]  /*6950*/  LEA.HI.X.SX32 R8, R16, R2, 0x1, P3 ;  /* 0x0000000210087211 */ /* 0x001fca00018f0eff */
[----:B------:R0:W-:Y:S04]  /*6960*/  STL [R1+0x9fc], R8 ;  /* 0x0009fc0801007387 */ /* 0x0001e80000100800 */
[----:B------:R-:W4:Y:S01]  /*6970*/  LDL.LU R28, [R1+0x70] ;  /* 0x00007000011c7983 */ /* 0x000f220000300800 */
[----:B0-----:R-:W-:Y:S02]  /*6980*/  LEA.HI.X.SX32 R8, R17, R2, 0x1, P6 ;  /* 0x0000000211087211 */ /* 0x001fe400030f0eff */
[----:B--2---:R-:W-:-:S05]  /*6990*/  IADD3 R15, P3, PT, R7, R3, RZ ;  /* 0x00000003070f7210 */ /* 0x004fca0007f7e0ff */
[----:B------:R0:W-:Y:S04]  /*69a0*/  STL [R1+0xa00], R15 ;  /* 0x000a000f01007387 */ /* 0x0001e80000100800 */
[----:B------:R1:W-:Y:S04]  /*69b0*/  STL [R1+0x9f4], R8 ;  /* 0x0009f40801007387 */ /* 0x0003e80000100800 */
[----:B------:R-:W2:Y:S01]  /*69c0*/  LDL.LU R29, [R1+0x74] ;  /* 0x00007400011d7983 */ /* 0x000ea20000300800 */
[----:B0-----:R-:W-:Y:S02]  /*69d0*/  IADD3 R15, P6, PT, R4, R3, RZ ;  /* 0x00000003040f7210 */ /* 0x001fe40007fde0ff */
[----:B-1----:R-:W-:-:S03]  /*69e0*/  LEA.HI.X.SX32 R8, R20, R2, 0x1, P5 ;  /* 0x0000000214087211 */ /* 0x002fc600028f0eff */
[----:B------:R0:W-:Y:S04]  /*69f0*/  STL [R1+0x9f8], R15 ;  /* 0x0009f80f01007387 */ /* 0x0001e80000100800 */
[----:B------:R1:W-:Y:S04]  /*6a00*/  STL [R1+0x9e8], R8 ;  /* 0x0009e80801007387 */ /* 0x0003e80000100800 */
[----:B0-----:R-:W2:Y:S01]  /*6a10*/  LDL.LU R15, [R1+0x78] ;  /* 0x00007800010f7983 */ /* 0x001ea20000300800 */
[----:B------:R-:W-:Y:S02]  /*6a20*/  IADD3 R16, P5, PT, R22, R3, RZ ;  /* 0x0000000316107210 */ /* 0x000fe40007fbe0ff */
[----:B-1----:R-:W-:-:S03]  /*6a30*/  LEA.HI.X.SX32 R8, R23, R2, 0x1, P2 ;  /* 0x0000000217087211 */ /* 0x002fc600010f0eff */
[----:B------:R-:W-:Y:S04]  /*6a40*/  STL [R1+0x9ec], R16 ;  /* 0x0009ec1001007387 */ /* 0x000fe80000100800 */
[----:B------:R0:W-:Y:S01]  /*6a50*/  STL [R1+0x9e0], R8 ;  /* 0x0009e00801007387 */ /* 0x0001e20000100800 */
[----:B------:R-:W-:-:S03]  /*6a60*/  IADD3 R17, P2, PT, R14, R3, RZ ;  /* 0x000000030e117210 */ /* 0x000fc60007f5e0ff */
[----:B0-----:R-:W2:Y:S01]  /*6a70*/  LDL.LU R8, [R1+0x7c] ;  /* 0x00007c0001087983 */ /* 0x001ea20000300800 */
[-C--:B------:R-:W-:Y:S02]  /*6a80*/  LEA.HI.X.SX32 R16, R25, R2.reuse, 0x1, P4 ;  /* 0x0000000219107211 */ /* 0x080fe400020f0eff */
[----:B---3--:R-:W-:Y:S01]  /*6a90*/  IADD3 R20, P4, PT, R13, R3, RZ ;  /* 0x000000030d147210 */ /* 0x008fe20007f9e0ff */
[----:B------:R0:W-:Y:S04]  /*6aa0*/  STL [R1+0x9e4], R17 ;  /* 0x0009e41101007387 */ /* 0x0001e80000100800 */
[----:B------:R1:W-:Y:S04]  /*6ab0*/  STL [R1+0x844], R16 ;  /* 0x0008441001007387 */ /* 0x0003e80000100800 */
[----:B------:R-:W-:Y:S01]  /*6ac0*/  STL [R1+0x85c], R20 ;  /* 0x00085c1401007387 */ /* 0x000fe20000100800 */
[----:B0-----:R-:W-:-:S03]  /*6ad0*/  LEA.HI.X.SX32 R17, R7, R2, 0x1, P3 ;  /* 0x0000000207117211 */ /* 0x001fc600018f0eff */
[----:B------:R-:W3:Y:S01]  /*6ae0*/  LDL.LU R7, [R1+0x80] ;  /* 0x0000800001077983 */ /* 0x000ee20000300800 */
[----:B------:R-:W-:Y:S02]  /*6af0*/  LEA.HI.X.SX32 R4, R4, R2, 0x1, P6 ;  /* 0x0000000204047211 */ /* 0x000fe400030f0eff */
[-C--:B-1----:R-:W-:Y:S01]  /*6b00*/  IADD3 R16, P3, PT, R12, R3.reuse, RZ ;  /* 0x000000030c107210 */ /* 0x082fe20007f7e0ff */
[----:B------:R0:W-:Y:S04]  /*6b10*/  STL [R1+0x848], R17 ;  /* 0x0008481101007387 */ /* 0x0001e80000100800 */
[----:B------:R-:W-:Y:S04]  /*6b20*/  STL [R1+0x864], R16 ;  /* 0x0008641001007387 */ /* 0x000fe80000100800 */
[----:B------:R1:W-:Y:S01]  /*6b30*/  STL [R1+0x84c], R4 ;  /* 0x00084c0401007387 */ /* 0x0003e20000100800 */
[----:B0-----:R-:W-:-:S03]  /*6b40*/  IADD3 R17, P6, PT, R11, R3, RZ ;  /* 0x000000030b117210 */ /* 0x001fc60007fde0ff */
[----:B-1----:R-:W3:Y:S01]  /*6b50*/  LDL.LU R4, [R1+0x84] ;  /* 0x0000840001047983 */ /* 0x002ee20000300800 */
[----:B------:R-:W-:-:S03]  /*6b60*/  LEA.HI.X.SX32 R16, R22, R2, 0x1, P5 ;  /* 0x0000000216107211 */ /* 0x000fc600028f0eff */
[----:B------:R0:W-:Y:S04]  /*6b70*/  STL [R1+0x86c], R17 ;  /* 0x00086c1101007387 */ /* 0x0001e80000100800 */
[----:B------:R1:W-:Y:S01]  /*6b80*/  STL [R1+0x850], R16 ;  /* 0x0008501001007387 */ /* 0x0003e20000100800 */
[----:B0-----:R-:W-:-:S05]  /*6b90*/  IADD3 R17, P5, PT, R18, R3, RZ ;  /* 0x0000000312117210 */ /* 0x001fca0007fbe0ff */
[----:B------:R-:W-:Y:S04]  /*6ba0*/  STL [R1+0x874], R17 ;  /* 0x0008741101007387 */ /* 0x000fe80000100800 */
[----:B------:R-:W3:Y:S01]  /*6bb0*/  LDL.LU R22, [R1+0x88] ;  /* 0x0000880001167983 */ /* 0x000ee20000300800 */
[----:B------:R-:W-:Y:S02]  /*6bc0*/  LEA.HI.X.SX32 R14, R14, R2, 0x1, P2 ;  /* 0x000000020e0e7211 */ /* 0x000fe400010f0eff */
[----:B-1----:R-:W-:-:S03]  /*6bd0*/  IADD3 R16, P2, PT, R19, R3, RZ ;  /* 0x0000000313107210 */ /* 0x002fc60007f5e0ff */
[----:B------:R0:W-:Y:S04]  /*6be0*/  STL [R1+0x854], R14 ;  /* 0x0008540e01007387 */ /* 0x0001e80000100800 */
[----:B------:R-:W-:Y:S01]  /*6bf0*/  STL [R1+0x87c], R16 ;  /* 0x00087c1001007387 */ /* 0x000fe20000100800 */
[----:B0-----:R-:W-:-:S05]  /*6c00*/  LEA.HI.X.SX32 R14, R13, R2, 0x1, P4 ;  /* 0x000000020d0e7211 */ /* 0x001fca00020f0eff */
[----:B------:R0:W-:Y:S04]  /*6c10*/  STL [R1+0x858], R14 ;  /* 0x0008580e01007387 */ /* 0x0001e80000100800 */
[----:B0-----:R-:W3:Y:S01]  /*6c20*/  LDL.LU R14, [R1+0x8c] ;  /* 0x00008c00010e7983 */ /* 0x001ee20000300800 */
[----:B----4-:R-:W-:Y:S02]  /*6c30*/  IADD3 R13, P4, PT, R10, R3, RZ ;  /* 0x000000030a0d7210 */ /* 0x010fe40007f9e0ff */
[----:B------:R-:W-:-:S03]  /*6c40*/  LEA.HI.X.SX32 R12, R12, R2, 0x1, P3 ;  /* 0x000000020c0c7211 */ /* 0x000fc600018f0eff */
[----:B------:R0:W-:Y:S04]  /*6c50*/  STL [R1+0x884], R13 ;  /* 0x0008840d01007387 */ /* 0x0001e80000100800 */
[----:B------:R1:W-:Y:S01]  /*6c60*/  STL [R1+0x860], R12 ;  /* 0x0008600c01007387 */ /* 0x0003e20000100800 */
[----:B0-----:R-:W-:Y:S02]  /*6c70*/  IADD3 R13, P3, PT, R9, R3, RZ ;  /* 0x00000003090d7210 */ /* 0x001fe40007f7e0ff */
[----:B-1----:R-:W-:-:S03]  /*6c80*/  LEA.HI.X.SX32 R12, R11, R2, 0x1, P6 ;  /* 0x000000020b0c7211 */ /* 0x002fc600030f0eff */
[----:B------:R0:W-:Y:S01]  /*6c90*/  STL [R1+0x88c], R13 ;  /* 0x00088c0d01007387 */ /* 0x0001e20000100800 */
[----:B------:R-:W-:-:S03]  /*6ca0*/  IADD3 R11, P6, PT, R26, R3, RZ ;  /* 0x000000031a0b7210 */ /* 0x000fc60007fde0ff */
[----:B0-----:R-:W4:Y:S04]  /*6cb0*/  LDL.LU R13, [R1+0x90] ;  /* 0x00009000010d7983 */ /* 0x001f280000300800 */
[----:B------:R0:W-:Y:S04]  /*6cc0*/  STL [R1+0x868], R12 ;  /* 0x0008680c01007387 */ /* 0x0001e80000100800 */
[----:B------:R1:W-:Y:S01]  /*6cd0*/  STL [R1+0x894], R11 ;  /* 0x0008940b01007387 */ /* 0x0003e20000100800 */
[----:B0-----:R-:W-:Y:S02]  /*6ce0*/  LEA.HI.X.SX32 R12, R18, R2, 0x1, P5 ;  /* 0x00000002120c7211 */ /* 0x001fe400028f0eff */
[----:B-1----:R-:W-:-:S03]  /*6cf0*/  IADD3 R11, P5, PT, R28, R3, RZ ;  /* 0x000000031c0b7210 */ /* 0x002fc60007fbe0ff */
[----:B------:R0:W-:Y:S01]  /*6d00*/  STL [R1+0x870], R12 ;  /* 0x0008700c01007387 */ /* 0x0001e20000100800 */
[----:B------:R-:W-:-:S03]  /*6d10*/  LEA.HI.X.SX32 R16, R19, R2, 0x1, P2 ;  /* 0x0000000213107211 */ /* 0x000fc600010f0eff */
[----:B0-----:R-:W4:Y:S04]  /*6d20*/  LDL.LU R12, [R1+0x94] ;  /* 0x00009400010c7983 */ /* 0x001f280000300800 */
[----:B------:R-:W-:Y:S04]  /*6d30*/  STL [R1+0x89c], R11 ;  /* 0x00089c0b01007387 */ /* 0x000fe80000100800 */
[----:B------:R0:W-:Y:S01]  /*6d40*/  STL [R1+0x878], R16 ;  /* 0x0008781001007387 */ /* 0x0001e20000100800 */
[-C--:B------:R-:W-:Y:S02]  /*6d50*/  LEA.HI.X.SX32 R9, R9, R2.reuse, 0x1, P3 ;  /* 0x0000000209097211 */ /* 0x080fe400018f0eff */
[----:B0-----:R-:W-:-:S02]  /*6d60*/  LEA.HI.X.SX32 R16, R10, R2, 0x1, P4 ;  /* 0x000000020a107211 */ /* 0x001fc400020f0eff */
[----:B--2---:R-:W-:-:S05]  /*6d70*/  IADD3 R11, P2, PT, R29, R3, RZ ;  /* 0x000000031d0b7210 */ /* 0x004fca0007f5e0ff */
[----:B------:R0:W-:Y:S04]  /*6d80*/  STL [R1+0x8a4], R11 ;  /* 0x0008a40b01007387 */ /* 0x0001e80000100800 */
[----:B0-----:R-:W2:Y:S01]  /*6d90*/  LDL.LU R11, [R1+0x44] ;  /* 0x00004400010b7983 */ /* 0x001ea20000300800 */
[----:B------:R-:W-:-:S03]  /*6da0*/  IADD3 R10, P4, PT, R15, R3, RZ ;  /* 0x000000030f0a7210 */ /* 0x000fc60007f9e0ff */
[----:B------:R-:W-:Y:S04]  /*6db0*/  STL [R1+0x880], R16 ;  /* 0x0008801001007387 */ /* 0x000fe80000100800 */
[----:B------:R0:W-:Y:S04]  /*6dc0*/  STL [R1+0x8ac], R10 ;  /* 0x0008ac0a01007387 */ /* 0x0001e80000100800 */
[----:B------:R-:W2:Y:S04]  /*6dd0*/  LDL.LU R18, [R1+0x3c] ;  /* 0x00003c0001127983 */ /* 0x000ea80000300800 */
[----:B------:R1:W-:Y:S04]  /*6de0*/  STL [R1+0x888], R9 ;  /* 0x0008880901007387 */ /* 0x0003e80000100800 */
[----:B------:R-:W2:Y:S01]  /*6df0*/  LDL.LU R19, [R1+0x38] ;  /* 0x0000380001137983 */ /* 0x000ea20000300800 */
[----:B0-----:R-:W-:-:S05]  /*6e00*/  IADD3 R10, P3, PT, R8, R3, RZ ;  /* 0x00000003080a7210 */ /* 0x001fca0007f7e0ff */
[----:B------:R0:W-:Y:S01]  /*6e10*/  STL [R1+0x8b4], R10 ;  /* 0x0008b40a01007387 */ /* 0x0001e20000100800 */
[----:B-1----:R-:W-:-:S03]  /*6e20*/  LEA.HI.X.SX32 R9, R26, R2, 0x1, P6 ;  /* 0x000000021a097211 */ /* 0x002fc600030f0eff */
[----:B0-----:R-:W2:Y:S01]  /*6e30*/  LDL.LU R10, [R1+0x34] ;  /* 0x00003400010a7983 */ /* 0x001ea20000300800 */
[----:B---3--:R-:W-:-:S03]  /*6e40*/  IADD3 R17, P6, PT, R7, R3, RZ ;  /* 0x0000000307117210 */ /* 0x008fc60007fde0ff */
[----:B------:R0:W-:Y:S04]  /*6e50*/  STL [R1+0x890], R9 ;  /* 0x0008900901007387 */ /* 0x0001e80000100800 */
[----:B0-----:R-:W3:Y:S01]  /*6e60*/  LDL.LU R9, [R1+0x30] ;  /* 0x0000300001097983 */ /* 0x001ee20000300800 */
[----:B------:R-:W-:-:S03]  /*6e70*/  LEA.HI.X.SX32 R16, R28, R2, 0x1, P5 ;  /* 0x000000021c107211 */ /* 0x000fc600028f0eff */
[----:B------:R0:W-:Y:S04]  /*6e80*/  STL [R1+0x8bc], R17 ;  /* 0x0008bc1101007387 */ /* 0x0001e80000100800 */
[----:B------:R-:W3:Y:S04]  /*6e90*/  LDL.LU R26, [R1+0x2c] ;  /* 0x00002c00011a7983 */ /* 0x000ee80000300800 */
[----:B------:R1:W-:Y:S01]  /*6ea0*/  STL [R1+0x898], R16 ;  /* 0x0008981001007387 */ /* 0x0003e20000100800 */
[----:B0-----:R-:W-:-:S03]  /*6eb0*/  IADD3 R17, P5, PT, R4, R3, RZ ;  /* 0x0000000304117210 */ /* 0x001fc60007fbe0ff */
[----:B------:R-:W3:Y:S04]  /*6ec0*/  LDL.LU R28, [R1+0x24] ;  /* 0x00002400011c7983 */ /* 0x000ee80000300800 */
[----:B------:R0:W-:Y:S01]  /*6ed0*/  STL [R1+0x8c4], R17 ;  /* 0x0008c41101007387 */ /* 0x0001e20000100800 */
[----:B-1----:R-:W-:-:S03]  /*6ee0*/  LEA.HI.X.SX32 R16, R29, R2, 0x1, P2 ;  /* 0x000000021d107211 */ /* 0x002fc600010f0eff */
[----:B------:R-:W3:Y:S04]  /*6ef0*/  LDL.LU R29, [R1+0x20] ;  /* 0x00002000011d7983 */ /* 0x000ee80000300800 */
[----:B------:R1:W-:Y:S04]  /*6f00*/  STL [R1+0x8a0], R16 ;  /* 0x0008a01001007387 */ /* 0x0003e80000100800 */
[----:B------:R-:W3:Y:S01]  /*6f10*/  LDL.LU R25, [R1+0x1c] ;  /* 0x00001c0001197983 */ /* 0x000ee20000300800 */
[----:B0-----:R-:W-:-:S05]  /*6f20*/  IADD3 R17, P2, PT, R22, R3, RZ ;  /* 0x0000000316117210 */ /* 0x001fca0007f5e0ff */
[----:B------:R0:W-:Y:S01]  /*6f30*/  STL [R1+0x8cc], R17 ;  /* 0x0008cc1101007387 */ /* 0x0001e20000100800 */
[----:B-1----:R-:W-:-:S03]  /*6f40*/  LEA.HI.X.SX32 R16, R15, R2, 0x1, P4 ;  /* 0x000000020f107211 */ /* 0x002fc600020f0eff */
[----:B------:R-:W3:Y:S04]  /*6f50*/  LDL.LU R23, [R1+0x18] ;  /* 0x0000180001177983 */ /* 0x000ee80000300800 */
[----:B------:R1:W-:Y:S04]  /*6f60*/  STL [R1+0x8a8], R16 ;  /* 0x0008a81001007387 */ /* 0x0003e80000100800 */
[----:B------:R-:W3:Y:S01]  /*6f70*/  LDL.LU R20, [R1+0x14] ;  /* 0x0000140001147983 */ /* 0x000ee20000300800 */
[----:B------:R-:W-:Y:S02]  /*6f80*/  LEA.HI.X.SX32 R8, R8, R2, 0x1, P3 ;  /* 0x0000000208087211 */ /* 0x000fe400018f0eff */
[----:B------:R-:W-:-:S05]  /*6f90*/  IADD3 R15, P4, PT, R14, R3, RZ ;  /* 0x000000030e0f7210 */ /* 0x000fca0007f9e0ff */
[----:B------:R-:W-:Y:S04]  /*6fa0*/  STL [R1+0x8d4], R15 ;  /* 0x0008d40f01007387 */ /* 0x000fe80000100800 */
[----:B0-----:R-:W3:Y:S04]  /*6fb0*/  LDL.LU R17, [R1+0x10] ;  /* 0x0000100001117983 */ /* 0x001ee80000300800 */
[----:B------:R0:W-:Y:S04]  /*6fc0*/  STL [R1+0x8b0], R8 ;  /* 0x0008b00801007387 */ /* 0x0001e80000100800 */
[----:B-1----:R-:W3:Y:S01]  /*6fd0*/  LDL.LU R16, [R1+0xc] ;  /* 0x00000c0001107983 */ /* 0x002ee20000300800 */
[----:B------:R-:W-:-:S02]  /*6fe0*/  LEA.HI.X.SX32 R4, R4, R2, 0x1, P5 ;  /* 0x0000000204047211 */ /* 0x000fc400028f0eff */
[----:B0-----:R-:W-:Y:S02]  /*6ff0*/  LEA.HI.X.SX32 R8, R7, R2, 0x1, P6 ;  /* 0x0000000207087211 */ /* 0x001fe400030f0eff */
[----:B----4-:R-:W-:-:S05]  /*7000*/  IADD3 R15, P3, PT, R13, R3, RZ ;  /* 0x000000030d0f7210 */ /* 0x010fca0007f7e0ff */
[----:B------:R0:W-:Y:S01]  /*7010*/  STL [R1+0x8dc], R15 ;  /* 0x0008dc0f01007387 */ /* 0x0001e20000100800 */
[----:B------:R-:W-:-:S03]  /*7020*/  LEA.HI.X.SX32 R22, R22, R2, 0x1, P2 ;  /* 0x0000000216167211 */ /* 0x000fc600010f0eff */
[----:B0-----:R-:W4:Y:S04]  /*7030*/  LDL.LU R15, [R1+0x8] ;  /* 0x00000800010f7983 */ /* 0x001f280000300800 */
[----:B------:R0:W-:Y:S01]  /*7040*/  STL [R1+0x8b8], R8 ;  /* 0x0008b80801007387 */ /* 0x0001e20000100800 */
[----:B------:R-:W-:-:S03]  /*7050*/  IADD3 R7, P6, PT, R12, R3, RZ ;  /* 0x000000030c077210 */ /* 0x000fc60007fde0ff */
[----:B0-----:R-:W4:Y:S04]  /*7060*/  LDL.LU R8, [R1+0x4] ;  /* 0x0000040001087983 */ /* 0x001f280000300800 */
[----:B------:R0:W-:Y:S04]  /*7070*/  STL [R1+0x8e4], R7 ;  /* 0x0008e40701007387 */ /* 0x0001e80000100800 */
[----:B0-----:R-:W4:Y:S04]  /*7080*/  LDL.LU R7, [R1] ;  /* 0x0000000001077983 */ /* 0x001f280000300800 */
[----:B------:R2:W-:Y:S01]  /*7090*/  STL [R1+0x8c0], R4 ;  /* 0x0008c00401007387 */ /* 0x0005e20000100800 */
[----:B------:R-:W-:-:S02]  /*70a0*/  LEA.HI.X.SX32 R14, R14, R2, 0x1, P4 ;  /* 0x000000020e0e7211 */ /* 0x000fc400020f0eff */
[-C--:B------:R-:W-:Y:S02]  /*70b0*/  LEA.HI.X.SX32 R13, R13, R2.reuse, 0x1, P3 ;  /* 0x000000020d0d7211 */ /* 0x080fe400018f0eff */
[----:B------:R-:W-:Y:S02]  /*70c0*/  LEA.HI.X.SX32 R12, R12, R2, 0x1, P6 ;  /* 0x000000020c0c7211 */ /* 0x000fe400030f0eff */
[----:B--2---:R-:W-:-:S05]  /*70d0*/  IADD3 R4, P5, PT, R11, R3, RZ ;  /* 0x000000030b047210 */ /* 0x004fca0007fbe0ff */
[----:B------:R0:W-:Y:S04]  /*70e0*/  STL [R1+0x8ec], R4 ;  /* 0x0008ec0401007387 */ /* 0x0001e80000100800 */
[----:B0-----:R-:W2:Y:S04]  /*70f0*/  LDL.LU R4, [R1+0xb38] ;  /* 0x000b380001047983 */ /* 0x001ea80000300800 */
[----:B------:R0:W-:Y:S02]  /*7100*/  STL [R1+0x8c8], R22 ;  /* 0x0008c81601007387 */ /* 0x0001e40000100800 */
[----:B0-----:R-:W-:-:S05]  /*7110*/  IADD3 R22, P2, PT, R18, R3, RZ ;  /* 0x0000000312167210 */ /* 0x001fca0007f5e0ff */
        /* <DEDUP_REMOVED lines=8> */
[----:B------:R0:W-:Y:S01]  /*71a0*/  STL [R1+0x904], R13 ;  /* 0x0009040d01007387 */ /* 0x0001e20000100800 */
[----:B------:R-:W-:-:S03]  /*71b0*/  LEA.HI.X.SX32 R11, R11, R2, 0x1, P5 ;  /* 0x000000020b0b7211 */ /* 0x000fc600028f0eff */
[----:B0-----:R-:W2:Y:S04]  /*71c0*/  LDL.LU R13, [R1+0xb2c] ;  /* 0x000b2c00010d7983 */ /* 0x001ea80000300800 */
[----:B------:R3:W-:Y:S02]  /*71d0*/  STL [R1+0x8e0], R12 ;  /* 0x0008e00c01007387 */ /* 0x0007e40000100800 */
[----:B---3--:R-:W-:-:S05]  /*71e0*/  IADD3 R12, P6, PT, R9, R3, RZ ;  /* 0x00000003090c7210 */ /* 0x008fca0007fde0ff */
[----:B------:R0:W-:Y:S01]  /*71f0*/  STL [R1+0x90c], R12 ;  /* 0x00090c0c01007387 */ /* 0x0001e20000100800 */
[----:B------:R-:W-:-:S03]  /*7200*/  LEA.HI.X.SX32 R18, R18, R2, 0x1, P2 ;  /* 0x0000000212127211 */ /* 0x000fc600010f0eff */
[----:B0-----:R-:W3:Y:S04]  /*7210*/  LDL.LU R12, [R1+0xb28] ;  /* 0x000b2800010c7983 */ /* 0x001ee80000300800 */
[----:B------:R0:W-:Y:S02]  /*7220*/  STL [R1+0x8e8], R11 ;  /* 0x0008e80b01007387 */ /* 0x0001e40000100800 */
[----:B0-----:R-:W-:-:S05]  /*7230*/  IADD3 R11, P5, PT, R26, R3, RZ ;  /* 0x000000031a0b7210 */ /* 0x001fca0007fbe0ff */
[----:B------:R0:W-:Y:S01]  /*7240*/  STL [R1+0x914], R11 ;  /* 0x0009140b01007387 */ /* 0x0001e20000100800 */
[----:B------:R-:W-:-:S03]  /*7250*/  LEA.HI.X.SX32 R19, R19, R2, 0x1, P4 ;  /* 0x0000000213137211 */ /* 0x000fc600020f0eff */
[----:B0-----:R-:W2:Y:S04]  /*7260*/  LDL.LU R11, [R1+0xb24] ;  /* 0x000b2400010b7983 */ /* 0x001ea80000300800 */
        /* <DEDUP_REMOVED lines=32> */
[----:B0-----:R-:W3:Y:S01]  /*7470*/  LDL.LU R29, [R1+0xb08] ;  /* 0x000b0800011d7983 */ /* 0x001ee20000300800 */
[----:B------:R-:W-:-:S05]  /*7480*/  LEA.HI.X.SX32 R25, R25, R2, 0x1, P3 ;  /* 0x0000000219197211 */ /* 0x000fca00018f0eff */
[----:B------:R4:W-:Y:S01]  /*7490*/  STL [R1+0x928], R25 ;  /* 0x0009281901007387 */ /* 0x0009e20000100800 */
[----:B------:R-:W-:Y:S02]  /*74a0*/  LEA.HI.X.SX32 R20, R20, R2, 0x1, P5 ;  /* 0x0000000214147211 */ /* 0x000fe400028f0eff */
[----:B----4-:R-:W-:-:S05]  /*74b0*/  IADD3 R25, P3, PT, R15, R3, RZ ;  /* 0x000000030f197210 */ /* 0x010fca0007f7e0ff */
[----:B------:R0:W-:Y:S02]  /*74c0*/  STL [R1+0x954], R25 ;  /* 0x0009541901007387 */ /* 0x0001e40000100800 */
[----:B0-----:R-:W-:Y:S02]  /*74d0*/  LEA.HI.X.SX32 R25, R23, R2, 0x1, P6 ;  /* 0x0000000217197211 */ /* 0x001fe400030f0eff */
[----:B------:R-:W-:-:S03]  /*74e0*/  IADD3 R23, P6, PT, R8, R3, RZ ;  /* 0x0000000308177210 */ /* 0x000fc60007fde0ff */
[----:B------:R0:W-:Y:S04]  /*74f0*/  STL [R1+0x930], R25 ;  /* 0x0009301901007387 */ /* 0x0001e80000100800 */
[----:B------:R1:W-:Y:S04]  /*7500*/  STL [R1+0x95c], R23 ;  /* 0x00095c1701007387 */ /* 0x0003e80000100800 */
[----:B------:R3:W-:Y:S01]  /*7510*/  STL [R1+0x938], R20 ;  /* 0x0009381401007387 */ /* 0x0007e20000100800 */
[----:B0-----:R-:W-:Y:S02]  /*7520*/  IADD3 R25, P5, PT, R7, R3, RZ ;  /* 0x0000000307197210 */ /* 0x001fe40007fbe0ff */
[----:B-1----:R-:W-:-:S02]  /*7530*/  LEA.HI.X.SX32 R23, R17, R2, 0x1, P2 ;  /* 0x0000000211177211 */ /* 0x002fc400010f0eff */
[-C--:B------:R-:W-:Y:S01]  /*7540*/  LEA.HI.X.SX32 R17, R16, R2.reuse, 0x1, P4 ;  /* 0x0000000210117211 */ /* 0x080fe200020f0eff */
[----:B------:R-:W-:Y:S01]  /*7550*/  STL [R1+0x964], R25 ;  /* 0x0009641901007387 */ /* 0x000fe20000100800 */
[----:B------:R-:W-:-:S03]  /*7560*/  LEA.HI.X.SX32 R15, R15, R2, 0x1, P3 ;  /* 0x000000020f0f7211 */ /* 0x000fc600018f0eff */
[----:B------:R-:W-:Y:S01]  /*7570*/  STL [R1+0x940], R23 ;  /* 0x0009401701007387 */ /* 0x000fe20000100800 */
[-C--:B--2---:R-:W-:Y:S02]  /*7580*/  IADD3 R16, P4, PT, R28, R3.reuse, RZ ;  /* 0x000000031c107210 */ /* 0x084fe40007f9e0ff */
[----:B---3--:R-:W-:-:S05]  /*7590*/  IADD3 R20, P2, PT, R29, R3, RZ ;  /* 0x000000031d147210 */ /* 0x008fca0007f5e0ff */
[----:B------:R-:W-:Y:S04]  /*75a0*/  STL [R1+0x96c], R20 ;  /* 0x00096c1401007387 */ /* 0x000fe80000100800 */
[----:B------:R0:W-:Y:S04]  /*75b0*/  STL [R1+0x948], R17 ;  /* 0x0009481101007387 */ /* 0x0001e80000100800 */
[----:B------:R1:W-:Y:S04]  /*75c0*/  STL [R1+0x974], R16 ;  /* 0x0009741001007387 */ /* 0x0003e80000100800 */
[----:B------:R2:W-:Y:S01]  /*75d0*/  STL [R1+0x950], R15 ;  /* 0x0009500f01007387 */ /* 0x0005e20000100800 */
[----:B0-----:R-:W-:-:S02]  /*75e0*/  IADD3 R17, P3, PT, R26, R3, RZ ;  /* 0x000000031a117210 */ /* 0x001fc40007f7e0ff */
[-C--:B-1----:R-:W-:Y:S02]  /*75f0*/  LEA.HI.X.SX32 R16, R8, R2.reuse, 0x1, P6 ;  /* 0x0000000208107211 */ /* 0x082fe400030f0eff */
[----:B------:R-:W-:Y:S02]  /*7600*/  LEA.HI.X.SX32 R8, R7, R2, 0x1, P5 ;  /* 0x0000000207087211 */ /* 0x000fe400028f0eff */
[-C--:B--2---:R-:W-:Y:S01]  /*7610*/  IADD3 R15, P6, PT, R9, R3.reuse, RZ ;  /* 0x00000003090f7210 */ /* 0x084fe20007fde0ff */
[----:B------:R-:W-:Y:S01]  /*7620*/  STL [R1+0x97c], R17 ;  /* 0x00097c1101007387 */ /* 0x000fe20000100800 */
[----:B------:R-:W-:-:S03]  /*7630*/  IADD3 R7, P5, PT, R10, R3, RZ ;  /* 0x000000030a077210 */ /* 0x000fc60007fbe0ff */
[----:B------:R-:W-:Y:S04]  /*7640*/  STL [R1+0x958], R16 ;  /* 0x0009581001007387 */ /* 0x000fe80000100800 */
[----:B------:R-:W-:Y:S04]  /*7650*/  STL [R1+0x984], R15 ;  /* 0x0009840f01007387 */ /* 0x000fe80000100800 */
[----:B------:R-:W-:Y:S04]  /*7660*/  STL [R1+0x960], R8 ;  /* 0x0009600801007387 */ /* 0x000fe80000100800 */
[----:B------:R0:W-:Y:S04]  /*7670*/  STL [R1+0x98c], R7 ;  /* 0x00098c0701007387 */ /* 0x0001e80000100800 */
[----:B0-----:R-:W2:Y:S01]  /*7680*/  LDL.LU R7, [R1+0xe8] ;  /* 0x0000e80001077983 */ /* 0x001ea20000300800 */
[----:B------:R-:W-:-:S02]  /*7690*/  LEA.HI.X.SX32 R15, R29, R2, 0x1, P2 ;  /* 0x000000021d0f7211 */ /* 0x000fc400010f0eff */
[----:B------:R-:W-:Y:S02]  /*76a0*/  IADD3 R8, P2, PT, R19, R3, RZ ;  /* 0x0000000313087210 */ /* 0x000fe40007f5e0ff */
[-C--:B------:R-:W-:Y:S01]  /*76b0*/  LEA.HI.X.SX32 R16, R28, R2.reuse, 0x1, P4 ;  /* 0x000000021c107211 */ /* 0x080fe200020f0eff */
[----:B------:R0:W-:Y:S04]  /*76c0*/  STL [R1+0x968], R15 ;  /* 0x0009680f01007387 */ /* 0x0001e80000100800 */
[----:B------:R1:W-:Y:S04]  /*76d0*/  STL [R1+0x994], R8 ;  /* 0x0009940801007387 */ /* 0x0003e80000100800 */
[----:B------:R3:W-:Y:S01]  /*76e0*/  STL [R1+0x970], R16 ;  /* 0x0009701001007387 */ /* 0x0007e20000100800 */
[----:B0-----:R-:W-:-:S02]  /*76f0*/  LEA.HI.X.SX32 R15, R26, R2, 0x1, P3 ;  /* 0x000000021a0f7211 */ /* 0x001fc400018f0eff */
[-C--:B-1----:R-:W-:Y:S02]  /*7700*/  IADD3 R8, P4, PT, R18, R3.reuse, RZ ;  /* 0x0000000312087210 */ /* 0x082fe40007f9e0ff */
[----:B---3--:R-:W-:-:S03]  /*7710*/  IADD3 R16, P3, PT, R11, R3, RZ ;  /* 0x000000030b107210 */ /* 0x008fc60007f7e0ff */
[----:B------:R0:W-:Y:S04]  /*7720*/  STL [R1+0x99c], R8 ;  /* 0x00099c0801007387 */ /* 0x0001e80000100800 */
[----:B------:R1:W-:Y:S01]  /*7730*/  STL [R1+0x978], R15 ;  /* 0x0009780f01007387 */ /* 0x0003e20000100800 */
[----:B0-----:R-:W-:-:S03]  /*7740*/  LEA.HI.X.SX32 R8, R9, R2, 0x1, P6 ;  /* 0x0000000209087211 */ /* 0x001fc600030f0eff */
[----:B------:R-:W-:Y:S01]  /*7750*/  STL [R1+0x9a4], R16 ;  /* 0x0009a41001007387 */ /* 0x000fe20000100800 */
[-C--:B------:R-:W-:Y:S02]  /*7760*/  LEA.HI.X.SX32 R9, R10, R2.reuse, 0x1, P5 ;  /* 0x000000020a097211 */ /* 0x080fe400028f0eff */
[----:B-1----:R-:W-:Y:S01]  /*7770*/  IADD3 R15, P6, PT, R12, R3, RZ ;  /* 0x000000030c0f7210 */ /* 0x002fe20007fde0ff */
[----:B------:R0:W-:Y:S01]  /*7780*/  STL [R1+0x980], R8 ;  /* 0x0009800801007387 */ /* 0x0001e20000100800 */
[----:B------:R-:W-:-:S03]  /*7790*/  LEA.HI.X.SX32 R10, R19, R2, 0x1, P2 ;  /* 0x00000002130a7211 */ /* 0x000fc600010f0eff */
[----:B------:R-:W-:Y:S01]  /*77a0*/  STL [R1+0x9ac], R15 ;  /* 0x0009ac0f01007387 */ /* 0x000fe20000100800 */
[----:B0-----:R-:W-:-:S03]  /*77b0*/  IADD3 R8, P5, PT, R13, R3, RZ ;  /* 0x000000030d087210 */ /* 0x001fc60007fbe0ff */
[----:B------:R0:W-:Y:S04]  /*77c0*/  STL [R1+0x988], R9 ;  /* 0x0009880901007387 */ /* 0x0001e80000100800 */
[----:B------:R1:W-:Y:S01]  /*77d0*/  STL [R1+0x9b4], R8 ;  /* 0x0009b40801007387 */ /* 0x0003e20000100800 */
[----:B0-----:R-:W-:-:S03]  /*77e0*/  IADD3 R9, P2, PT, R14, R3, RZ ;  /* 0x000000030e097210 */ /* 0x001fc60007f5e0ff */
[----:B------:R0:W-:Y:S01]  /*77f0*/  STL [R1+0x990], R10 ;  /* 0x0009900a01007387 */ /* 0x0001e20000100800 */
[----:B-1----:R-:W-:-:S03]  /*7800*/  LEA.HI.X.SX32 R8, R18, R2, 0x1, P4 ;  /* 0x0000000212087211 */ /* 0x002fc600020f0eff */
[----:B------:R1:W-:Y:S01]  /*7810*/  STL [R1+0x9bc], R9 ;  /* 0x0009bc0901007387 */ /* 0x0003e20000100800 */
[----:B------:R-:W-:-:S03]  /*7820*/  IMAD R6, R6, UR10, RZ ;  /* 0x0000000a06067c24 */ /* 0x000fc6000f8e02ff */
[----:B------:R3:W-:Y:S01]  /*7830*/  STL [R1+0x998], R8 ;  /* 0x0009980801007387 */ /* 0x0007e20000100800 */
[----:B0-----:R-:W-:Y:S02]  /*7840*/  IADD3 R10, P4, PT, R22, R3, RZ ;  /* 0x00000003160a7210 */ /* 0x001fe40007f9e0ff */
[----:B-1----:R-:W-:-:S03]  /*7850*/  LEA.HI.X.SX32 R9, R11, R2, 0x1, P3 ;  /* 0x000000020b097211 */ /* 0x002fc600018f0eff */
[----:B------:R0:W-:Y:S01]  /*7860*/  STL [R1+0x9c4], R10 ;  /* 0x0009c40a01007387 */ /* 0x0001e20000100800 */
[----:B---3--:R-:W-:-:S03]  /*7870*/  IADD3 R8, P3, PT, R4, R3, RZ ;  /* 0x0000000304087210 */ /* 0x008fc60007f7e0ff */
[----:B------:R1:W-:Y:S01]  /*7880*/  STL [R1+0x9a0], R9 ;  /* 0x0009a00901007387 */ /* 0x0003e20000100800 */
[----:B------:R-:W-:-:S03]  /*7890*/  IMAD R5, R5, UR10, RZ ;  /* 0x0000000a05057c24 */ /* 0x000fc6000f8e02ff */
[----:B------:R3:W-:Y:S01]  /*78a0*/  STL [R1+0x9cc], R8 ;  /* 0x0009cc0801007387 */ /* 0x0007e20000100800 */
[----:B0-----:R-:W-:Y:S01]  /*78b0*/  LEA.HI.X.SX32 R10, R12, R2, 0x1, P6 ;  /* 0x000000020c0a7211 */ /* 0x001fe200030f0eff */
[----:B------:R-:W-:Y:S01]  /*78c0*/  IMAD R21, R21, UR10, RZ ;  /* 0x0000000a15157c24 */ /* 0x000fe2000f8e02ff */
[----:B-1----:R-:W-:-:S03]  /*78d0*/  IADD3 R9, P6, PT, R6, R3, RZ ;  /* 0x0000000306097210 */ /* 0x002fc60007fde0ff */
[----:B------:R0:W-:Y:S01]  /*78e0*/  STL [R1+0x9a8], R10 ;  /* 0x0009a80a01007387 */ /* 0x0001e20000100800 */
[----:B---3--:R-:W-:-:S03]  /*78f0*/  LEA.HI.X.SX32 R8, R13, R2, 0x1, P5 ;  /* 0x000000020d087211 */ /* 0x008fc600028f0eff */
[----:B------:R1:W-:Y:S01]  /*7900*/  STL [R1+0x9d0], R9 ;  /* 0x0009d00901007387 */ /* 0x0003e20000100800 */
[----:B------:R-:W-:-:S03]  /*7910*/  IMAD R24, R24, UR10, RZ ;  /* 0x0000000a18187c24 */ /* 0x000fc6000f8e02ff */
[----:B------:R3:W-:Y:S01]  /*7920*/  STL [R1+0x9b0], R8 ;  /* 0x0009b00801007387 */ /* 0x0007e20000100800 */
[-C--:B0-----:R-:W-:Y:S01]  /*7930*/  IADD3 R10, P5, PT, R5, R3.reuse, RZ ;  /* 0x00000003050a7210 */ /* 0x081fe20007fbe0ff */
[----:B------:R-:W-:Y:S01]  /*7940*/  IMAD R27, R27, UR10, RZ ;  /* 0x0000000a1b1b7c24 */ /* 0x000fe2000f8e02ff */
[----:B------:R-:W0:Y:S01]  /*7950*/  LDCU UR10, c[0x0][0x3a8] ;  /* 0x00007500ff0a77ac */ /* 0x000e220008000800 */
[----:B-1----:R-:W-:Y:S02]  /*7960*/  LEA.HI.X.SX32 R9, R14, R2, 0x1, P2 ;  /* 0x000000020e097211 */ /* 0x002fe400010f0eff */
[----:B------:R1:W-:Y:S01]  /*7970*/  STL [R1+0x9d4], R10 ;  /* 0x0009d40a01007387 */ /* 0x0003e20000100800 */
[----:B---3--:R-:W-:-:S03]  /*7980*/  IADD3 R8, P2, PT, R21, R3, RZ ;  /* 0x0000000315087210 */ /* 0x008fc60007f5e0ff */
[----:B------:R3:W-:Y:S04]  /*7990*/  STL [R1+0x9b8], R9 ;  /* 0x0009b80901007387 */ /* 0x0007e80000100800 */
[----:B------:R4:W-:Y:S01]  /*79a0*/  STL [R1+0x9d8], R8 ;  /* 0x0009d80801007387 */ /* 0x0009e20000100800 */
[----:B-1----:R-:W-:Y:S02]  /*79b0*/  LEA.HI.X.SX32 R10, R22, R2, 0x1, P4 ;  /* 0x00000002160a7211 */ /* 0x002fe400020f0eff */
[----:B---3--:R-:W-:-:S03]  /*79c0*/  IADD3 R9, P4, PT, R24, R3, RZ ;  /* 0x0000000318097210 */ /* 0x008fc60007f9e0ff */
[----:B------:R-:W-:Y:S01]  /*79d0*/  STL [R1+0x9c0], R10 ;  /* 0x0009c00a01007387 */ /* 0x000fe20000100800 */
[-C--:B----4-:R-:W-:Y:S02]  /*79e0*/  LEA.HI.X.SX32 R8, R4, R2.reuse, 0x1, P3 ;  /* 0x0000000204087211 */ /* 0x090fe400018f0eff */
[----:B------:R-:W-:Y:S02]  /*79f0*/  IADD3 R4, P3, PT, R27, R3, RZ ;  /* 0x000000031b047210 */ /* 0x000fe40007f7e0ff */
[-C--:B------:R-:W-:Y:S01]  /*7a00*/  LEA.HI.X.SX32 R3, R6, R2.reuse, 0x1, P6 ;  /* 0x0000000206037211 */ /* 0x080fe200030f0eff */
[----:B------:R-:W-:Y:S01]  /*7a10*/  STL [R1+0x9dc], R9 ;  /* 0x0009dc0901007387 */ /* 0x000fe20000100800 */
[----:B------:R-:W-:-:S03]  /*7a20*/  LEA.HI.X.SX32 R5, R5, R2, 0x1, P5 ;  /* 0x0000000205057211 */ /* 0x000fc600028f0eff */
[----:B------:R-:W-:Y:S04]  /*7a30*/  STL [R1+0x9c8], R8 ;  /* 0x0009c80801007387 */ /* 0x000fe80000100800 */
[----:B------:R1:W-:Y:S04]  /*7a40*/  STL [R1+0x840], R4 ;  /* 0x0008400401007387 */ /* 0x0003e80000100800 */
[----:B------:R3:W-:Y:S01]  /*7a50*/  STL [R1+0x830], R3 ;  /* 0x0008300301007387 */ /* 0x0007e20000100800 */
[----:B-1----:R-:W-:-:S03]  /*7a60*/  LEA.HI.X.SX32 R4, R21, R2, 0x1, P2 ;  /* 0x0000000215047211 */ /* 0x002fc600010f0eff */
[----:B------:R-:W-:Y:S01]  /*7a70*/  STL [R1+0x834], R5 ;  /* 0x0008340501007387 */ /* 0x000fe20000100800 */
[-C--:B---3--:R-:W-:Y:S02]  /*7a80*/  LEA.HI.X.SX32 R3, R24, R2.reuse, 0x1, P4 ;  /* 0x0000000218037211 */ /* 0x088fe400020f0eff */
[----:B------:R-:W-:Y:S01]  /*7a90*/  LEA.HI.X.SX32 R2, R27, R2, 0x1, P3 ;  /* 0x000000021b027211 */ /* 0x000fe200018f0eff */
[----:B------:R-:W-:Y:S04]  /*7aa0*/  STL [R1+0x838], R4 ;  /* 0x0008380401007387 */ /* 0x000fe80000100800 */
[----:B------:R-:W-:Y:S04]  /*7ab0*/  STL [R1+0x83c], R3 ;  /* 0x00083c0301007387 */ /* 0x000fe80000100800 */
[----:B------:R1:W-:Y:S02]  /*7ac0*/  STL [R1+0x43c], R2 ;  /* 0x00043c0201007387 */ /* 0x0003e40000100800 */
[----:B-1----:R-:W-:-:S02]  /*7ad0*/  LEA.HI.X.SX32 R2, R0, UR13, 0x1, P0 ;  /* 0x0000000d00027c11 */ /* 0x002fc400080f0eff */
[----:B------:R-:W3:Y:S01]  /*7ae0*/  LDL.LU R0, [R1+0xb04] ;  /* 0x000b040001007983 */ /* 0x000ee20000300800 */
[----:B--2---:R-:W-:-:S05]  /*7af0*/  LEA.HI.X.SX32 R3, R7, UR13, 0x1, P1 ;  /* 0x0000000d07037c11 */ /* 0x004fca00088f0eff */
[----:B------:R-:W-:Y:S04]  /*7b00*/  STL [R1+0x3a4], R3 ;  /* 0x0003a40301007387 */ /* 0x000fe80000100800 */
[----:B------:R-:W-:Y:S04]  /*7b10*/  STL [R1+0x3ac], R2 ;  /* 0x0003ac0201007387 */ /* 0x000fe80000100800 */
[----:B------:R-:W-:Y:S04]  /*7b20*/  STL [R1+0x3e8], RZ ;  /* 0x0003e8ff01007387 */ /* 0x000fe80000100800 */
        /* <DEDUP_REMOVED lines=112> */
[----:B------:R-:W2:Y:S04]  /*8230*/  LDL R8, [R1+0x3b0] ;  /* 0x0003b00001087983 */ /* 0x000ea80000100800 */
[----:B------:R-:W4:Y:S01]  /*8240*/  LDL R7, [R1+0x3a8] ;  /* 0x0003a80001077983 */ /* 0x000f220000100800 */
[----:B0-----:R-:W-:-:S03]  /*8250*/  UIMAD UR49, UR10, 0x3f, URZ ;  /* 0x0000003f0a3178a4 */ /* 0x001fc6000f8e02ff */
[----:B------:R-:W-:Y:S04]  /*8260*/  STL [R1+0x2a0], RZ ;  /* 0x0002a0ff01007387 */ /* 0x000fe80000100800 */
[----:B------:R-:W-:Y:S04]  /*8270*/  STL [R1+0x2a4], RZ ;  /* 0x0002a4ff01007387 */ /* 0x000fe80000100800 */
[----:B------:R-:W-:Y:S04]  /*8280*/  STL [R1+0x2a8], RZ ;  /* 0x0002a8ff01007387 */ /* 0x000fe80000100800 */
[----:B------:R-:W-:Y:S04]  /*8290*/  STL [R1+0x2ac], RZ ;  /* 0x0002acff01007387 */ /* 0x000fe80000100800 */
[----:B------:R-:W-:Y:S04]  /*82a0*/  STL [R1+0x290], RZ ;  /* 0x000290ff01007387 */ /* 0x000fe80000100800 */
[----:B------:R-:W-:Y:S01]  /*82b0*/  STL [R1+0x294], RZ ;  /* 0x000294ff01007387 */ /* 0x000fe20000100800 */
[----:B------:R-:W-:-:S03]  /*82c0*/  UIMAD UR53, UR10, 0x3e, URZ ;  /* 0x0000003e0a3578a4 */ /* 0x000fc6000f8e02ff */
        /* <DEDUP_REMOVED lines=8> */
[----:B------:R-:W-:Y:S01]  /*8350*/  STL [R1+0x274], RZ ;  /* 0x000274ff01007387 */ /* 0x000fe20000100800 */
[----:B------:R-:W-:Y:S02]  /*8360*/  UIMAD UR61, UR10, 0x3c, URZ ;  /* 0x0000003c0a3d78a4 */ /* 0x000fe4000f8e02ff */
[----:B------:R-:W-:Y:S02]  /*8370*/  USHF.R.S32.HI UR65, URZ, 0x1f, UR49 ;  /* 0x0000001fff417899 */ /* 0x000fe40008011431 */
[----:B------:R-:W-:Y:S02]  /*8380*/  UIMAD UR69, UR10, 0x3b, URZ ;  /* 0x0000003b0a4578a4 */ /* 0x000fe4000f8e02ff */
[----:B------:R-:W-:-:S02]  /*8390*/  USHF.R.S32.HI UR73, URZ, 0x1f, UR53 ;  /* 0x0000001fff497899 */ /* 0x000fc40008011435 */
[----:B------:R-:W-:Y:S02]  /*83a0*/  UIMAD UR75, UR10, 0x3a, URZ ;  /* 0x0000003a0a4b78a4 */ /* 0x000fe4000f8e02ff */
[----:B------:R-:W-:Y:S02]  /*83b0*/  USHF.R.S32.HI UR76, URZ, 0x1f, UR57 ;  /* 0x0000001fff4c7899 */ /* 0x000fe40008011439 */
[----:B------:R-:W-:Y:S02]  /*83c0*/  UIMAD UR47, UR10, 0x39, URZ ;  /* 0x000000390a2f78a4 */ /* 0x000fe4000f8e02ff */
[----:B------:R-:W-:Y:S02]  /*83d0*/  UIMAD UR51, UR10, 0x38, URZ ;  /* 0x000000380a3378a4 */ /* 0x000fe4000f8e02ff */
[----:B------:R-:W-:Y:S02]  /*83e0*/  UIMAD UR55, UR10, 0x37, URZ ;  /* 0x000000370a3778a4 */ /* 0x000fe4000f8e02ff */
[----:B------:R-:W-:-:S02]  /*83f0*/  UIMAD UR59, UR10, 0x36, URZ ;  /* 0x000000360a3b78a4 */ /* 0x000fc4000f8e02ff */
[----:B------:R-:W-:Y:S02]  /*8400*/  UIMAD UR63, UR10, 0x35, URZ ;  /* 0x000000350a3f78a4 */ /* 0x000fe4000f8e02ff */
[----:B------:R-:W-:Y:S02]  /*8410*/  UIMAD UR67, UR10, 0x34, URZ ;  /* 0x000000340a4378a4 */ /* 0x000fe4000f8e02ff */
[----:B------:R-:W-:Y:S02]  /*8420*/  UIMAD UR71, UR10, 0x33, URZ ;  /* 0x000000330a4778a4 */ /* 0x000fe4000f8e02ff */
[----:B------:R-:W-:Y:S02]  /*8430*/  UIMAD UR74, UR10, 0x32, URZ ;  /* 0x000000320a4a78a4 */ /* 0x000fe4000f8e02ff */
[----:B------:R-:W-:Y:S02]  /*8440*/  UIMAD UR45, UR10, 0x31, URZ ;  /* 0x000000310a2d78a4 */ /* 0x000fe4000f8e02ff */
[----:B------:R-:W-:-:S02]  /*8450*/  USHF.R.S32.HI UR77, URZ, 0x1f, UR67 ;  /* 0x0000001fff4d7899 */ /* 0x000fc40008011443 */
[----:B------:R-:W-:Y:S02]  /*8460*/  UIMAD UR46, UR10, 0x30, URZ ;  /* 0x000000300a2e78a4 */ /* 0x000fe4000f8e02ff */
[----:B------:R-:W-:Y:S02]  /*8470*/  UIMAD UR48, UR10, 0x2f, URZ ;  /* 0x0000002f0a3078a4 */ /* 0x000fe4000f8e02ff */
[----:B------:R-:W-:Y:S02]  /*8480*/  UIMAD UR50, UR10, 0x2e, URZ ;  /* 0x0000002e0a3278a4 */ /* 0x000fe4000f8e02ff */
[----:B------:R-:W-:Y:S01]  /*8490*/  UIMAD UR52, UR10, 0x2d, URZ ;  /* 0x0000002d0a3478a4 */ /* 0x000fe2000f8e02ff */
[----:B--2---:R-:W-:Y:S02]  /*84a0*/  IADD3 R5, P4, PT, R8, UR49, RZ ;  /* 0x0000003108057c10 */ /* 0x004fe4000ff9e0ff */
[----:B----4-:R-:W-:-:S03]  /*84b0*/  IADD3 R4, P3, PT, R7, UR49, RZ ;  /* 0x0000003107047c10 */ /* 0x010fc6000ff7e0ff */
[----:B------:R0:W-:Y:S04]  /*84c0*/  STL [R1+0x444], R5 ;  /* 0x0004440501007387 */ /* 0x0001e80000100800 */
[----:B------:R1:W-:Y:S01]  /*84d0*/  STL [R1+0x44c], R4 ;  /* 0x00044c0401007387 */ /* 0x0003e20000100800 */
[----:B0-----:R-:W-:Y:S02]  /*84e0*/  IADD3 R5, P2, PT, R8, UR53, RZ ;  /* 0x0000003508057c10 */ /* 0x001fe4000ff5e0ff */
[----:B-1----:R-:W-:-:S03]  /*84f0*/  IADD3 R4, P1, PT, R7, UR53, RZ ;  /* 0x0000003507047c10 */ /* 0x002fc6000ff3e0ff */
[----:B------:R0:W-:Y:S04]  /*8500*/  STL [R1+0x454], R5 ;  /* 0x0004540501007387 */ /* 0x0001e80000100800 */
[----:B------:R1:W-:Y:S01]  /*8510*/  STL [R1+0x45c], R4 ;  /* 0x00045c0401007387 */ /* 0x0003e20000100800 */
[----:B0-----:R-:W-:Y:S02]  /*8520*/  IADD3 R5, P6, PT, R8, UR57, RZ ;  /* 0x0000003908057c10 */ /* 0x001fe4000ffde0ff */
[----:B-1----:R-:W-:-:S03]  /*8530*/  IADD3 R4, P5, PT, R7, UR57, RZ ;  /* 0x0000003907047c10 */ /* 0x002fc6000ffbe0ff */
[----:B------:R-:W-:Y:S01]  /*8540*/  STL [R1+0x464], R5 ;  /* 0x0004640501007387 */ /* 0x000fe20000100800 */
[----:B------:R-:W-:-:S03]  /*8550*/  IADD3 R6, P0, PT, R8, UR61, RZ ;  /* 0x0000003d08067c10 */ /* 0x000fc6000ff1e0ff */
[----:B------:R0:W-:Y:S04]  /*8560*/  STL [R1+0x46c], R4 ;  /* 0x00046c0401007387 */ /* 0x0001e80000100800 */
[----:B------:R-:W-:Y:S01]  /*8570*/  STL [R1+0x474], R6 ;  /* 0x0004740601007387 */ /* 0x000fe20000100800 */
[----:B0-----:R-:W-:Y:S02]  /*8580*/  IADD3.X R4, PT, PT, R2, UR65, RZ, P4, !PT ;  /* 0x0000004102047c10 */ /* 0x001fe4000a7fe4ff */
        /* <DEDUP_REMOVED lines=13> */
[----:B------:R0:W-:Y:S01]  /*8660*/  STL [R1+0x458], R4 ;  /* 0x0004580401007387 */ /* 0x0001e20000100800 */
[----:B------:R-:W-:-:S03]  /*8670*/  USHF.R.S32.HI UR49, URZ, 0x1f, UR61 ;  /* 0x0000001fff317899 */ /* 0x000fc6000801143d */
        /* <DEDUP_REMOVED lines=115> */
[----:B------:R-:W-:-:S03]  /*8db0*/  UIMAD UR54, UR10, 0x2c, URZ ;  /* 0x0000002c0a3678a4 */ /* 0x000fc6000f8e02ff */
[----:B------:R-:W-:Y:S01]  /*8dc0*/  STL [R1+0x564], R6 ;  /* 0x0005640601007387 */ /* 0x000fe20000100800 */
[----:B0-----:R-:W-:Y:S01]  /*8dd0*/  IADD3.X R4, PT, PT, R2, UR53, RZ, P2, !PT ;  /* 0x0000003502047c10 */ /* 0x001fe200097fe4ff */
[----:B------:R-:W-:Y:S01]  /*8de0*/  USHF.R.S32.HI UR55, URZ, 0x1f, UR48 ;  /* 0x0000001fff377899 */ /* 0x000fe20008011430 */
        /* <DEDUP_REMOVED lines=100> */
[----:B------:R0:W-:Y:S01]  /*9430*/  STL [R1+0x5d0], R4 ;  /* 0x0005d00401007387 */ /* 0x0001e20000100800 */
[----:B------:R-:W-:-:S03]  /*9440*/  USHF.R.S32.HI UR75, URZ, 0x1f, UR70 ;  /* 0x0000001fff4b7899 */ /* 0x000fc60008011446 */
[----:B------:R1:W-:Y:S01]  /*9450*/  STL [R1+0x60c], R5 ;  /* 0x00060c0501007387 */ /* 0x0003e20000100800 */
[----:B0-----:R-:W-:Y:S02]  /*9460*/  IADD3.X R4, PT, PT, R3, UR73, RZ, P2, !PT ;  /* 0x0000004903047c10 */ /* 0x001fe400097fe4ff */
[----:B-1----:R-:W-:-:S03]  /*9470*/  IADD3.X R5, PT, PT, R2, UR74, RZ, P1, !PT ;  /* 0x0000004a02057c10 */ /* 0x002fc60008ffe4ff */
[----:B------:R0:W-:Y:S01]  /*9480*/  STL [R1+0x5d8], R4 ;  /* 0x0005d80401007387 */ /* 0x0001e20000100800 */
[----:B------:R-:W-:-:S03]  /*9490*/  USHF.R.S32.HI UR76, URZ, 0x1f, UR72 ;  /* 0x0000001fff4c7899 */ /* 0x000fc60008011448 */
[----:B------:R1:W-:Y:S01]  /*94a0*/  STL [R1+0x5e0], R5 ;  /* 0x0005e00501007387 */ /* 0x0003e20000100800 */
[----:B0-----:R-:W-:Y:S02]  /*94b0*/  IADD3.X R4, PT, PT, R3, UR74, RZ, P6, !PT ;  /* 0x0000004a03047c10 */ /* 0x001fe4000b7fe4ff */
[----:B-1----:R-:W-:-:S03]  /*94c0*/  IADD3.X R5, PT, PT, R2, UR75, RZ, P5, !PT ;  /* 0x0000004b02057c10 */ /* 0x002fc6000affe4ff */
[----:B------:R0:W-:Y:S01]  /*94d0*/  STL [R1+0x5e8], R4 ;  /* 0x0005e80401007387 */ /* 0x0001e20000100800 */
[----:B------:R-:W-:-:S03]  /*94e0*/  UIMAD UR11, UR10, 0x22, URZ ;  /* 0x000000220a0b78a4 */ /* 0x000fc6000f8e02ff */
[----:B------:R1:W-:Y:S01]  /*94f0*/  STL [R1+0x5f0], R5 ;  /* 0x0005f00501007387 */ /* 0x0003e20000100800 */
[----:B0-----:R-:W-:Y:S02]  /*9500*/  IADD3.X R4, PT, PT, R3, UR75, RZ, P0, !PT ;  /* 0x0000004b03047c10 */ /* 0x001fe400087fe4ff */
[----:B-1----:R-:W-:-:S03]  /*9510*/  IADD3.X R5, PT, PT, R2, UR76, RZ, P4, !PT ;  /* 0x0000004c02057c10 */ /* 0x002fc6000a7fe4ff */
[----:B------:R0:W-:Y:S01]  /*9520*/  STL [R1+0x5f8], R4 ;  /* 0x0005f80401007387 */ /* 0x0001e20000100800 */
[----:B------:R-:W-:-:S03]  /*9530*/  UIMAD UR12, UR10, 0x21, URZ ;  /* 0x000000210a0c78a4 */ /* 0x000fc6000f8e02ff */
[----:B------:R1:W-:Y:S01]  /*9540*/  STL [R1+0x600], R5 ;  /* 0x0006000501007387 */ /* 0x0003e20000100800 */
[----:B0-----:R-:W-:Y:S02]  /*9550*/  IADD3.X R4, PT, PT, R3, UR76, RZ, P3, !PT ;  /* 0x0000004c03047c10 */ /* 0x001fe40009ffe4ff */
[----:B-1----:R-:W-:-:S03]  /*9560*/  IADD3 R5, P1, PT, R8, UR11, RZ ;  /* 0x0000000b08057c10 */ /* 0x002fc6000ff3e0ff */
[----:B------:R0:W-:Y:S04]  /*9570*/  STL [R1+0x608], R4 ;  /* 0x0006080401007387 */ /* 0x0001e80000100800 */
[----:B------:R-:W-:Y:S01]  /*9580*/  STL [R1+0x278], RZ ;  /* 0x000278ff01007387 */ /* 0x000fe20000100800 */
[----:B0-----:R-:W-:-:S03]  /*9590*/  IADD3 R4, P0, PT, R7, UR11, RZ ;  /* 0x0000000b07047c10 */ /* 0x001fc6000ff1e0ff */
[----:B------:R-:W-:Y:S04]  /*95a0*/  STL [R1+0x27c], RZ ;  /* 0x00027cff01007387 */ /* 0x000fe80000100800 */
[----:B------:R0:W-:Y:S04]  /*95b0*/  STL [R1+0x614], R5 ;  /* 0x0006140501007387 */ /* 0x0001e80000100800 */
[----:B------:R1:W-:Y:S01]  /*95c0*/  STL [R1+0x61c], R4 ;  /* 0x00061c0401007387 */ /* 0x0003e20000100800 */
[----:B0-----:R-:W-:Y:S02]  /*95d0*/  IADD3 R5, P6, PT, R8, UR12, RZ ;  /* 0x0000000c08057c10 */ /* 0x001fe4000ffde0ff */
[----:B-1----:R-:W-:-:S03]  /*95e0*/  IADD3 R4, P5, PT, R7, UR12, RZ ;  /* 0x0000000c07047c10 */ /* 0x002fc6000ffbe0ff */
[----:B------:R0:W-:Y:S04]  /*95f0*/  STL [R1+0x624], R5 ;  /* 0x0006240501007387 */ /* 0x0001e80000100800 */
[----:B------:R1:W-:Y:S01]  /*9600*/  STL [R1+0x62c], R4 ;  /* 0x00062c0401007387 */ /* 0x0003e20000100800 */
[C---:B---3--:R-:W-:Y:S02]  /*9610*/  LOP3.LUT R6, R0.reuse, 0x110, RZ, 0x3c, !PT ;  /* 0x0000011000067812 */ /* 0x048fe400078e3cff */
[C---:B0-----:R-:W-:Y:S02]  /*9620*/  LOP3.LUT R5, R0.reuse, 0x20, RZ, 0x3c, !PT ;  /* 0x0000002000057812 */ /* 0x041fe400078e3cff */
[----:B-1----:R-:W-:-:S03]  /*9630*/  LOP3.LUT R4, R0, 0x130, RZ, 0x3c, !PT ;  /* 0x0000013000047812 */ /* 0x002fc600078e3cff */
[----:B------:R0:W-:Y:S01]  /*9640*/  STL [R1+0xaf8], R5 ;  /* 0x000af80501007387 */ /* 0x0001e20000100800 */
[C---:B------:R-:W-:Y:S01]  /*9650*/  LOP3.LUT R6, R0.reuse, 0x40, RZ, 0x3c, !PT ;  /* 0x0000004000067812 */ /* 0x040fe200078e3cff */
[----:B------:R-:W-:Y:S02]  /*9660*/  USHF.L.U32 UR13, UR10, 0x5, URZ ;  /* 0x000000050a0d7899 */ /* 0x000fe400080006ff */
[----:B------:R1:W-:Y:S01]  /*9670*/  STL [R1+0xaf4], R4 ;  /* 0x000af40401007387 */ /* 0x0003e20000100800 */
[----:B------:R-:W-:Y:S01]  /*9680*/  UIMAD UR14, UR10, 0x1f, URZ ;  /* 0x0000001f0a0e78a4 */ /* 0x000fe2000f8e02ff */
[C---:B0-----:R-:W-:Y:S02]  /*9690*/  LOP3.LUT R5, R0.reuse, 0x150, RZ, 0x3c, !PT ;  /* 0x0000015000057812 */ /* 0x041fe400078e3cff */
[----:B------:R0:W-:Y:S01]  /*96a0*/  STL [R1+0xaf0], R6 ;  /* 0x000af00601007387 */ /* 0x0001e20000100800 */
[----:B-1----:R-:W-:-:S03]  /*96b0*/  LOP3.LUT R4, R0, 0x60, RZ, 0x3c, !PT ;  /* 0x0000006000047812 */ /* 0x002fc600078e3cff */
[----:B------:R1:W-:Y:S01]  /*96c0*/  STL [R1+0xaec], R5 ;  /* 0x000aec0501007387 */ /* 0x0003e20000100800 */
[----:B------:R-:W-:-:S03]  /*96d0*/  USHF.R.S32.HI UR45, URZ, 0x1f, UR11 ;  /* 0x0000001fff2d7899 */ /* 0x000fc6000801140b */
[----:B------:R2:W-:Y:S01]  /*96e0*/  STL [R1+0xae8], R4 ;  /* 0x000ae80401007387 */ /* 0x0005e20000100800 */
[----:B0-----:R-:W-:Y:S02]  /*96f0*/  LOP3.LUT R6, R0, 0x170, RZ, 0x3c, !PT ;  /* 0x0000017000067812 */ /* 0x001fe400078e3cff */
[----:B-1----:R-:W-:-:S03]  /*9700*/  IADD3 R5, P4, PT, R8, UR13, RZ ;  /* 0x0000000d08057c10 */ /* 0x002fc6000ff9e0ff */
[----:B------:R0:W-:Y:S01]  /*9710*/  STL [R1+0xae4], R6 ;  /* 0x000ae40601007387 */ /* 0x0001e20000100800 */
[----:B--2---:R-:W-:-:S03]  /*9720*/  IADD3 R4, P3, PT, R7, UR13, RZ ;  /* 0x0000000d07047c10 */ /* 0x004fc6000ff7e0ff */
[----:B------:R1:W-:Y:S01]  /*9730*/  STL [R1+0x634], R5 ;  /* 0x0006340501007387 */ /* 0x0003e20000100800 */
[----:B------:R-:W-:Y:S02]  /*9740*/  UIMAD UR15, UR10, 0x1e, URZ ;  /* 0x0000001e0a0f78a4 */ /* 0x000fe4000f8e02ff */
[----:B------:R-:W-:Y:S01]  /*9750*/  USHF.R.S32.HI UR46, URZ, 0x1f, UR12 ;  /* 0x0000001fff2e7899 */ /* 0x000fe2000801140c */
[----:B------:R2:W-:Y:S01]  /*9760*/  STL [R1+0x63c], R4 ;  /* 0x00063c0401007387 */ /* 0x0005e20000100800 */
[----:B0-----:R-:W-:Y:S02]  /*9770*/  IADD3 R6, P2, PT, R8, UR14, RZ ;  /* 0x0000000e08067c10 */ /* 0x001fe4000ff5e0ff */
[----:B-1----:R-:W-:-:S03]  /*9780*/  IADD3.X R5, PT, PT, R2, UR45, RZ, P1, !PT ;  /* 0x0000002d02057c10 */ /* 0x002fc60008ffe4ff */
[----:B------:R0:W-:Y:S01]  /*9790*/  STL [R1+0x644], R6 ;  /* 0x0006440601007387 */ /* 0x0001e20000100800 */
[----:B--2---:R-:W-:-:S03]  /*97a0*/  IADD3 R4, P1, PT, R7, UR14, RZ ;  /* 0x0000000e07047c10 */ /* 0x004fc6000ff3e0ff */
[----:B------:R1:W-:Y:S01]  /*97b0*/  STL [R1+0x610], R5 ;  /* 0x0006100501007387 */ /* 0x0003e20000100800 */
[----:B------:R-:W-:-:S03]  /*97c0*/  UIMAD UR16, UR10, 0x1d, URZ ;  /* 0x0000001d0a1078a4 */ /* 0x000fc6000f8e02ff */
[----:B------:R2:W-:Y:S01]  /*97d0*/  STL [R1+0x64c], R4 ;  /* 0x00064c0401007387 */ /* 0x0005e20000100800 */
[----:B0-----:R-:W-:Y:S02]  /*97e0*/  IADD3.X R6, PT, PT, R3, UR45, RZ, P0, !PT ;  /* 0x0000002d03067c10 */ /* 0x001fe400087fe4ff */
[----:B-1----:R-:W-:-:S03]  /*97f0*/  IADD3 R5, P0, PT, R8, UR15, RZ ;  /* 0x0000000f08057c10 */ /* 0x002fc6000ff1e0ff */
[----:B------:R0:W-:Y:S01]  /*9800*/  STL [R1+0x618], R6 ;  /* 0x0006180601007387 */ /* 0x0001e20000100800 */
[----:B--2---:R-:W-:Y:S01]  /*9810*/  IADD3.X R4, PT, PT, R2, UR46, RZ, P6, !PT ;  /* 0x0000002e02047c10 */ /* 0x004fe2000b7fe4ff */
[----:B------:R-:W-:Y:S02]  /*9820*/  USHF.R.S32.HI UR47, URZ, 0x1f, UR13 ;  /* 0x0000001fff2f7899 */ /* 0x000fe4000801140d */
[----:B------:R1:W-:Y:S04]  /*9830*/  STL [R1+0x654], R5 ;  /* 0x0006540501007387 */ /* 0x0003e80000100800 */
[----:B------:R2:W-:Y:S01]  /*9840*/  STL [R1+0x620], R4 ;  /* 0x0006200401007387 */ /* 0x0005e20000100800 */
[----:B0-----:R-:W-:Y:S02]  /*9850*/  IADD3 R6, P6, PT, R7, UR15, RZ ;  /* 0x0000000f07067c10 */ /* 0x001fe4000ffde0ff */
[----:B-1----:R-:W-:-:S03]  /*9860*/  IADD3.X R5, PT, PT, R3, UR46, RZ, P5, !PT ;  /* 0x0000002e03057c10 */ /* 0x002fc6000affe4ff */
[----:B------:R0:W-:Y:S01]  /*9870*/  STL [R1+0x65c], R6 ;  /* 0x00065c0601007387 */ /* 0x0001e20000100800 */
[----:B--2---:R-:W-:Y:S01]  /*9880*/  IADD3 R4, P5, PT, R8, UR16, RZ ;  /* 0x0000001008047c10 */ /* 0x004fe2000ffbe0ff */
[----:B------:R-:W-:Y:S02]  /*9890*/  UIMAD UR17, UR10, 0x1c, URZ ;  /* 0x0000001c0a1178a4 */ /* 0x000fe4000f8e02ff */
[----:B------:R1:W-:Y:S01]  /*98a0*/  STL [R1+0x628], R5 ;  /* 0x0006280501007387 */ /* 0x0003e20000100800 */
[----:B------:R-:W-:-:S03]  /*98b0*/  USHF.R.S32.HI UR48, URZ, 0x1f, UR14 ;  /* 0x0000001fff307899 */ /* 0x000fc6000801140e */
[----:B------:R2:W-:Y:S01]  /*98c0*/  STL [R1+0x664], R4 ;  /* 0x0006640401007387 */ /* 0x0005e20000100800 */
[----:B0-----:R-:W-:Y:S02]  /*98d0*/  IADD3.X R6, PT, PT, R2, UR47, RZ, P4, !PT ;  /* 0x0000002f02067c10 */ /* 0x001fe4000a7fe4ff */
[----:B-1----:R-:W-:-:S03]  /*98e0*/  IADD3 R5, P4, PT, R7, UR16, RZ ;  /* 0x0000001007057c10 */ /* 0x002fc6000ff9e0ff */
[----:B------:R0:W-:Y:S01]  /*98f0*/  STL [R1+0x630], R6 ;  /* 0x0006300601007387 */ /* 0x0001e20000100800 */
[----:B--2---:R-:W-:-:S03]  /*9900*/  IADD3.X R4, PT, PT, R3, UR47, RZ, P3, !PT ;  /* 0x0000002f03047c10 */ /* 0x004fc60009ffe4ff */
        /* <DEDUP_REMOVED lines=112> */
[----:B------:R-:W-:Y:S02]  /*a010*/  USHF.L.U32 UR29, UR10, 0x4, URZ ;  /* 0x000000040a1d7899 */ /* 0x000fe400080006ff */
        /* <DEDUP_REMOVED lines=76> */
[----:B------:R-:W-:-:S03]  /*a4e0*/  USHF.L.U32 UR37, UR10, 0x3, URZ ;  /* 0x000000030a257899 */ /* 0x000fc600080006ff */
        /* <DEDUP_REMOVED lines=71> */
[----:B--2---:R-:W-:-:S03]  /*a960*/  IADD3 R4, P0, PT, R8, UR43, RZ ;  /* 0x0000002b08047c10 */ /* 0x004fc6000ff1e0ff */
        /* <DEDUP_REMOVED lines=8> */
[----:B------:R-:W-:-:S03]  /*a9f0*/  USHF.R.S32.HI UR76, URZ, 0x1f, UR42 ;  /* 0x0000001fff4c7899 */ /* 0x000fc6000801142a */
[----:B------:R2:W-:Y:S01]  /*aa00*/  STL [R1+0x7e8], R4 ;  /* 0x0007e80401007387 */ /* 0x0005e20000100800 */
[----:B0-----:R-:W-:Y:S02]  /*aa10*/  IADD3 R6, P5, PT, R8, UR10, RZ ;  /* 0x0000000a08067c10 */ /* 0x001fe4000ffbe0ff */
[----:B-1----:R-:W-:-:S03]  /*aa20*/  IADD3.X R5, PT, PT, R2, UR75, RZ, P4, !PT ;  /* 0x0000004b02057c10 */ /* 0x002fc6000a7fe4ff */
[----:B------:R0:W-:Y:S01]  /*aa30*/  STL [R1+0x824], R6 ;  /* 0x0008240601007387 */ /* 0x0001e20000100800 */
[----:B--2---:R-:W-:-:S03]  /*aa40*/  IADD3 R4, P4, PT, R7, UR10, RZ ;  /* 0x0000000a07047c10 */ /* 0x004fc6000ff9e0ff */
[----:B------:R1:W-:Y:S01]  /*aa50*/  STL [R1+0x7f0], R5 ;  /* 0x0007f00501007387 */ /* 0x0003e20000100800 */
[----:B------:R-:W-:Y:S02]  /*aa60*/  USHF.R.S32.HI UR77, URZ, 0x1f, UR43 ;  /* 0x0000001fff4d7899 */ /* 0x000fe4000801142b */
[----:B------:R-:W-:Y:S01]  /*aa70*/  USHF.R.S32.HI UR44, URZ, 0x1f, UR10 ;  /* 0x0000001fff2c7899 */ /* 0x000fe2000801140a */
[----:B------:R2:W-:Y:S01]  /*aa80*/  STL [R1+0x82c], R4 ;  /* 0x00082c0401007387 */ /* 0x0005e20000100800 */
[----:B0-----:R-:W-:Y:S02]  /*aa90*/  IADD3.X R6, PT, PT, R3, UR75, RZ, P3, !PT ;  /* 0x0000004b03067c10 */ /* 0x001fe40009ffe4ff */
[----:B-1----:R-:W-:-:S03]  /*aaa0*/  IADD3.X R5, PT, PT, R2, UR76, RZ, P2, !PT ;  /* 0x0000004c02057c10 */ /* 0x002fc600097fe4ff */
[----:B------:R0:W-:Y:S01]  /*aab0*/  STL [R1+0x7f8], R6 ;  /* 0x0007f80601007387 */ /* 0x0001e20000100800 */
[----:B--2---:R-:W-:-:S03]  /*aac0*/  IADD3.X R4, PT, PT, R3, UR76, RZ, P1, !PT ;  /* 0x0000004c03047c10 */ /* 0x004fc60008ffe4ff */
[----:B------:R1:W-:Y:S04]  /*aad0*/  STL [R1+0x800], R5 ;  /* 0x0008000501007387 */ /* 0x0003e80000100800 */
[----:B------:R2:W-:Y:S01]  /*aae0*/  STL [R1+0x808], R4 ;  /* 0x0008080401007387 */ /* 0x0005e20000100800 */
[C---:B0-----:R-:W-:Y:S02]  /*aaf0*/  IADD3.X R6, PT, PT, R2.reuse, UR77, RZ, P0, !PT ;  /* 0x0000004d02067c10 */ /* 0x041fe400087fe4ff */
[C---:B-1----:R-:W-:Y:S02]  /*ab00*/  IADD3.X R5, PT, PT, R3.reuse, UR77, RZ, P6, !PT ;  /* 0x0000004d03057c10 */ /* 0x042fe4000b7fe4ff */
[----:B--2---:R-:W-:Y:S02]  /*ab10*/  IADD3.X R4, PT, PT, R2, UR44, RZ, P5, !PT ;  /* 0x0000002c02047c10 */ /* 0x004fe4000affe4ff */
[----:B------:R-:W-:Y:S01]  /*ab20*/  IADD3.X R2, PT, PT, R3, UR44, RZ, P4, !PT ;  /* 0x0000002c03027c10 */ /* 0x000fe2000a7fe4ff */
[----:B------:R0:W-:Y:S04]  /*ab30*/  STL [R1+0x810], R6 ;  /* 0x0008100601007387 */ /* 0x0001e80000100800 */
[----:B------:R0:W-:Y:S04]  /*ab40*/  STL [R1+0x818], R5 ;  /* 0x0008180501007387 */ /* 0x0001e80000100800 */
[----:B------:R0:W-:Y:S04]  /*ab50*/  STL [R1+0x828], R2 ;  /* 0x0008280201007387 */ /* 0x0001e80000100800 */
[----:B------:R0:W-:Y:S01]  /*ab60*/  STL [R1+0x820], R4 ;  /* 0x0008200401007387 */ /* 0x0001e20000100800 */
[----:B------:R-:W-:-:S02]  /*ab70*/  USHF.R.S32.HI UR7, URZ, 0x1f, UR6 ;  /* 0x0000001fff077899 */ /* 0x000fc40008011406 */
[----:B------:R-:W-:Y:S02]  /*ab80*/  USHF.L.U32 UR4, UR4, 0x6, URZ ;  /* 0x0000000604047899 */ /* 0x000fe400080006ff */
[----:B------:R-:W-:Y:S02]  /*ab90*/  ULEA.HI UR6, UR7, UR6, URZ, 0x6 ;  /* 0x0000000607067291 */ /* 0x000fe4000f8f30ff */
[----:B------:R-:W-:Y:S02]  /*aba0*/  USHF.L.U32 UR7, UR10, 0x6, URZ ;  /* 0x000000060a077899 */ /* 0x000fe400080006ff */
[----:B------:R-:W-:Y:S02]  /*abb0*/  USHF.R.S32.HI UR6, URZ, 0x6, UR6 ;  /* 0x00000006ff067899 */ /* 0x000fe40008011406 */
[----:B------:R-:W-:Y:S02]  /*abc0*/  USHF.R.S32.HI UR11, URZ, 0x1f, UR7 ;  /* 0x0000001fff0b7899 */ /* 0x000fe40008011407 */
[----:B0-----:R-:W-:-:S12]  /*abd0*/  USHF.R.S32.HI UR12, URZ, 0x1f, UR4 ;  /* 0x0000001fff0c7899 */ /* 0x001fd80008011404 */
.L_x_2:
[----:B0-----:R-:W2:Y:S01]  /*abe0*/  LDL R5, [R1+0x3a4] ;  /* 0x0003a40001057983 */ /* 0x001ea20000100800 */
[----:B------:R-:W0:Y:S03]  /*abf0*/  LDC R2, c[0x0][0x3a0] ;  /* 0x0000e800ff027b82 */ /* 0x000e260000000800 */
[----:B--2---:R1:W-:Y:S04]  /*ac00*/  STL [R1+0x1518], R5 ;  /* 0x0015180501007387 */ /* 0x0043e80000100800 */
[----:B------:R-:W2:Y:S04]  /*ac10*/  LDL R4, [R1+0x3a8] ;  /* 0x0003a80001047983 */ /* 0x000ea80000100800 */
[----:B-1----:R-:W0:Y:S04]  /*ac20*/  LDL R5, [R1+0x3e8] ;  /* 0x0003e80001057983 */ /* 0x002e280000100800 */
[----:B------:R-:W-:Y:S04]  /*ac30*/  STL [R1+0x1414], R15 ;  /* 0x0014140f01007387 */ /* 0x000fe80000100800 */
        /* <DEDUP_REMOVED lines=31> */
[----:B------:R1:W-:Y:S04]  /*ae30*/  STL [R1+0x1514], R15 ;  /* 0x0015140f01007387 */ /* 0x0003e80000100800 */
        /* <DEDUP_REMOVED lines=56> */
[----:B-----5:R-:W-:Y:S04]  /*b1c0*/  STL [R1+0x12c8], R0 ;  /* 0x0012c80001007387 */ /* 0x020fe80000100800 */
        /* <DEDUP_REMOVED lines=11> */
[----:B------:R-:W-:Y:S01]  /*b280*/  STL [R1+0x131c], R0 ;  /* 0x00131c0001007387 */ /* 0x000fe20000100800 */
[----:B0-----:R-:W-:-:S03]  /*b290*/  IMAD R2, R5, -0x40, R2 ;  /* 0xffffffc005027824 */ /* 0x001fc600078e0202 */
[----:B------:R-:W-:Y:S04]  /*b2a0*/  STL [R1+0x1324], R0 ;  /* 0x0013240001007387 */ /* 0x000fe80000100800 */
[----:B------:R-:W-:Y:S04]  /*b2b0*/  STL [R1+0x132c], R0 ;  /* 0x00132c0001007387 */ /* 0x000fe80000100800 */
[----:B------:R-:W-:Y:S04]  /*b2c0*/  STL [R1+0x1334], R0 ;  /* 0x0013340001007387 */ /* 0x000fe80000100800 */
[----:B------:R-:W-:Y:S04]  /*b2d0*/  STL [R1+0x1340], R0 ;  /* 0x0013400001007387 */ /* 0x000fe80000100800 */
[----:B------:R-:W2:Y:S01]  /*b2e0*/  LDL.LU R5, [R1+0x1518] ;  /* 0x0015180001057983 */ /* 0x000ea20000300800 */
[----:B------:R-:W-:-:S02]  /*b2f0*/  ISETP.GT.AND P0, PT, R2, RZ, PT ;  /* 0x000000ff0200720c */ /* 0x000fc40003f04270 */
[----:B-1----:R-:W-:-:S11]  /*b300*/  PRMT R15, RZ, 0x7610, R15 ;  /* 0x00007610ff0f7816 */ /* 0x002fd6000000000f */
[----:B--2---:R-:W2:Y:S04]  /*b310*/  @P0 LDG.E.U8 R15, desc[UR8][R4.64] ;  /* 0x00000008040f0981 */ /* 0x004ea8000c1e1100 */
[----:B--2---:R0:W-:Y:S04]  /*b320*/  STL [R1+0x39c], R15 ;  /* 0x00039c0f01007387 */ /* 0x0041e80000100800 */
[----:B0-----:R-:W2:Y:S04]  /*b330*/  LDL.LU R15, [R1+0x1514] ;  /* 0x00151400010f7983 */ /* 0x001ea80000300800 */
[----:B------:R-:W3:Y:S04]  /*b340*/  LDL R4, [R1+0x3ac] ;  /* 0x0003ac0001047983 */ /* 0x000ee80000100800 */
[----:B------:R-:W3:Y:S01]  /*b350*/  LDL R5, [R1+0x3b0] ;  /* 0x0003b00001057983 */ /* 0x000ee20000100800 */
[----:B------:R-:W-:-:S02]  /*b360*/  PRMT R9, RZ, 0x7610, R9 ;  /* 0x00007610ff097816 */ /* 0x000fc40000000009 */
[----:B---3--:R-:W-:-:S04]  /*b370*/  @P0 LOP3.LUT R5, R5, R4, RZ, 0x3c, !PT ;  /* 0x0000000405050212 */ /* 0x008fc800078e3cff */
[----:B------:R-:W-:-:S04]  /*b380*/  @P0 LOP3.LUT R4, R5, R4, RZ, 0x3c, !PT ;  /* 0x0000000405040212 */ /* 0x000fc800078e3cff */
[----:B------:R-:W-:-:S05]  /*b390*/  @P0 LOP3.LUT R5, R5, R4, RZ, 0x3c, !PT ;  /* 0x0000000405050212 */ /* 0x000fca00078e3cff */
[----:B------:R-:W3:Y:S01]  /*b3a0*/  @P0 LDG.E.U8 R9, desc[UR8][R4.64] ;  /* 0x0000000804090981 */ /* 0x000ee2000c1e1100 */
[----:B------:R-:W-:-:S03]  /*b3b0*/  ISETP.GT.AND P1, PT, R2, 0x1, PT ;  /* 0x000000010200780c */ /* 0x000fc60003f24270 */
[----:B---3--:R0:W-:Y:S04]  /*b3c0*/  STL [R1+0x398], R9 ;  /* 0x0003980901007387 */ /* 0x0081e80000100800 */
[----:B0-----:R-:W3:Y:S04]  /*b3d0*/  LDL.LU R9, [R1+0x1510] ;  /* 0x0015100001097983 */ /* 0x001ee80000300800 */
[----:B------:R-:W4:Y:S04]  /*b3e0*/  LDL R4, [R1+0x828] ;  /* 0x0008280001047983 */ /* 0x000f280000100800 */
[----:B------:R-:W4:Y:S01]  /*b3f0*/  LDL R5, [R1+0x82c] ;  /* 0x00082c0001057983 */ /* 0x000f220000100800 */
[----:B--2---:R-:W-:-:S02]  /*b400*/  PRMT R15, RZ, 0x7610, R15 ;  /* 0x00007610ff0f7816 */ /* 0x004fc4000000000f */
[----:B----4-:R-:W-:-:S04]  /*b410*/  @P1 LOP3.LUT R5, R5, R4, RZ, 0x3c, !PT ;  /* 0x0000000405051212 */ /* 0x010fc800078e3cff */
[----:B------:R-:W-:-:S04]  /*b420*/  @P1 LOP3.LUT R4, R5, R4, RZ, 0x3c, !PT ;  /* 0x0000000405041212 */ /* 0x000fc800078e3cff */
[----:B------:R-:W-:-:S05]  /*b430*/  @P1 LOP3.LUT R5, R5, R4, RZ, 0x3c, !PT ;  /* 0x0000000405051212 */ /* 0x000fca00078e3cff */
[----:B------:R-:W2:Y:S04]  /*b440*/  @P1 LDG.E.U8 R15, desc[UR8][R4.64] ;  /* 0x00000008040f1981 */ /* 0x000ea8000c1e1100 */
[----:B--2---:R0:W-:Y:S04]  /*b450*/  STL [R1+0x394], R15 ;  /* 0x0003940f01007387 */ /* 0x0041e80000100800 */
[----:B0-----:R-:W2:Y:S04]  /*b460*/  LDL.LU R15, [R1+0x150c] ;  /* 0x00150c00010f7983 */ /* 0x001ea80000300800 */
[----:B------:R-:W4:Y:S04]  /*b470*/  LDL R4, [R1+0x820] ;  /* 0x0008200001047983 */ /* 0x000f280000100800 */
[----:B------:R-:W4:Y:S01]  /*b480*/  LDL R5, [R1+0x824] ;  /* 0x0008240001057983 */ /* 0x000f220000100800 */
[----:B---3--:R-:W-:-:S02]  /*b490*/  PRMT R9, RZ, 0x7610, R9 ;  /* 0x00007610ff097816 */ /* 0x008fc40000000009 */
[----:B----4-:R-:W-:-:S04]  /*b4a0*/  @P1 LOP3.LUT R5, R5, R4, RZ, 0x3c, !PT ;  /* 0x0000000405051212 */ /* 0x010fc800078e3cff */
        /* <DEDUP_REMOVED lines=597> */
[----:B------:R-:W-:-:S02]  /*da00*/  PRMT R11, RZ, 0x7610, R11 ;  /* 0x00007610ff0b7816 */ /* 0x000fc4000000000b */
[----:B----4-:R-:W-:-:S04]  /*da10*/  @P0 LOP3.LUT R5, R5, R4, RZ, 0x3c, !PT ;  /* 0x0000000405050212 */ /* 0x010fc800078e3cff */
[----:B------:R-:W-:-:S04]  /*da20*/  @P0 LOP3.LUT R4, R5, R4, RZ, 0x3c, !PT ;  /* 0x0000000405040212 */ /* 0x000fc800078e3cff */
[----:B------:R-:W-:-:S05]  /*da30*/  @P0 LOP3.LUT R5, R5, R4, RZ, 0x3c, !PT ;  /* 0x0000000405050212 */ /* 0x000fca00078e3cff */
[----:B------:R-:W4:Y:S04]  /*da40*/  @P0 LDG.E.U8 R11, desc[UR8][R4.64] ;  /* 0x00000008040b0981 */ /* 0x000f28000c1e1100 */
[----:B----4-:R0:W-:Y:S04]  /*da50*/  STL [R1+0x230], R11 ;  /* 0x0002300b01007387 */ /* 0x0101e80000100800 */
[----:B0-----:R-:W4:Y:S04]  /*da60*/  LDL.LU R11, [R1+0x140c] ;  /* 0x00140c00010b7983 */ /* 0x001f280000300800 */
[----:B------:R-:W2:Y:S04]  /*da70*/  LDL R4, [R1+0x620] ;  /* 0x0006200001047983 */ /* 0x000ea80000100800 */
[----:B------:R-:W2:Y:S01]  /*da80*/  LDL R5, [R1+0x624] ;  /* 0x0006240001057983 */ /* 0x000ea20000100800 */
[----:B------:R-:W-:-:S02]  /*da90*/  PRMT R10, RZ, 0x7610, R10 ;  /* 0x00007610ff0a7816 */ /* 0x000fc4000000000a */
[----:B--2---:R-:W-:-:S04]  /*daa0*/  @P0 LOP3.LUT R5, R5, R4, RZ, 0x3c, !PT ;  /* 0x0000000405050212 */ /* 0x004fc800078e3cff */
[----:B------:R-:W-:-:S04]  /*dab0*/  @P0 LOP3.LUT R4, R5, R4, RZ, 0x3c, !PT ;  /* 0x0000000405040212 */ /* 0x000fc800078e3cff */
[----:B------:R-:W-:-:S05]  /*dac0*/  @P0 LOP3.LUT R5, R5, R4, RZ, 0x3c, !PT ;  /* 0x0000000405050212 */ /* 0x000fca00078e3cff */
[----:B------:R-:W2:Y:S01]  /*dad0*/  @P0 LDG.E.U8 R10, desc[UR8][R4.64] ;  /* 0x00000008040a0981 */ /* 0x000ea2000c1e1100 */
[----:B------:R-:W-:-:S03]  /*dae0*/  ISETP.GT.AND P1, PT, R2, 0x22, PT ;  /* 0x000000220200780c */ /* 0x000fc60003f24270 */
[----:B--2---:R0:W-:Y:S04]  /*daf0*/  STL [R1+0x22c], R10 ;  /* 0x00022c0a01007387 */ /* 0x0041e80000100800 */
[----:B0-----:R-:W2:Y:S04]  /*db00*/  LDL.LU R10, [R1+0x1408] ;  /* 0x00140800010a7983 */ /* 0x001ea80000300800 */
[----:B------:R-:W2:Y:S04]  /*db10*/  LDL R4, [R1+0x618] ;  /* 0x0006180001047983 */ /* 0x000ea80000100800 */
[----:B------:R-:W2:Y:S01]  /*db20*/  LDL R5, [R1+0x61c] ;  /* 0x00061c0001057983 */ /* 0x000ea20000100800 */
[----:B------:R-:W-:-:S02]  /*db30*/  PRMT R26, RZ, 0x7610, R26 ;  /* 0x00007610ff1a7816 */ /* 0x000fc4000000001a */
[----:B--2---:R-:W-:-:S04]  /*db40*/  @P1 LOP3.LUT R5, R5, R4, RZ, 0x3c, !PT ;  /* 0x0000000405051212 */ /* 0x004fc800078e3cff */
[----:B------:R-:W-:-:S04]  /*db50*/  @P1 LOP3.LUT R4, R5, R4, RZ, 0x3c, !PT ;  /* 0x0000000405041212 */ /* 0x000fc800078e3cff */
[----:B------:R-:W-:-:S05]  /*db60*/  @P1 LOP3.LUT R5, R5, R4, RZ, 0x3c, !PT ;  /* 0x0000000405051212 */ /* 0x000fca00078e3cff */
[----:B------:R-:W2:Y:S04]  /*db70*/  @P1 LDG.E.U8 R26, desc[UR8][R4.64] ;  /* 0x00000008041a1981 */ /* 0x000ea8000c1e1100 */
        /* <DEDUP_REMOVED lines=8> */
[----:B------:R0:W2:Y:S04]  /*dc00*/  @P1 LDG.E.U8 R15, desc[UR8][R4.64] ;  /* 0x00000008040f1981 */ /* 0x0000a8000c1e1100 */
[----:B------:R-:W0:Y:S04]  /*dc10*/  LDL R4, [R1+0x608] ;  /* 0x0006080001047983 */ /* 0x000e280000100800 */
[----:B------:R-:W0:Y:S01]  /*dc20*/  LDL R5, [R1+0x60c] ;  /* 0x00060c0001057983 */ /* 0x000e220000100800 */
[----:B------:R-:W-:Y:S02]  /*dc30*/  ISETP.GT.AND P2, PT, R2, 0x23, PT ;  /* 0x000000230200780c */ /* 0x000fe40003f44270 */
[----:B------:R-:W-:-:S11]  /*dc40*/  PRMT R18, RZ, 0x7610, R18 ;  /* 0x00007610ff127816 */ /* 0x000fd60000000012 */
[----:B0-----:R-:W-:-:S04]  /*dc50*/  @P2 LOP3.LUT R5, R5, R4, RZ, 0x3c, !PT ;  /* 0x0000000405052212 */ /* 0x001fc800078e3cff */
[----:B------:R-:W-:-:S04]  /*dc60*/  @P2 LOP3.LUT R4, R5, R4, RZ, 0x3c, !PT ;  /* 0x0000000405042212 */ /* 0x000fc800078e3cff */
[----:B------:R-:W-:-:S05]  /*dc70*/  @P2 LOP3.LUT R5, R5, R4, RZ, 0x3c, !PT ;  /* 0x0000000405052212 */ /* 0x000fca00078e3cff */
[----:B------:R-:W3:Y:S04]  /*dc80*/  @P2 LDG.E.U8 R18, desc[UR8][R4.64] ;  /* 0x0000000804122981 */ /* 0x000ee8000c1e1100 */
[----:B--2---:R0:W-:Y:S04]  /*dc90*/  STL [R1+0x224], R15 ;  /* 0x0002240f01007387 */ /* 0x0041e80000100800 */
[----:B0-----:R-:W2:Y:S04]  /*dca0*/  LDL R15, [R1+0x5ec] ;  /* 0x0005ec00010f7983 */ /* 0x001ea80000100800 */
[----:B---3--:R0:W-:Y:S04]  /*dcb0*/  STL [R1+0x220], R18 ;  /* 0x0002201201007387 */ /* 0x0081e80000100800 */
[----:B0-----:R-:W3:Y:S04]  /*dcc0*/  LDL.LU R18, [R1+0x1400] ;  /* 0x0014000001127983 */ /* 0x001ee80000300800 */
        /* <DEDUP_REMOVED lines=25> */
[----:B------:R-:W2:Y:S01]  /*de60*/  @P0 LDG.E.U8 R3, desc[UR8][R4.64] ;  /* 0x0000000804030981 */ /* 0x000ea2000c1e1100 */
[----:B------:R-:W-:Y:S02]  /*de70*/  ISETP.GT.AND P1, PT, R2, 0x25, PT ;  /* 0x000000250200780c */ /* 0x000fe40003f24270 */
[----:B------:R-:W-:Y:S01]  /*de80*/  PRMT R6, RZ, 0x7610, R6 ;  /* 0x00007610ff067816 */ /* 0x000fe20000000006 */
[----:B--2---:R0:W-:Y:S04]  /*de90*/  STL [R1+0x214], R3 ;  /* 0x0002140301007387 */ /* 0x0041e80000100800 */
[----:B0-----:R-:W2:Y:S04]  /*dea0*/  LDL.LU R3, [R1+0x13f4] ;  /* 0x0013f40001037983 */ /* 0x001ea80000300800 */
[----:B------:R-:W2:Y:S02]  /*deb0*/  LDL R5, [R1+0x5e8] ;  /* 0x0005e80001057983 */ /* 0x000ea40000100800 */
[----:B------:R-:W-:-:S02]  /*dec0*/  @P1 IMAD.MOV.U32 R4, RZ, RZ, R15 ;  /* 0x000000ffff041224 */ /* 0x000fc400078e000f */
[----:B------:R-:W3:Y:S04]  /*ded0*/  LDL R15, [R1+0x5c4] ;  /* 0x0005c400010f7983 */ /* 0x000ee80000100800 */
[----:B--2---:R-:W2:Y:S04]  /*dee0*/  @P1 LDG.E.U8 R6, desc[UR8][R4.64] ;  /* 0x0000000804061981 */ /* 0x004ea8000c1e1100 */
        /* <DEDUP_REMOVED lines=38> */
[----:B------:R-:W-:-:S03]  /*e150*/  PRMT R29, RZ, 0x7610, R29 ;  /* 0x00007610ff1d7816 */ /* 0x000fc6000000001d */
[----:B--2---:R0:W-:Y:S04]  /*e160*/  STL [R1+0x200], R14 ;  /* 0x0002000e01007387 */ /* 0x0041e80000100800 */
[----:B0-----:R-:W2:Y:S04]  /*e170*/  LDL.LU R14, [R1+0x13e0] ;  /* 0x0013e000010e7983 */ /* 0x001ea80000300800 */
[----:B------:R-:W2:Y:S01]  /*e180*/  LDL R5, [R1+0x5c0] ;  /* 0x0005c00001057983 */ /* 0x000ea20000100800 */
[----:B---3--:R-:W-:-:S03]  /*e190*/  @P0 IMAD.MOV.U32 R4, RZ, RZ, R15 ;  /* 0x000000ffff040224 */ /* 0x008fc600078e000f */
[----:B------:R-:W3:Y:S04]  /*e1a0*/  LDL R15, [R1+0x59c] ;  /* 0x00059c00010f7983 */ /* 0x000ee80000100800 */
[----:B--2---:R-:W2:Y:S01]  /*e1b0*/  @P0 LDG.E.U8 R29, desc[UR8][R4.64] ;  /* 0x00000008041d0981 */ /* 0x004ea2000c1e1100 */
        /* <DEDUP_REMOVED lines=43> */
[----:B---3--:R-:W-:Y:S01]  /*e470*/  @P0 IMAD.MOV.U32 R4, RZ, RZ, R15 ;  /* 0x000000ffff040224 */ /* 0x008fe200078e000f */
[----:B------:R-:W-:Y:S01]  /*e480*/  PRMT R17, RZ, 0x7610, R17 ;  /* 0x00007610ff117816 */ /* 0x000fe20000000011 */
[----:B------:R-:W3:Y:S04]  /*e490*/  LDL R15, [R1+0x570] ;  /* 0x00057000010f7983 */ /* 0x000ee80000100800 */
[----:B--2---:R0:W2:Y:S04]  /*e4a0*/  @P0 LDG.E.U8 R9, desc[UR8][R4.64] ;  /* 0x0000000804090981 */ /* 0x0040a8000c1e1100 */
[----:B------:R-:W0:Y:S04]  /*e4b0*/  LDL R4, [R1+0x590] ;  /* 0x0005900001047983 */ /* 0x000e280000100800 */
[----:B------:R-:W0:Y:S02]  /*e4c0*/  LDL R5, [R1+0x594] ;  /* 0x0005940001057983 */ /* 0x000e240000100800 */
        /* <DEDUP_REMOVED lines=10> */
[----:B------:R-:W-:-:S02]  /*e570*/  ISETP.GT.AND P1, PT, R2, 0x2b, PT ;  /* 0x0000002b0200780c */ /* 0x000fc40003f24270 */
[----:B------:R-:W-:-:S11]  /*e580*/  PRMT R19, RZ, 0x7610, R19 ;  /* 0x00007610ff137816 */ /* 0x000fd60000000013 */
        /* <DEDUP_REMOVED lines=19> */
[----:B------:R-:W-:Y:S02]  /*e6c0*/  PRMT R24, RZ, 0x7610, R24 ;  /* 0x00007610ff187816 */ /* 0x000fe40000000018 */
[----:B--2---:R-:W-:-:S04]  /*e6d0*/  @P2 LOP3.LUT R5, R5, R4, RZ, 0x3c, !PT ;  /* 0x0000000405052212 */ /* 0x004fc800078e3cff */
[----:B------:R-:W-:-:S04]  /*e6e0*/  @P2 LOP3.LUT R4, R5, R4, RZ, 0x3c, !PT ;  /* 0x0000000405042212 */ /* 0x000fc800078e3cff */
[----:B------:R-:W-:-:S05]  /*e6f0*/  @P2 LOP3.LUT R5, R5, R4, RZ, 0x3c, !PT ;  /* 0x0000000405052212 */ /* 0x000fca00078e3cff */
[----:B------:R0:W2:Y:S02]  /*e700*/  @P2 LDG.E.U8 R23, desc[UR8][R4.64] ;  /* 0x0000000804172981 */ /* 0x0000a4000c1e1100 */
[----:B0-----:R-:W-:Y:S02]  /*e710*/  @P2 IMAD.MOV.U32 R4, RZ, RZ, R9 ;  /* 0x000000ffff042224 */ /* 0x001fe400078e0009 */
[----:B------:R-:W-:-:S05]  /*e720*/  @P2 IMAD.MOV.U32 R5, RZ, RZ, R15 ;  /* 0x000000ffff052224 */ /* 0x000fca00078e000f */
[----:B------:R-:W3:Y:S04]  /*e730*/  @P2 LDG.E.U8 R24, desc[UR8][R4.64] ;  /* 0x0000000804182981 */ /* 0x000ee8000c1e1100 */
[----:B--2---:R0:W-:Y:S04]  /*e740*/  STL [R1+0x38], R23 ;  /* 0x0000381701007387 */ /* 0x0041e80000100800 */
[----:B0-----:R-:W2:Y:S04]  /*e750*/  LDL.LU R23, [R1+0x13bc] ;  /* 0x0013bc0001177983 */ /* 0x001ea80000300800 */
[----:B------:R-:W2:Y:S04]  /*e760*/  LDL R15, [R1+0x4b8] ;  /* 0x0004b800010f7983 */ /* 0x000ea80000100800 */
[----:B------:R-:W2:Y:S04]  /*e770*/  LDL R9, [R1+0x4bc] ;  /* 0x0004bc0001097983 */ /* 0x000ea80000100800 */
[----:B---3--:R0:W-:Y:S04]  /*e780*/  STL [R1+0x34], R24 ;  /* 0x0000341801007387 */ /* 0x0081e80000100800 */
[----:B0-----:R-:W3:Y:S04]  /*e790*/  LDL.LU R24, [R1+0x13b8] ;  /* 0x0013b80001187983 */ /* 0x001ee80000300800 */
[----:B------:R-:W2:Y:S04]  /*e7a0*/  LDL R4, [R1+0x568] ;  /* 0x0005680001047983 */ /* 0x000ea80000100800 */
[----:B------:R-:W2:Y:S01]  /*e7b0*/  LDL R5, [R1+0x56c] ;  /* 0x00056c0001057983 */ /* 0x000ea20000100800 */
[----:B------:R-:W-:-:S02]  /*e7c0*/  ISETP.GT.AND P0, PT, R2, 0x2d, PT ;  /* 0x0000002d0200780c */ /* 0x000fc40003f04270 */
[----:B----4-:R-:W-:-:S11]  /*e7d0*/  PRMT R11, RZ, 0x7610, R11 ;  /* 0x00007610ff0b7816 */ /* 0x010fd6000000000b */
[----:B--2---:R-:W-:-:S04]  /*e7e0*/  @P0 LOP3.LUT R5, R5, R4, RZ, 0x3c, !PT ;  /* 0x0000000405050212 */ /* 0x004fc800078e3cff */
[----:B------:R-:W-:-:S04]  /*e7f0*/  @P0 LOP3.LUT R4, R5, R4, RZ, 0x3c, !PT ;  /* 0x0000000405040212 */ /* 0x000fc800078e3cff */
[----:B------:R-:W-:-:S05]  /*e800*/  @P0 LOP3.LUT R5, R5, R4, RZ, 0x3c, !PT ;  /* 0x0000000405050212 */ /* 0x000fca00078e3cff */
[----:B------:R-:W2:Y:S04]  /*e810*/  @P0 LDG.E.U8 R11, desc[UR8][R4.64] ;  /* 0x00000008040b0981 */ /* 0x000ea8000c1e1100 */
[----:B------:R-:W4:Y:S04]  /*e820*/  LDL R4, [R1+0x538] ;  /* 0x0005380001047983 */ /* 0x000f280000100800 */
[----:B------:R-:W4:Y:S01]  /*e830*/  LDL R5, [R1+0x53c] ;  /* 0x00053c0001057983 */ /* 0x000f220000100800 */
[----:B------:R-:W-:Y:S02]  /*e840*/  ISETP.GT.AND P1, PT, R2, 0x30, PT ;  /* 0x000000300200780c */ /* 0x000fe40003f24270 */
[----:B------:R-:W-:Y:S01]  /*e850*/  PRMT R10, RZ, 0x7610, R10 ;  /* 0x00007610ff0a7816 */ /* 0x000fe2000000000a */
[----:B--2---:R0:W-:Y:S01]  /*e860*/  STL [R1+0x30], R11 ;  /* 0x0000300b01007387 */ /* 0x0041e20000100800 */
[----:B------:R-:W-:-:S02]  /*e870*/  PRMT R25, RZ, 0x7610, R25 ;  /* 0x00007610ff197816 */ /* 0x000fc40000000019 */
[----:B------:R-:W-:Y:S02]  /*e880*/  ISETP.GT.AND P3, PT, R2, 0x38, PT ;  /* 0x000000380200780c */ /* 0x000fe40003f64270 */
[----:B------:R-:W-:Y:S01]  /*e890*/  PRMT R26, RZ, 0x7610, R26 ;  /* 0x00007610ff1a7816 */ /* 0x000fe2000000001a */
[----:B0-----:R-:W2:Y:S04]  /*e8a0*/  LDL R11, [R1+0x4b4] ;  /* 0x0004b400010b7983 */ /* 0x001ea80000100800 */
[----:B----4-:R-:W-:-:S04]  /*e8b0*/  @P1 LOP3.LUT R5, R5, R4, RZ, 0x3c, !PT ;  /* 0x0000000405051212 */ /* 0x010fc800078e3cff */
[----:B------:R-:W-:-:S04]  /*e8c0*/  @P1 LOP3.LUT R4, R5, R4, RZ, 0x3c, !PT ;  /* 0x0000000405041212 */ /* 0x000fc800078e3cff */
[----:B------:R-:W-:-:S05]  /*e8d0*/  @P1 LOP3.LUT R5, R5, R4, RZ, 0x3c, !PT ;  /* 0x0000000405051212 */ /* 0x000fca00078e3cff */
[----:B------:R0:W4:Y:S04]  /*e8e0*/  @P1 LDG.E.U8 R10, desc[UR8][R4.64] ;  /* 0x00000008040a1981 */ /* 0x000128000c1e1100 */
[----:B------:R-:W0:Y:S04]  /*e8f0*/  LDL R4, [R1+0x530] ;  /* 0x0005300001047983 */ /* 0x000e280000100800 */
[----:B------:R-:W0:Y:S02]  /*e900*/  LDL R5, [R1+0x534] ;  /* 0x0005340001057983 */ /* 0x000e240000100800 */
[----:B0-----:R-:W-:-:S04]  /*e910*/  @P1 LOP3.LUT R5, R5, R4, RZ, 0x3c, !PT ;  /* 0x0000000405051212 */ /* 0x001fc800078e3cff */
[----:B------:R-:W-:-:S04]  /*e920*/  @P1 LOP3.LUT R4, R5, R4, RZ, 0x3c, !PT ;  /* 0x0000000405041212 */ /* 0x000fc800078e3cff */
[----:B------:R-:W-:-:S05]  /*e930*/  @P1 LOP3.LUT R5, R5, R4, RZ, 0x3c, !PT ;  /* 0x0000000405051212 */ /* 0x000fca00078e3cff */
[----:B------:R0:W2:Y:S04]  /*e940*/  @P1 LDG.E.U8 R25, desc[UR8][R4.64] ;  /* 0x0000000804191981 */ /* 0x0000a8000c1e1100 */
[----:B----4-:R1:W-:Y:S01]  /*e950*/  STL [R1+0x28], R10 ;  /* 0x0000280a01007387 */ /* 0x0103e20000100800 */
[----:B0-----:R-:W-:Y:S02]  /*e960*/  @P3 IMAD.MOV.U32 R4, RZ, RZ, R9 ;  /* 0x000000ffff043224 */ /* 0x001fe400078e0009 */
[----:B------:R-:W-:Y:S01]  /*e970*/  @P3 IMAD.MOV.U32 R5, RZ, RZ, R15 ;  /* 0x000000ffff053224 */ /* 0x000fe200078e000f */
[----:B-1----:R-:W4:Y:S04]  /*e980*/  LDL R10, [R1+0x52c] ;  /* 0x00052c00010a7983 */ /* 0x002f280000100800 */
[----:B------:R0:W3:Y:S04]  /*e990*/  @P3 LDG.E.U8 R26, desc[UR8][R4.64] ;  /* 0x00000008041a3981 */ /* 0x0000e8000c1e1100 */
[----:B--2---:R1:W-:Y:S04]  /*e9a0*/  STL [R1+0x24], R25 ;  /* 0x0000241901007387 */ /* 0x0043e80000100800 */
[----:B-1----:R-:W2:Y:S04]  /*e9b0*/  LDL.LU R25, [R1+0x13b4] ;  /* 0x0013b40001197983 */ /* 0x002ea80000300800 */
[----:B------:R-:W2:Y:S01]  /*e9c0*/  LDL R5, [R1+0x4b0] ;  /* 0x0004b00001057983 */ /* 0x000ea20000100800 */
[----:B------:R-:W-:Y:S01]  /*e9d0*/  PRMT R18, RZ, 0x7610, R18 ;  /* 0x00007610ff127816 */ /* 0x000fe20000000012 */
[----:B0-----:R-:W-:-:S02]  /*e9e0*/  @P3 IMAD.MOV.U32 R4, RZ, RZ, R11 ;  /* 0x000000ffff043224 */ /* 0x001fc400078e000b */
[----:B------:R-:W4:Y:S04]  /*e9f0*/  LDL R15, [R1+0x4a8] ;  /* 0x0004a800010f7983 */ /* 0x000f280000100800 */
[----:B------:R-:W4:Y:S04]  /*ea00*/  LDL R9, [R1+0x4ac] ;  /* 0x0004ac0001097983 */ /* 0x000f280000100800 */
[----:B---3--:R0:W-:Y:S01]  /*ea10*/  STL [R1+0x13ac], R26 ;  /* 0x0013ac1a01007387 */ /* 0x0081e20000100800 */
[----:B------:R-:W-:Y:S02]  /*ea20*/  ISETP.GT.AND P2, PT, R2, 0x31, PT ;  /* 0x000000310200780c */ /* 0x000fe40003f44270 */
[----:B------:R-:W-:Y:S01]  /*ea30*/  PRMT R7, RZ, 0x7610, R7 ;  /* 0x00007610ff077816 */ /* 0x000fe20000000007 */
[----:B------:R-:W3:Y:S04]  /*ea40*/  LDL R11, [R1+0x4a4] ;  /* 0x0004a400010b7983 */ /* 0x000ee80000100800 */
[----:B--2---:R4:W2:Y:S04]  /*ea50*/  @P3 LDG.E.U8 R18, desc[UR8][R4.64] ;  /* 0x0000000804123981 */ /* 0x0048a8000c1e1100 */
[----:B------:R-:W3:Y:S02]  /*ea60*/  LDL R5, [R1+0x528] ;  /* 0x0005280001057983 */ /* 0x000ee40000100800 */
[----:B----4-:R-:W-:-:S02]  /*ea70*/  @P2 IMAD.MOV.U32 R4, RZ, RZ, R10 ;  /* 0x000000ffff042224 */ /* 0x010fc400078e000a */
[----:B--2---:R1:W-:Y:S01]  /*ea80*/  STL [R1+0x13b0], R18 ;  /* 0x0013b01201007387 */ /* 0x0043e20000100800 */
[----:B0-----:R-:W-:Y:S02]  /*ea90*/  PRMT R26, RZ, 0x7610, R26 ;  /* 0x00007610ff1a7816 */ /* 0x001fe4000000001a */
[----:B------:R-:W-:Y:S01]  /*eaa0*/  ISETP.GT.AND P4, PT, R2, 0x39, PT ;  /* 0x000000390200780c */ /* 0x000fe20003f84270 */
[----:B------:R-:W2:Y:S04]  /*eab0*/  LDL R10, [R1+0x560] ;  /* 0x00056000010a7983 */ /* 0x000ea80000100800 */
[----:B-1----:R-:W4:Y:S04]  /*eac0*/  LDL R18, [R1+0x524] ;  /* 0x0005240001127983 */ /* 0x002f280000100800 */
[----:B---3--:R4:W3:Y:S04]  /*ead0*/  @P2 LDG.E.U8 R7, desc[UR8][R4.64] ;  /* 0x0000000804072981 */ /* 0x0088e8000c1e1100 */
[----:B------:R-:W2:Y:S01]  /*eae0*/  LDL R5, [R1+0x520] ;  /* 0x0005200001057983 */ /* 0x000ea20000100800 */
[----:B----4-:R-:W-:-:S05]  /*eaf0*/  @P2 IMAD.MOV.U32 R4, RZ, RZ, R18 ;  /* 0x000000ffff042224 */ /* 0x010fca00078e0012 */
[----:B--2---:R0:W2:Y:S01]  /*eb00*/  @P2 LDG.E.U8 R26, desc[UR8][R4.64] ;  /* 0x00000008041a2981 */ /* 0x0040a2000c1e1100 */
[----:B------:R-:W-:-:S03]  /*eb10*/  PRMT R16, RZ, 0x7610, R16 ;  /* 0x00007610ff107816 */ /* 0x000fc60000000010 */
[----:B---3--:R1:W-:Y:S01]  /*eb20*/  STL [R1+0x20], R7 ;  /* 0x0000200701007387 */ /* 0x0083e20000100800 */
[----:B0-----:R-:W-:Y:S02]  /*eb30*/  @P4 IMAD.MOV.U32 R4, RZ, RZ, R9 ;  /* 0x000000ffff044224 */ /* 0x001fe400078e0009 */
[----:B------:R-:W-:Y:S01]  /*eb40*/  @P4 IMAD.MOV.U32 R5, RZ, RZ, R15 ;  /* 0x000000ffff054224 */ /* 0x000fe200078e000f */
[----:B-1----:R-:W3:Y:S04]  /*eb50*/  LDL R7, [R1+0x564] ;  /* 0x0005640001077983 */ /* 0x002ee80000100800 */
[----:B------:R0:W4:Y:S04]  /*eb60*/  @P4 LDG.E.U8 R16, desc[UR8][R4.64] ;  /* 0x0000000804104981 */ /* 0x000128000c1e1100 */
[----:B--2---:R1:W-:Y:S04]  /*eb70*/  STL [R1+0x1c], R26 ;  /* 0x00001c1a01007387 */ /* 0x0043e80000100800 */
[----:B------:R-:W2:Y:S01]  /*eb80*/  LDL R5, [R1+0x4a0] ;  /* 0x0004a00001057983 */ /* 0x000ea20000100800 */
[----:B------:R-:W-:-:S03]  /*eb90*/  PRMT R3, RZ, 0x7610, R3 ;  /* 0x00007610ff037816 */ /* 0x000fc60000000003 */
[----:B------:R-:W3:Y:S04]  /*eba0*/  LDL R15, [R1+0x51c] ;  /* 0x00051c00010f7983 */ /* 0x000ee80000100800 */
[----:B-1----:R-:W3:Y:S01]  /*ebb0*/  LDL R26, [R1+0x518] ;  /* 0x00051800011a7983 */ /* 0x002ee20000100800 */
[----:B0-----:R-:W-:Y:S01]  /*ebc0*/  @P4 IMAD.MOV.U32 R4, RZ, RZ, R11 ;  /* 0x000000ffff044224 */ /* 0x001fe200078e000b */
[----:B------:R-:W-:Y:S02]  /*ebd0*/  PRMT R6, RZ, 0x7610, R6 ;  /* 0x00007610ff067816 */ /* 0x000fe40000000006 */
[----:B------:R-:W4:Y:S04]  /*ebe0*/  LDL R18, [R1+0x510] ;  /* 0x0005100001127983 */ /* 0x000f280000100800 */
[----:B------:R-:W4:Y:S01]  /*ebf0*/  LDL R9, [R1+0x514] ;  /* 0x0005140001097983 */ /* 0x000f220000100800 */
[----:B------:R-:W-:-:S03]  /*ec00*/  ISETP.GT.AND P1, PT, R2, 0x32, PT ;  /* 0x000000320200780c */ /* 0x000fc60003f24270 */
[----:B--2---:R3:W2:Y:S02]  /*ec10*/  @P4 LDG.E.U8 R3, desc[UR8][R4.64] ;  /* 0x0000000804034981 */ /* 0x0046a4000c1e1100 */
[----:B---3--:R-:W-:Y:S02]  /*ec20*/  @P0 IMAD.MOV.U32 R4, RZ, RZ, R7 ;  /* 0x000000ffff040224 */ /* 0x008fe400078e0007 */
[----:B------:R-:W-:Y:S01]  /*ec30*/  @P0 IMAD.MOV.U32 R5, RZ, RZ, R10 ;  /* 0x000000ffff050224 */ /* 0x000fe200078e000a */
[----:B------:R-:W-:Y:S01]  /*ec40*/  PRMT R13, RZ, 0x7610, R13 ;  /* 0x00007610ff0d7816 */ /* 0x000fe2000000000d */
[----:B------:R-:W3:Y:S04]  /*ec50*/  LDL R7, [R1+0x498] ;  /* 0x0004980001077983 */ /* 0x000ee80000100800 */
[----:B------:R0:W2:Y:S02]  /*ec60*/  @P0 LDG.E.U8 R6, desc[UR8][R4.64] ;  /* 0x0000000804060981 */ /* 0x0000a4000c1e1100 */
[----:B0-----:R-:W-:-:S02]  /*ec70*/  @P1 IMAD.MOV.U32 R4, RZ, RZ, R15 ;  /* 0x000000ffff041224 */ /* 0x001fc400078e000f */
[----:B------:R-:W-:-:S05]  /*ec80*/  @P1 IMAD.MOV.U32 R5, RZ, RZ, R26 ;  /* 0x000000ffff051224 */ /* 0x000fca00078e001a */
[----:B------:R4:W3:Y:S01]  /*ec90*/  @P1 LDG.E.U8 R13, desc[UR8][R4.64] ;  /* 0x00000008040d1981 */ /* 0x0008e2000c1e1100 */
[----:B------:R-:W-:Y:S01]  /*eca0*/  PRMT R8, RZ, 0x7610, R8 ;  /* 0x00007610ff087816 */ /* 0x000fe20000000008 */
[----:B----4-:R-:W-:Y:S02]  /*ecb0*/  @P1 IMAD.MOV.U32 R4, RZ, RZ, R9 ;  /* 0x000000ffff041224 */ /* 0x010fe400078e0009 */
[----:B------:R-:W-:-:S05]  /*ecc0*/  @P1 IMAD.MOV.U32 R5, RZ, RZ, R18 ;  /* 0x000000ffff051224 */ /* 0x000fca00078e0012 */
[----:B------:R0:W4:Y:S04]  /*ecd0*/  @P1 LDG.E.U8 R8, desc[UR8][R4.64] ;  /* 0x0000000804081981 */ /* 0x000128000c1e1100 */
[----:B--2---:R1:W-:Y:S01]  /*ece0*/  STL [R1+0x2c], R6 ;  /* 0x00002c0601007387 */ /* 0x0043e20000100800 */
[----:B------:R-:W-:-:S03]  /*ecf0*/  ISETP.GT.AND P3, PT, R2, 0x3a, PT ;  /* 0x0000003a0200780c */ /* 0x000fc60003f64270 */
[----:B------:R-:W2:Y:S04]  /*ed00*/  LDL R11, [R1+0x490] ;  /* 0x00049000010b7983 */ /* 0x000ea80000100800 */
[----:B------:R-:W2:Y:S04]  /*ed10*/  LDL R10, [R1+0x494] ;  /* 0x00049400010a7983 */ /* 0x000ea80000100800 */
[----:B-1----:R-:W2:Y:S04]  /*ed20*/  LDL R6, [R1+0x49c] ;  /* 0x00049c0001067983 */ /* 0x002ea80000100800 */
[----:B------:R-:W2:Y:S04]  /*ed30*/  LDL R15, [R1+0x508] ;  /* 0x00050800010f7983 */ /* 0x000ea80000100800 */
[----:B---3--:R1:W-:Y:S01]  /*ed40*/  STL [R1+0x18], R13 ;  /* 0x0000180d01007387 */ /* 0x0083e20000100800 */
[----:B0-----:R-:W-:-:S03]  /*ed50*/  PRMT R4, RZ, 0x7610, R4 ;  /* 0x00007610ff047816 */ /* 0x001fc60000000004 */
[----:B------:R-:W3:Y:S04]  /*ed60*/  LDL R9, [R1+0x500] ;  /* 0x0005000001097983 */ /* 0x000ee80000100800 */
[----:B-1----:R-:W3:Y:S04]  /*ed70*/  LDL R13, [R1+0x50c] ;  /* 0x00050c00010d7983 */ /* 0x002ee80000100800 */
[----:B----4-:R0:W-:Y:S04]  /*ed80*/  STL [R1+0x10], R8 ;  /* 0x0000100801007387 */ /* 0x0101e80000100800 */
[----:B0-----:R-:W4:Y:S04]  /*ed90*/  LDL R8, [R1+0x504] ;  /* 0x0005040001087983 */ /* 0x001f280000100800 */
[----:B--2---:R0:W2:Y:S01]  /*eda0*/  @P3 LDG.E.U8 R4, desc[UR8][R6.64] ;  /* 0x0000000806043981 */ /* 0x0040a2000c1e1100 */
[----:B------:R-:W-:-:S02]  /*edb0*/  ISETP.GT.AND P2, PT, R2, 0x33, PT ;  /* 0x000000330200780c */ /* 0x000fc40003f44270 */
[----:B------:R-:W-:Y:S02]  /*edc0*/  PRMT R5, RZ, 0x7610, R5 ;  /* 0x00007610ff057816 */ /* 0x000fe40000000005 */
[----:B------:R-:W-:Y:S01]  /*edd0*/  PRMT R0, RZ, 0x7610, R0 ;  /* 0x00007610ff007816 */ /* 0x000fe20000000000 */
[----:B0-----:R-:W-:Y:S02]  /*ede0*/  @P3 IMAD.MOV.U32 R6, RZ, RZ, R10 ;  /* 0x000000ffff063224 */ /* 0x001fe400078e000a */
[----:B------:R-:W-:-:S05]  /*edf0*/  @P3 IMAD.MOV.U32 R7, RZ, RZ, R11 ;  /* 0x000000ffff073224 */ /* 0x000fca00078e000b */
[----:B------:R3:W2:Y:S02]  /*ee00*/  @P3 LDG.E.U8 R5, desc[UR8][R6.64] ;  /* 0x0000000806053981 */ /* 0x0006a4000c1e1100 */
[----:B---3--:R-:W-:Y:S02]  /*ee10*/  @P2 IMAD.MOV.U32 R6, RZ, RZ, R13 ;  /* 0x000000ffff062224 */ /* 0x008fe400078e000d */
[----:B------:R-:W-:-:S05]  /*ee20*/  @P2 IMAD.MOV.U32 R7, RZ, RZ, R15 ;  /* 0x000000ffff072224 */ /* 0x000fca00078e000f */
[----:B------:R0:W3:Y:S01]  /*ee30*/  @P2 LDG.E.U8 R0, desc[UR8][R6.64] ;  /* 0x0000000806002981 */ /* 0x0000e2000c1e1100 */
[----:B------:R-:W-:-:S06]  /*ee40*/  PRMT R12, RZ, 0x7610, R12 ;  /* 0x00007610ff0c7816 */ /* 0x000fcc000000000c */
[----:B----4-:R-:W4:Y:S04]  /*ee50*/  @P2 LDG.E.U8 R12, desc[UR8][R8.64] ;  /* 0x00000008080c2981 */ /* 0x010f28000c1e1100 */
[----:B--2---:R1:W-:Y:S04]  /*ee60*/  STL [R1+0x139c], R4 ;  /* 0x00139c0401007387 */ /* 0x0043e80000100800 */
[----:B------:R-:W2:Y:S04]  /*ee70*/  LDL R11, [R1+0x488] ;  /* 0x00048800010b7983 */ /* 0x000ea80000100800 */
[----:B------:R-:W2:Y:S01]  /*ee80*/  LDL R10, [R1+0x48c] ;  /* 0x00048c00010a7983 */ /* 0x000ea20000100800 */
[----:B------:R-:W-:-:S03]  /*ee90*/  ISETP.GT.AND P4, PT, R2, 0x3b, PT ;  /* 0x0000003b0200780c */ /* 0x000fc60003f84270 */
[----:B------:R-:W-:Y:S04]  /*eea0*/  STL [R1+0x13a0], R5 ;  /* 0x0013a00501007387 */ /* 0x000fe80000100800 */
[----:B-1----:R-:W2:Y:S01]  /*eeb0*/  LDL R4, [R1+0x480] ;  /* 0x0004800001047983 */ /* 0x002ea20000100800 */
[----:B0-----:R-:W-:-:S03]  /*eec0*/  PRMT R6, RZ, 0x7610, R6 ;  /* 0x00007610ff067816 */ /* 0x001fc60000000006 */
[----:B---3--:R0:W-:Y:S04]  /*eed0*/  STL [R1+0xc], R0 ;  /* 0x00000c0001007387 */ /* 0x0081e80000100800 */
[----:B------:R-:W3:Y:S04]  /*eee0*/  LDL R18, [R1+0x558] ;  /* 0x0005580001127983 */ /* 0x000ee80000100800 */
[----:B------:R-:W3:Y:S04]  /*eef0*/  LDL R15, [R1+0x55c] ;  /* 0x00055c00010f7983 */ /* 0x000ee80000100800 */
[----:B0-----:R-:W3:Y:S04]  /*ef00*/  LDL R0, [R1+0x484] ;  /* 0x0004840001007983 */ /* 0x001ee80000100800 */
[----:B------:R-:W3:Y:S04]  /*ef10*/  LDL R13, [R1+0x4f8] ;  /* 0x0004f800010d7983 */ /* 0x000ee80000100800 */
[----:B----4-:R0:W-:Y:S04]  /*ef20*/  STL [R1+0x8], R12 ;  /* 0x0000080c01007387 */ /* 0x0101e80000100800 */
[----:B0-----:R-:W4:Y:S01]  /*ef30*/  LDL R12, [R1+0x4fc] ;  /* 0x0004fc00010c7983 */ /* 0x001f220000100800 */
[----:B--2---:R-:W-:Y:S01]  /*ef40*/  @P4 IMAD.MOV.U32 R9, RZ, RZ, R11 ;  /* 0x000000ffff094224 */ /* 0x004fe200078e000b */
[----:B------:R-:W-:-:S02]  /*ef50*/  ISETP.GT.AND P0, PT, R2, 0x2e, PT ;  /* 0x0000002e0200780c */ /* 0x000fc40003f04270 */
[----:B------:R-:W2:Y:S01]  /*ef60*/  LDL R11, [R1+0x4f0] ;  /* 0x0004f000010b7983 */ /* 0x000ea20000100800 */
[----:B------:R-:W-:Y:S01]  /*ef70*/  @P4 IMAD.MOV.U32 R8, RZ, RZ, R10 ;  /* 0x000000ffff084224 */ /* 0x000fe200078e000a */
[----:B------:R-:W-:Y:S02]  /*ef80*/  ISETP.GT.AND P1, PT, R2, 0x34, PT ;  /* 0x000000340200780c */ /* 0x000fe40003f24270 */
[----:B------:R-:W2:Y:S04]  /*ef90*/  LDL R10, [R1+0x4f4] ;  /* 0x0004f400010a7983 */ /* 0x000ea80000100800 */
[----:B------:R0:W2:Y:S01]  /*efa0*/  @P4 LDG.E.U8 R6, desc[UR8][R8.64] ;  /* 0x0000000808064981 */ /* 0x0000a2000c1e1100 */
[----:B------:R-:W-:Y:S02]  /*efb0*/  PRMT R7, RZ, 0x7610, R7 ;  /* 0x00007610ff077816 */ /* 0x000fe40000000007 */
[----:B------:R-:W-:Y:S01]  /*efc0*/  PRMT R14, RZ, 0x7610, R14 ;  /* 0x00007610ff0e7816 */ /* 0x000fe2000000000e */
[----:B0-----:R-:W-:-:S02]  /*efd0*/  @P4 IMAD.MOV.U32 R9, RZ, RZ, R4 ;  /* 0x000000ffff094224 */ /* 0x001fc400078e0004 */
[----:B---3--:R-:W-:-:S05]  /*efe0*/  @P4 IMAD.MOV.U32 R8, RZ, RZ, R0 ;  /* 0x000000ffff084224 */ /* 0x008fca00078e0000 */
[----:B------:R0:W3:Y:S02]  /*eff0*/  @P4 LDG.E.U8 R7, desc[UR8][R8.64] ;  /* 0x0000000808074981 */ /* 0x0000e4000c1e1100 */
[----:B0-----:R-:W-:Y:S02]  /*f000*/  @P0 IMAD.MOV.U32 R8, RZ, RZ, R15 ;  /* 0x000000ffff080224 */ /* 0x001fe400078e000f */
[----:B------:R-:W-:-:S05]  /*f010*/  @P0 IMAD.MOV.U32 R9, RZ, RZ, R18 ;  /* 0x000000ffff090224 */ /* 0x000fca00078e0012 */
[----:B------:R4:W3:Y:S02]  /*f020*/  @P0 LDG.E.U8 R14, desc[UR8][R8.64] ;  /* 0x00000008080e0981 */ /* 0x0008e4000c1e1100 */
[----:B----4-:R-:W-:Y:S02]  /*f030*/  @P1 IMAD.MOV.U32 R8, RZ, RZ, R12 ;  /* 0x000000ffff081224 */ /* 0x010fe400078e000c */
[----:B------:R-:W-:Y:S01]  /*f040*/  @P1 IMAD.MOV.U32 R9, RZ, RZ, R13 ;  /* 0x000000ffff091224 */ /* 0x000fe200078e000d */
[----:B--2---:R0:W-:Y:S04]  /*f050*/  STL [R1+0x13a4], R6 ;  /* 0x0013a40601007387 */ /* 0x0041e80000100800 */
[----:B------:R-:W2:Y:S04]  /*f060*/  LDL R4, [R1+0x478] ;  /* 0x0004780001047983 */ /* 0x000ea80000100800 */
[----:B------:R-:W4:Y:S01]  /*f070*/  LDL R0, [R1+0x47c] ;  /* 0x00047c0001007983 */ /* 0x000f220000100800 */
[----:B0-----:R-:W-:-:S06]  /*f080*/  PRMT R6, RZ, 0x7610, R6 ;  /* 0x00007610ff067816 */ /* 0x001fcc0000000006 */
[----:B------:R-:W2:Y:S04]  /*f090*/  @P1 LDG.E.U8 R6, desc[UR8][R8.64] ;  /* 0x0000000808061981 */ /* 0x000ea8000c1e1100 */
[----:B---3--:R0:W-:Y:S04]  /*f0a0*/  STL [R1+0x13a8], R7 ;  /* 0x0013a80701007387 */ /* 0x0081e80000100800 */
[----:B------:R-:W3:Y:S04]  /*f0b0*/  LDL R15, [R1+0x470] ;  /* 0x00047000010f7983 */ /* 0x000ee80000100800 */
[----:B0-----:R-:W3:Y:S04]  /*f0c0*/  LDL R7, [R1+0x474] ;  /* 0x0004740001077983 */ /* 0x001ee80000100800 */
[----:B------:R0:W-:Y:S04]  /*f0d0*/  STL [R1+0x14], R14 ;  /* 0x0000140e01007387 */ /* 0x0001e80000100800 */
[----:B0-----:R-:W3:Y:S04]  /*f0e0*/  LDL R14, [R1+0x550] ;  /* 0x00055000010e7983 */ /* 0x001ee80000100800 */
[----:B--2---:R0:W-:Y:S01]  /*f0f0*/  STL [R1+0x4], R6 ;  /* 0x0000040601007387 */ /* 0x0041e20000100800 */
[----:B------:R-:W-:-:S02]  /*f100*/  ISETP.GT.AND P2, PT, R2, 0x3c, PT ;  /* 0x0000003c0200780c */ /* 0x000fc40003f44270 */
[----:B------:R-:W-:Y:S01]  /*f110*/  PRMT R29, RZ, 0x7610, R29 ;  /* 0x00007610ff1d7816 */ /* 0x000fe2000000001d */
[----:B------:R-:W2:Y:S01]  /*f120*/  LDL R13, [R1+0x4e8] ;  /* 0x0004e800010d7983 */ /* 0x000ea20000100800 */
[----:B------:R-:W-:Y:S02]  /*f130*/  PRMT R8, RZ, 0x7610, R8 ;  /* 0x00007610ff087816 */ /* 0x000fe40000000008 */
[----:B------:R-:W-:Y:S01]  /*f140*/  PRMT R9, RZ, 0x7610, R9 ;  /* 0x00007610ff097816 */ /* 0x000fe20000000009 */
[----:B------:R-:W2:Y:S04]  /*f150*/  LDL R12, [R1+0x4ec] ;  /* 0x0004ec00010c7983 */ /* 0x000ea80000100800 */
[----:B0-----:R-:W2:Y:S04]  /*f160*/  LDL R6, [R1+0x554] ;  /* 0x0005540001067983 */ /* 0x001ea80000100800 */
[----:B------:R4:W2:Y:S01]  /*f170*/  @P1 LDG.E.U8 R29, desc[UR8][R10.64] ;  /* 0x000000080a1d1981 */ /* 0x0008a2000c1e1100 */
[----:B------:R-:W-:-:S03]  /*f180*/  PRMT R5, RZ, 0x7610, R5 ;  /* 0x00007610ff057816 */ /* 0x000fc60000000005 */
[----:B------:R-:W2:Y:S01]  /*f190*/  LDL R18, [R1+0x468] ;  /* 0x0004680001127983 */ /* 0x000ea20000100800 */
[----:B----4-:R-:W-:Y:S02]  /*f1a0*/  @P2 IMAD.MOV.U32 R10, RZ, RZ, R0 ;  /* 0x000000ffff0a2224 */ /* 0x010fe400078e0000 */
[----:B------:R-:W-:Y:S01]  /*f1b0*/  @P2 IMAD.MOV.U32 R11, RZ, RZ, R4 ;  /* 0x000000ffff0b2224 */ /* 0x000fe200078e0004 */
[----:B------:R-:W4:Y:S04]  /*f1c0*/  LDL R0, [R1+0x4e4] ;  /* 0x0004e40001007983 */ /* 0x000f280000100800 */
[----:B------:R3:W4:Y:S04]  /*f1d0*/  @P2 LDG.E.U8 R8, desc[UR8][R10.64] ;  /* 0x000000080a082981 */ /* 0x000728000c1e1100 */
[----:B------:R-:W4:Y:S01]  /*f1e0*/  LDL R4, [R1+0x4e0] ;  /* 0x0004e00001047983 */ /* 0x000f220000100800 */
[----:B---3--:R-:W-:-:S02]  /*f1f0*/  @P2 IMAD.MOV.U32 R10, RZ, RZ, R7 ;  /* 0x000000ffff0a2224 */ /* 0x008fc400078e0007 */
[----:B------:R-:W-:Y:S01]  /*f200*/  @P2 IMAD.MOV.U32 R11, RZ, RZ, R15 ;  /* 0x000000ffff0b2224 */ /* 0x000fe200078e000f */
[----:B------:R-:W3:Y:S04]  /*f210*/  LDL R7, [R1+0x46c] ;  /* 0x00046c0001077983 */ /* 0x000ee80000100800 */
[----:B------:R0:W3:Y:S02]  /*f220*/  @P2 LDG.E.U8 R9, desc[UR8][R10.64] ;  /* 0x000000080a092981 */ /* 0x0000e4000c1e1100 */
[----:B0-----:R-:W-:Y:S02]  /*f230*/  @P0 IMAD.MOV.U32 R11, RZ, RZ, R14 ;  /* 0x000000ffff0b0224 */ /* 0x001fe400078e000e */
[----:B--2---:R-:W-:Y:S02]  /*f240*/  @P0 IMAD.MOV.U32 R10, RZ, RZ, R6 ;  /* 0x000000ffff0a0224 */ /* 0x004fe400078e0006 */
[----:B------:R-:W2:Y:S04]  /*f250*/  LDL R6, [R1+0x460] ;  /* 0x0004600001067983 */ /* 0x000ea80000100800 */
[----:B------:R0:W2:Y:S01]  /*f260*/  @P0 LDG.E.U8 R5, desc[UR8][R10.64] ;  /* 0x000000080a050981 */ /* 0x0000a2000c1e1100 */
[----:B------:R-:W-:-:S02]  /*f270*/  ISETP.GT.AND P1, PT, R2, 0x35, PT ;  /* 0x000000350200780c */ /* 0x000fc40003f24270 */
[----:B------:R-:W-:Y:S02]  /*f280*/  ISETP.GT.AND P3, PT, R2, 0x3d, PT ;  /* 0x0000003d0200780c */ /* 0x000fe40003f64270 */
[----:B------:R-:W-:Y:S02]  /*f290*/  PRMT R27, RZ, 0x7610, R27 ;  /* 0x00007610ff1b7816 */ /* 0x000fe4000000001b */
[----:B------:R-:W-:-:S07]  /*f2a0*/  PRMT R28, RZ, 0x7610, R28 ;  /* 0x00007610ff1c7816 */ /* 0x000fce000000001c */
[----:B0-----:R-:W-:Y:S02]  /*f2b0*/  @P1 IMAD.MOV.U32 R10, RZ, RZ, R12 ;  /* 0x000000ffff0a1224 */ /* 0x001fe400078e000c */
[----:B------:R-:W-:Y:S01]  /*f2c0*/  @P1 IMAD.MOV.U32 R11, RZ, RZ, R13 ;  /* 0x000000ffff0b1224 */ /* 0x000fe200078e000d */
[----:B--2---:R0:W-:Y:S04]  /*f2d0*/  STL [R1], R5 ;  /* 0x0000000501007387 */ /* 0x0041e80000100800 */
[----:B------:R-:W2:Y:S04]  /*f2e0*/  LDL R15, [R1+0x4d8] ;  /* 0x0004d800010f7983 */ /* 0x000ea80000100800 */
[----:B------:R-:W2:Y:S04]  /*f2f0*/  LDL R14, [R1+0x4dc] ;  /* 0x0004dc00010e7983 */ /* 0x000ea80000100800 */
[----:B0-----:R-:W2:Y:S01]  /*f300*/  LDL R5, [R1+0x464] ;  /* 0x0004640001057983 */ /* 0x001ea20000100800 */
[----:B----4-:R-:W-:-:S02]  /*f310*/  @P1 IMAD.MOV.U32 R12, RZ, RZ, R0 ;  /* 0x000000ffff0c1224 */ /* 0x010fc400078e0000 */
[----:B------:R-:W-:Y:S01]  /*f320*/  @P1 IMAD.MOV.U32 R13, RZ, RZ, R4 ;  /* 0x000000ffff0d1224 */ /* 0x000fe200078e0004 */
[----:B------:R-:W4:Y:S04]  /*f330*/  LDL R0, [R1+0x4d4] ;  /* 0x0004d40001007983 */ /* 0x000f280000100800 */
[----:B------:R-:W4:Y:S04]  /*f340*/  LDL R4, [R1+0x4d0] ;  /* 0x0004d00001047983 */ /* 0x000f280000100800 */
[----:B------:R3:W4:Y:S04]  /*f350*/  @P1 LDG.E.U8 R27, desc[UR8][R12.64] ;  /* 0x000000080c1b1981 */ /* 0x000728000c1e1100 */
[----:B------:R0:W4:Y:S01]  /*f360*/  @P1 LDG.E.U8 R28, desc[UR8][R10.64] ;  /* 0x000000080a1c1981 */ /* 0x000122000c1e1100 */
[----:B---3--:R-:W-:-:S02]  /*f370*/  @P3 IMAD.MOV.U32 R12, RZ, RZ, R7 ;  /* 0x000000ffff0c3224 */ /* 0x008fc400078e0007 */
[----:B------:R-:W-:Y:S01]  /*f380*/  @P3 IMAD.MOV.U32 R13, RZ, RZ, R18 ;  /* 0x000000ffff0d3224 */ /* 0x000fe200078e0012 */
[----:B------:R-:W3:Y:S04]  /*f390*/  LDL R7, [R1+0x45c] ;  /* 0x00045c0001077983 */ /* 0x000ee80000100800 */
[----:B------:R-:W3:Y:S01]  /*f3a0*/  LDL R18, [R1+0x458] ;  /* 0x0004580001127983 */ /* 0x000ee20000100800 */
[----:B0-----:R-:W-:-:S06]  /*f3b0*/  PRMT R10, RZ, 0x7610, R10 ;  /* 0x00007610ff0a7816 */ /* 0x001fcc000000000a */
[----:B------:R0:W3:Y:S02]  /*f3c0*/  @P3 LDG.E.U8 R10, desc[UR8][R12.64] ;  /* 0x000000080c0a3981 */ /* 0x0000e4000c1e1100 */
[----:B0-----:R-:W-:Y:S02]  /*f3d0*/  @P3 IMAD.MOV.U32 R13, RZ, RZ, R6 ;  /* 0x000000ffff0d3224 */ /* 0x001fe400078e0006 */
[----:B------:R-:W3:Y:S01]  /*f3e0*/  LDL R6, [R1+0x450] ;  /* 0x0004500001067983 */ /* 0x000ee20000100800 */
[----:B------:R-:W-:Y:S02]  /*f3f0*/  ISETP.GT.AND P2, PT, R2, 0x36, PT ;  /* 0x000000360200780c */ /* 0x000fe40003f44270 */
[----:B------:R-:W-:Y:S02]  /*f400*/  PRMT R11, RZ, 0x7610, R11 ;  /* 0x00007610ff0b7816 */ /* 0x000fe4000000000b */
[----:B------:R-:W-:Y:S01]  /*f410*/  PRMT R22, RZ, 0x7610, R22 ;  /* 0x00007610ff167816 */ /* 0x000fe20000000016 */
[----:B--2---:R-:W-:-:S02]  /*f420*/  @P3 IMAD.MOV.U32 R12, RZ, RZ, R5 ;  /* 0x000000ffff0c3224 */ /* 0x004fc400078e0005 */
[----:B------:R-:W2:Y:S04]  /*f430*/  LDL R5, [R1+0x454] ;  /* 0x0004540001057983 */ /* 0x000ea80000100800 */
[----:B------:R0:W2:Y:S02]  /*f440*/  @P3 LDG.E.U8 R11, desc[UR8][R12.64] ;  /* 0x000000080c0b3981 */ /* 0x0000a4000c1e1100 */
[----:B0-----:R-:W-:Y:S02]  /*f450*/  @P2 IMAD.MOV.U32 R12, RZ, RZ, R14 ;  /* 0x000000ffff0c2224 */ /* 0x001fe400078e000e */
[----:B------:R-:W-:-:S05]  /*f460*/  @P2 IMAD.MOV.U32 R13, RZ, RZ, R15 ;  /* 0x000000ffff0d2224 */ /* 0x000fca00078e000f */
[----:B------:R0:W2:Y:S01]  /*f470*/  @P2 LDG.E.U8 R22, desc[UR8][R12.64] ;  /* 0x000000080c162981 */ /* 0x0000a2000c1e1100 */
[----:B------:R-:W-:Y:S01]  /*f480*/  ISETP.GT.AND P4, PT, R2, 0x3e, PT ;  /* 0x0000003e0200780c */ /* 0x000fe20003f84270 */
[----:B----4-:R-:W-:Y:S01]  /*f490*/  @P2 IMAD.MOV.U32 R14, RZ, RZ, R0 ;  /* 0x000000ffff0e2224 */ /* 0x010fe200078e0000 */
[----:B------:R-:W-:Y:S01]  /*f4a0*/  PRMT R20, RZ, 0x7610, R20 ;  /* 0x00007610ff147816 */ /* 0x000fe20000000014 */
[----:B------:R-:W-:-:S05]  /*f4b0*/  @P2 IMAD.MOV.U32 R15, RZ, RZ, R4 ;  /* 0x000000ffff0f2224 */ /* 0x000fca00078e0004 */
[----:B------:R3:W4:Y:S01]  /*f4c0*/  @P2 LDG.E.U8 R20, desc[UR8][R14.64] ;  /* 0x000000080e142981 */ /* 0x000722000c1e1100 */
[----:B0-----:R-:W-:-:S04]  /*f4d0*/  PRMT R12, RZ, 0x7610, R12 ;  /* 0x00007610ff0c7816 */ /* 0x001fc8000000000c */
[----:B---3--:R-:W-:Y:S02]  /*f4e0*/  @P4 IMAD.MOV.U32 R14, RZ, RZ, R7 ;  /* 0x000000ffff0e4224 */ /* 0x008fe400078e0007 */
[----:B------:R-:W-:-:S05]  /*f4f0*/  @P4 IMAD.MOV.U32 R15, RZ, RZ, R18 ;  /* 0x000000ffff0f4224 */ /* 0x000fca00078e0012 */
[----:B------:R0:W3:Y:S01]  /*f500*/  @P4 LDG.E.U8 R12, desc[UR8][R14.64] ;  /* 0x000000080e0c4981 */ /* 0x0000e2000c1e1100 */
[----:B------:R-:W-:Y:S01]  /*f510*/  PRMT R13, RZ, 0x7610, R13 ;  /* 0x00007610ff0d7816 */ /* 0x000fe2000000000d */
[----:B0-----:R-:W-:Y:S02]  /*f520*/  @P4 IMAD.MOV.U32 R15, RZ, RZ, R6 ;  /* 0x000000ffff0f4224 */ /* 0x001fe400078e0006 */
[----:B--2---:R-:W-:-:S05]  /*f530*/  @P4 IMAD.MOV.U32 R14, RZ, RZ, R5 ;  /* 0x000000ffff0e4224 */ /* 0x004fca00078e0005 */
[----:B------:R-:W2:Y:S04]  /*f540*/  @P4 LDG.E.U8 R13, desc[UR8][R14.64] ;  /* 0x000000080e0d4981 */ /* 0x000ea8000c1e1100 */
[----:B------:R0:W-:Y:S04]  /*f550*/  STL [R1+0x1368], R22 ;  /* 0x0013681601007387 */ /* 0x0001e80000100800 */
[----:B------:R-:W2:Y:S04]  /*f560*/  LDL R4, [R1+0x548] ;  /* 0x0005480001047983 */ /* 0x000ea80000100800 */
[----:B------:R-:W2:Y:S04]  /*f570*/  LDL R0, [R1+0x54c] ;  /* 0x00054c0001007983 */ /* 0x000ea80000100800 */
[----:B----4-:R1:W-:Y:S04]  /*f580*/  STL [R1+0x136c], R20 ;  /* 0x00136c1401007387 */ /* 0x0103e80000100800 */
[----:B---3--:R3:W-:Y:S04]  /*f590*/  STL [R1+0x1370], R12 ;  /* 0x0013700c01007387 */ /* 0x0087e80000100800 */
[----:B------:R-:W4:Y:S04]  /*f5a0*/  LDL R26, [R1+0x540] ;  /* 0x00054000011a7983 */ /* 0x000f280000100800 */
[----:B0-----:R-:W4:Y:S04]  /*f5b0*/  LDL R22, [R1+0x544] ;  /* 0x0005440001167983 */ /* 0x001f280000100800 */
[----:B-1----:R-:W4:Y:S04]  /*f5c0*/  LDL R20, [R1+0x4c8] ;  /* 0x0004c80001147983 */ /* 0x002f280000100800 */
[----:B------:R-:W4:Y:S01]  /*f5d0*/  LDL R18, [R1+0x4cc] ;  /* 0x0004cc0001127983 */ /* 0x000f220000100800 */
[----:B------:R-:W-:-:S03]  /*f5e0*/  ISETP.GT.AND P0, PT, R2, 0x2f, PT ;  /* 0x0000002f0200780c */ /* 0x000fc60003f04270 */
[----:B--2---:R0:W-:Y:S04]  /*f5f0*/  STL [R1+0x1374], R13 ;  /* 0x0013740d01007387 */ /* 0x0041e80000100800 */
[----:B---3--:R-:W2:Y:S04]  /*f600*/  LDL R12, [R1+0x4c0] ;  /* 0x0004c000010c7983 */ /* 0x008ea80000100800 */
[----:B------:R-:W3:Y:S04]  /*f610*/  LDL R7, [R1+0x4c4] ;  /* 0x0004c40001077983 */ /* 0x000ee80000100800 */
[----:B------:R-:W3:Y:S04]  /*f620*/  LDL R6, [R1+0x448] ;  /* 0x0004480001067983 */ /* 0x000ee80000100800 */
[----:B------:R-:W3:Y:S01]  /*f630*/  LDL R5, [R1+0x44c] ;  /* 0x00044c0001057983 */ /* 0x000ee20000100800 */
[----:B------:R-:W-:-:S03]  /*f640*/  @P0 IMAD.MOV.U32 R15, RZ, RZ, R4 ;  /* 0x000000ffff0f0224 */ /* 0x000fc600078e0004 */
[----:B------:R-:W3:Y:S01]  /*f650*/  LDL R4, [R1+0x440] ;  /* 0x0004400001047983 */ /* 0x000ee20000100800 */
[----:B------:R-:W-:-:S03]  /*f660*/  @P0 IMAD.MOV.U32 R14, RZ, RZ, R0 ;  /* 0x000000ffff0e0224 */ /* 0x000fc600078e0000 */
[----:B------:R-:W3:Y:S01]  /*f670*/  LDL R0, [R1+0x444] ;  /* 0x0004440001007983 */ /* 0x000ee20000100800 */
[----:B------:R-:W-:Y:S02]  /*f680*/  ISETP.GT.AND P1, PT, R2, 0x37, PT ;  /* 0x000000370200780c */ /* 0x000fe40003f24270 */
[----:B------:R-:W-:Y:S02]  /*f690*/  PRMT R17, RZ, 0x7610, R17 ;  /* 0x00007610ff117816 */ /* 0x000fe40000000011 */
[----:B------:R-:W-:-:S04]  /*f6a0*/  PRMT R19, RZ, 0x7610, R19 ;  /* 0x00007610ff137816 */ /* 0x000fc80000000013 */
[----:B------:R4:W3:Y:S01]  /*f6b0*/  @P0 LDG.E.U8 R17, desc[UR8][R14.64] ;  /* 0x000000080e110981 */ /* 0x0008e2000c1e1100 */
[----:B------:R-:W-:Y:S02]  /*f6c0*/  ISETP.GT.AND P2, PT, R2, 0x3f, PT ;  /* 0x0000003f0200780c */ /* 0x000fe40003f44270 */
[----:B------:R-:W-:Y:S01]  /*f6d0*/  PRMT R21, RZ, 0x7610, R21 ;  /* 0x00007610ff157816 */ /* 0x000fe20000000015 */
[----:B----4-:R-:W-:Y:S02]  /*f6e0*/  @P0 IMAD.MOV.U32 R15, RZ, RZ, R26 ;  /* 0x000000ffff0f0224 */ /* 0x010fe400078e001a */
[----:B------:R-:W-:-:S05]  /*f6f0*/  @P0 IMAD.MOV.U32 R14, RZ, RZ, R22 ;  /* 0x000000ffff0e0224 */ /* 0x000fca00078e0016 */
[----:B------:R1:W4:Y:S01]  /*f700*/  @P0 LDG.E.U8 R19, desc[UR8][R14.64] ;  /* 0x000000080e130981 */ /* 0x000322000c1e1100 */
[----:B------:R-:W-:Y:S01]  /*f710*/  PRMT R23, RZ, 0x7610, R23 ;  /* 0x00007610ff177816 */ /* 0x000fe20000000017 */
[----:B-1----:R-:W-:Y:S02]  /*f720*/  @P1 IMAD.MOV.U32 R14, RZ, RZ, R18 ;  /* 0x000000ffff0e1224 */ /* 0x002fe400078e0012 */
[----:B------:R-:W-:-:S05]  /*f730*/  @P1 IMAD.MOV.U32 R15, RZ, RZ, R20 ;  /* 0x000000ffff0f1224 */ /* 0x000fca00078e0014 */
[----:B------:R2:W4:Y:S01]  /*f740*/  @P1 LDG.E.U8 R21, desc[UR8][R14.64] ;  /* 0x000000080e151981 */ /* 0x000522000c1e1100 */
[----:B------:R-:W-:Y:S01]  /*f750*/  PRMT R24, RZ, 0x7610, R24 ;  /* 0x00007610ff187816 */ /* 0x000fe20000000018 */
[----:B--2---:R-:W-:Y:S02]  /*f760*/  @P1 IMAD.MOV.U32 R15, RZ, RZ, R12 ;  /* 0x000000ffff0f1224 */ /* 0x004fe400078e000c */
[----:B---3--:R-:W-:-:S05]  /*f770*/  @P1 IMAD.MOV.U32 R14, RZ, RZ, R7 ;  /* 0x000000ffff0e1224 */ /* 0x008fca00078e0007 */
[----:B------:R1:W2:Y:S02]  /*f780*/  @P1 LDG.E.U8 R23, desc[UR8][R14.64] ;  /* 0x000000080e171981 */ /* 0x0002a4000c1e1100 */
[----:B-1----:R-:W-:Y:S02]  /*f790*/  @P2 IMAD.MOV.U32 R14, RZ, RZ, R5 ;  /* 0x000000ffff0e2224 */ /* 0x002fe400078e0005 */
[----:B------:R-:W-:-:S05]  /*f7a0*/  @P2 IMAD.MOV.U32 R15, RZ, RZ, R6 ;  /* 0x000000ffff0f2224 */ /* 0x000fca00078e0006 */
[----:B------:R1:W3:Y:S01]  /*f7b0*/  @P2 LDG.E.U8 R24, desc[UR8][R14.64] ;  /* 0x000000080e182981 */ /* 0x0002e2000c1e1100 */
[----:B------:R-:W-:Y:S01]  /*f7c0*/  PRMT R25, RZ, 0x7610, R25 ;  /* 0x00007610ff197816 */ /* 0x000fe20000000019 */
[----:B-1----:R-:W-:Y:S02]  /*f7d0*/  @P2 IMAD.MOV.U32 R14, RZ, RZ, R0 ;  /* 0x000000ffff0e2224 */ /* 0x002fe400078e0000 */
[----:B------:R-:W-:-:S05]  /*f7e0*/  @P2 IMAD.MOV.U32 R15, RZ, RZ, R4 ;  /* 0x000000ffff0f2224 */ /* 0x000fca00078e0004 */
[----:B------:R1:W3:Y:S04]  /*f7f0*/  @P2 LDG.E.U8 R25, desc[UR8][R14.64] ;  /* 0x000000080e192981 */ /* 0x0002e8000c1e1100 */
[----:B------:R-:W-:Y:S04]  /*f800*/  STL [R1+0x1344], R17 ;  /* 0x0013441101007387 */ /* 0x000fe80000100800 */
[----:B----4-:R-:W-:Y:S04]  /*f810*/  STL [R1+0x1348], R19 ;  /* 0x0013481301007387 */ /* 0x010fe80000100800 */
[----:B------:R-:W-:Y:S01]  /*f820*/  STL [R1+0x134c], R21 ;  /* 0x00134c1501007387 */ /* 0x000fe20000100800 */
[----:B-1----:R-:W1:Y:S01]  /*f830*/  S2R R14, SR_TID.X ;  /* 0x00000000000e7919 */ /* 0x002e620000002100 */
[----:B------:R-:W4:Y:S01]  /*f840*/  S2R R20, SR_TID.X ;  /* 0x0000000000147919 */ /* 0x000f220000002100 */
[----:B------:R-:W-:Y:S06]  /*f850*/  BAR.SYNC.DEFER_BLOCKING 0x0 ;  /* 0x0000000000007b1d */ /* 0x000fec0000010000 */
[----:B--2---:R2:W-:Y:S04]  /*f860*/  STL [R1+0x1350], R23 ;  /* 0x0013501701007387 */ /* 0x0045e80000100800 */
[----:B---3--:R-:W-:Y:S04]  /*f870*/  STL [R1+0x1354], R24 ;  /* 0x0013541801007387 */ /* 0x008fe80000100800 */
[----:B0-----:R-:W3:Y:S04]  /*f880*/  LDL.LU R13, [R1+0x39c] ;  /* 0x00039c00010d7983 */ /* 0x001ee80000300800 */
        /* <DEDUP_REMOVED lines=8> */
[----:B--2---:R-:W2:Y:S04]  /*f910*/  LDL.LU R23, [R1+0x1f4] ;  /* 0x0001f40001177983 */ /* 0x004ea80000300800 */
[----:B------:R-:W2:Y:S04]  /*f920*/  LDL.LU R21, [R1+0x28] ;  /* 0x0000280001157983 */ /* 0x000ea80000300800 */
[----:B------:R-:W2:Y:S04]  /*f930*/  LDL.LU R19, [R1+0x24] ;  /* 0x0000240001137983 */ /* 0x000ea80000300800 */
[----:B------:R-:W-:Y:S04]  /*f940*/  STL [R1+0x1358], R25 ;  /* 0x0013581901007387 */ /* 0x000fe80000100800 */
[----:B------:R-:W-:Y:S04]  /*f950*/  STL [R1+0x12d4], R15 ;  /* 0x0012d40f01007387 */ /* 0x000fe80000100800 */
[----:B------:R-:W-:Y:S04]  /*f960*/  STL [R1+0x12dc], R15 ;  /* 0x0012dc0f01007387 */ /* 0x000fe80000100800 */
[----:B------:R-:W-:Y:S04]  /*f970*/  STL [R1+0x12e4], R15 ;  /* 0x0012e40f01007387 */ /* 0x000fe80000100800 */
[----:B------:R-:W-:Y:S04]  /*f980*/  STL [R1+0x12f0], R15 ;  /* 0x0012f00f01007387 */ /* 0x000fe80000100800 */
[----:B------:R-:W-:Y:S04]  /*f990*/  STL [R1+0x12f8], R15 ;  /* 0x0012f80f01007387 */ /* 0x000fe80000100800 */
[----:B------:R-:W-:Y:S01]  /*f9a0*/  STL [R1+0x1300], R15 ;  /* 0x0013000f01007387 */ /* 0x000fe20000100800 */
[----:B-1----:R-:W-:-:S03]  /*f9b0*/  LOP3.LUT R14, R14, 0x3f, RZ, 0xc0, !PT ;  /* 0x0000003f0e0e7812 */ /* 0x002fc600078ec0ff */
[----:B------:R-:W-:Y:S04]  /*f9c0*/  STL [R1+0x1308], R15 ;  /* 0x0013080f01007387 */ /* 0x000fe80000100800 */
[----:B------:R-:W-:Y:S04]  /*f9d0*/  STL [R1+0x1310], R15 ;  /* 0x0013100f01007387 */ /* 0x000fe80000100800 */
[----:B------:R-:W-:Y:S04]  /*f9e0*/  STL [R1+0x1318], R15 ;  /* 0x0013180f01007387 */ /* 0x000fe80000100800 */
[----:B------:R-:W-:Y:S01]  /*f9f0*/  STL [R1+0x1320], R15 ;  /* 0x0013200f01007387 */ /* 0x000fe20000100800 */
[----:B------:R-:W-:-:S03]  /*fa00*/  ISETP.GE.AND P0, PT, R14, R2, PT ;  /* 0x000000020e00720c */ /* 0x000fc60003f06270 */
[----:B------:R-:W-:Y:S04]  /*fa10*/  STL [R1+0x1328], R15 ;  /* 0x0013280f01007387 */ /* 0x000fe80000100800 */
[----:B------:R-:W-:Y:S04]  /*fa20*/  STL [R1+0x1330], R15 ;  /* 0x0013300f01007387 */ /* 0x000fe80000100800 */
[----:B------:R-:W-:Y:S04]  /*fa30*/  STL [R1+0x1338], R15 ;  /* 0x0013380f01007387 */ /* 0x000fe80000100800 */
[----:B------:R-:W-:Y:S04]  /*fa40*/  STL [R1+0x135c], R15 ;  /* 0x00135c0f01007387 */ /* 0x000fe80000100800 */
[----:B------:R-:W2:Y:S04]  /*fa50*/  LDL.LU R2, [R1+0x234] ;  /* 0x0002340001027983 */ /* 0x000ea80000300800 */
[----:B------:R-:W-:Y:S04]  /*fa60*/  STL [R1+0x133c], R14 ;  /* 0x00133c0e01007387 */ /* 0x000fe80000100800 */
[----:B------:R0:W-:Y:S04]  /*fa70*/  STL [R1+0x1360], R14 ;  /* 0x0013600e01007387 */ /* 0x0001e80000100800 */
[----:B0-----:R-:W2:Y:S01]  /*fa80*/  LDL.LU R14, [R1+0x238] ;  /* 0x00023800010e7983 */ /* 0x001ea20000300800 */
[----:B----4-:R-:W-:-:S05]  /*fa90*/  LOP3.LUT R0, R20, 0x3f, RZ, 0xc0, !PT ;  /* 0x0000003f14007812 */ /* 0x010fca00078ec0ff */
[----:B---3--:R-:W-:Y:S04]  /*faa0*/  STS.U8 [R0+UR5], R13 ;  /* 0x0000000d00007988 */ /* 0x008fe80008000005 */
[----:B------:R0:W-:Y:S04]  /*fab0*/  STS.U8 [R0+UR5+0x40], R22 ;  /* 0x0000401600007988 */ /* 0x0001e80008000005 */
[----:B------:R1:W-:Y:S04]  /*fac0*/  STS.U8 [R0+UR5+0x440], R7 ;  /* 0x0004400700007988 */ /* 0x0003e80008000005 */
[----:B0-----:R-:W3:Y:S04]  /*fad0*/  LDL.LU R22, [R1+0x394] ;  /* 0x0003940001167983 */ /* 0x001ee80000300800 */
[----:B------:R-:W4:Y:S04]  /*fae0*/  LDL.LU R17, [R1+0x390] ;  /* 0x0003900001117983 */ /* 0x000f280000300800 */
[----:B------:R-:W3:Y:S04]  /*faf0*/  LDL.LU R15, [R1+0x350] ;  /* 0x00035000010f7983 */ /* 0x000ee80000300800 */
[----:B------:R-:W3:Y:S04]  /*fb00*/  LDL.LU R25, [R1+0x34c] ;  /* 0x00034c0001197983 */ /* 0x000ee80000300800 */
[----:B------:R-:W3:Y:S04]  /*fb10*/  LDL.LU R24, [R1+0x310] ;  /* 0x0003100001187983 */ /* 0x000ee80000300800 */
[----:B------:R-:W3:Y:S04]  /*fb20*/  LDL.LU R13, [R1+0x30c] ;  /* 0x00030c00010d7983 */ /* 0x000ee80000300800 */
[----:B------:R0:W-:Y:S04]  /*fb30*/  STS.U8 [R0+UR5+0x400], R6 ;  /* 0x0004000600007988 */ /* 0x0001e80008000005 */
[----:B-1----:R-:W3:Y:S04]  /*fb40*/  LDL.LU R7, [R1+0x2d0] ;  /* 0x0002d00001077983 */ /* 0x002ee80000300800 */
[----:B------:R1:W-:Y:S04]  /*fb50*/  STS.U8 [R0+UR5+0x800], R5 ;  /* 0x0008000500007988 */ /* 0x0003e80008000005 */
[----:B0-----:R-:W3:Y:S04]  /*fb60*/  LDL.LU R6, [R1+0x26c] ;  /* 0x00026c0001067983 */ /* 0x001ee80000300800 */
[----:B------:R0:W-:Y:S04]  /*fb70*/  STS.U8 [R0+UR5+0x840], R4 ;  /* 0x0008400400007988 */ /* 0x0001e80008000005 */
[----:B-1----:R-:W3:Y:S04]  /*fb80*/  LDL.LU R5, [R1+0x230] ;  /* 0x0002300001057983 */ /* 0x002ee80000300800 */
[----:B------:R1:W-:Y:S04]  /*fb90*/  STS.U8 [R0+UR5+0xc40], R18 ;  /* 0x000c401200007988 */ /* 0x0003e80008000005 */
[----:B0-----:R-:W3:Y:S04]  /*fba0*/  LDL.LU R4, [R1+0x22c] ;  /* 0x00022c0001047983 */ /* 0x001ee80000300800 */
[----:B------:R0:W-:Y:S04]  /*fbb0*/  STS.U8 [R0+UR5+0xc00], R26 ;  /* 0x000c001a00007988 */ /* 0x0001e80008000005 */
[----:B-1----:R-:W3:Y:S04]  /*fbc0*/  LDL.LU R18, [R1+0x13b0] ;  /* 0x0013b00001127983 */ /* 0x002ee80000300800 */
[----:B0-----:R-:W3:Y:S04]  /*fbd0*/  LDL.LU R26, [R1+0x13ac] ;  /* 0x0013ac00011a7983 */ /* 0x001ee80000300800 */
[----:B--2---:R-:W-:Y:S04]  /*fbe0*/  STS.U8 [R0+UR5+0x1000], R14 ;  /* 0x0010000e00007988 */ /* 0x004fe80008000005 */
[----:B------:R-:W-:Y:S04]  /*fbf0*/  STS.U8 [R0+UR5+0x1040], R2 ;  /* 0x0010400200007988 */ /* 0x000fe80008000005 */
[----:B------:R0:W-:Y:S02]  /*fc00*/  STS.U8 [R0+UR5+0x1440], R12 ;  /* 0x0014400c00007988 */ /* 0x0001e40008000005 */
[----:B0-----:R-:W0:Y:S02]  /*fc10*/  S2R R12, SR_TID.X ;  /* 0x00000000000c7919 */ /* 0x001e240000002100 */
[----:B------:R-:W-:Y:S04]  /*fc20*/  STS.U8 [R0+UR5+0x1400], R23 ;  /* 0x0014001700007988 */ /* 0x000fe80008000005 */
[----:B------:R-:W-:Y:S04]  /*fc30*/  STS.U8 [R0+UR5+0x1800], R21 ;  /* 0x0018001500007988 */ /* 0x000fe80008000005 */
[----:B------:R0:W-:Y:S02]  /*fc40*/  STS.U8 [R0+UR5+0x1840], R19 ;  /* 0x0018401300007988 */ /* 0x0001e40008000005 */
[----:B0-----:R-:W-:-:S02]  /*fc50*/  LOP3.LUT R19, R12, 0x3f, RZ, 0xc0, !PT ;  /* 0x0000003f0c137812 */ /* 0x001fc400078ec0ff */
[----:B------:R-:W2:Y:S04]  /*fc60*/  LDL.LU R12, [R1+0x1f0] ;  /* 0x0001f000010c7983 */ /* 0x000ea80000300800 */
[----:B------:R-:W2:Y:S04]  /*fc70*/  LDL.LU R23, [R1+0x4c] ;  /* 0x00004c0001177983 */ /* 0x000ea80000300800 */
[----:B------:R-:W2:Y:S01]  /*fc80*/  LDL.LU R2, [R1+0x1c] ;  /* 0x00001c0001027983 */ /* 0x000ea20000300800 */
[----:B------:R-:W-:-:S03]  /*fc90*/  LOP3.LUT R14, R19, 0x8, RZ, 0x3c, !PT ;  /* 0x00000008130e7812 */ /* 0x000fc600078e3cff */
[----:B---3--:R-:W-:Y:S04]  /*fca0*/  STS.U8 [R0+UR5+0x1c40], R26 ;  /* 0x001c401a00007988 */ /* 0x008fe80008000005 */
[----:B------:R0:W-:Y:S04]  /*fcb0*/  STL [R1+0x1364], R26 ;  /* 0x0013641a01007387 */ /* 0x0001e80000100800 */
[----:B0-----:R-:W3:Y:S04]  /*fcc0*/  LDL.LU R26, [R1+0x20] ;  /* 0x00002000011a7983 */ /* 0x001ee80000300800 */
[----:B------:R-:W-:Y:S04]  /*fcd0*/  STL [R1+0x1378], R18 ;  /* 0x0013781201007387 */ /* 0x000fe80000100800 */
[----:B------:R-:W-:Y:S04]  /*fce0*/  STS.U8 [R0+UR5+0x1c00], R18 ;  /* 0x001c001200007988 */ /* 0x000fe80008000005 */
[----:B------:R-:W3:Y:S04]  /*fcf0*/  LDL.LU R21, [R1+0x38c] ;  /* 0x00038c0001157983 */ /* 0x000ee80000300800 */
[----:B------:R0:W-:Y:S04]  /*fd00*/  STS.U8 [R14+UR5+0x80], R22 ;  /* 0x000080160e007988 */ /* 0x0001e80008000005 */
[----:B------:R-:W3:Y:S04]  /*fd10*/  LDL.LU R19, [R1+0x388] ;  /* 0x0003880001137983 */ /* 0x000ee80000300800 */
[----:B0-----:R-:W3:Y:S04]  /*fd20*/  LDL.LU R22, [R1+0x348] ;  /* 0x0003480001167983 */ /* 0x001ee80000300800 */
[----:B----4-:R0:W-:Y:S04]  /*fd30*/  STS.U8 [R14+UR5+0xc0], R17 ;  /* 0x0000c0110e007988 */ /* 0x0101e80008000005 */
[----:B------:R-:W-:Y:S04]  /*fd40*/  STS.U8 [R14+UR5+0x4c0], R15 ;  /* 0x0004c00f0e007988 */ /* 0x000fe80008000005 */
[----:B------:R-:W-:Y:S04]  /*fd50*/  STS.U8 [R14+UR5+0x480], R25 ;  /* 0x000480190e007988 */ /* 0x000fe80008000005 */
[----:B------:R-:W-:Y:S04]  /*fd60*/  STS.U8 [R14+UR5+0x880], R24 ;  /* 0x000880180e007988 */ /* 0x000fe80008000005 */
[----:B------:R-:W-:Y:S04]  /*fd70*/  STS.U8 [R14+UR5+0x8c0], R13 ;  /* 0x0008c00d0e007988 */ /* 0x000fe80008000005 */
[----:B0-----:R-:W4:Y:S04]  /*fd80*/  LDL.LU R17, [R1+0x344] ;  /* 0x0003440001117983 */ /* 0x001f280000300800 */
[----:B------:R0:W-:Y:S04]  /*fd90*/  STS.U8 [R14+UR5+0xcc0], R7 ;  /* 0x000cc0070e007988 */ /* 0x0001e80008000005 */
[----:B------:R1:W-:Y:S04]  /*fda0*/  STS.U8 [R14+UR5+0xc80], R6 ;  /* 0x000c80060e007988 */ /* 0x0003e80008000005 */
[----:B------:R1:W-:Y:S04]  /*fdb0*/  STS.U8 [R14+UR5+0x1080], R5 ;  /* 0x001080050e007988 */ /* 0x0003e80008000005 */
[----:B0-----:R-:W4:Y:S04]  /*fdc0*/  LDL.LU R7, [R1+0x308] ;  /* 0x0003080001077983 */ /* 0x001f280000300800 */
[----:B-1----:R-:W4:Y:S04]  /*fdd0*/  LDL.LU R6, [R1+0x304] ;  /* 0x0003040001067983 */ /* 0x002f280000300800 */
[----:B------:R0:W-:Y:S04]  /*fde0*/  STS.U8 [R14+UR5+0x10c0], R4 ;  /* 0x0010c0040e007988 */ /* 0x0001e80008000005 */
[----:B------:R-:W4:Y:S04]  /*fdf0*/  LDL.LU R5, [R1+0x268] ;  /* 0x0002680001057983 */ /* 0x000f280000300800 */
[----:B0-----:R-:W4:Y:S04]  /*fe00*/  LDL.LU R4, [R1+0x264] ;  /* 0x0002640001047983 */ /* 0x001f280000300800 */
[----:B------:R-:W4:Y:S04]  /*fe10*/  LDL.LU R15, [R1+0x228] ;  /* 0x00022800010f7983 */ /* 0x000f280000300800 */
[----:B------:R-:W4:Y:S04]  /*fe20*/  LDL.LU R25, [R1+0x224] ;  /* 0x0002240001197983 */ /* 0x000f280000300800 */
[----:B------:R-:W4:Y:S04]  /*fe30*/  LDL.LU R24, [R1+0x48] ;  /* 0x0000480001187983 */ /* 0x000f280000300800 */
[----:B------:R-:W4:Y:S04]  /*fe40*/  LDL.LU R13, [R1+0x44] ;  /* 0x00004400010d7983 */ /* 0x000f280000300800 */
[----:B--2---:R0:W-:Y:S04]  /*fe50*/  STS.U8 [R14+UR5+0x14c0], R12 ;  /* 0x0014c00c0e007988 */ /* 0x0041e80008000005 */
[----:B------:R1:W-:Y:S04]  /*fe60*/  STS.U8 [R14+UR5+0x1480], R23 ;  /* 0x001480170e007988 */ /* 0x0003e80008000005 */
[----:B0-----:R-:W2:Y:S01]  /*fe70*/  LDL.LU R12, [R1+0x18] ;  /* 0x00001800010c7983 */ /* 0x001ea20000300800 */
[----:B-1----:R-:W0:Y:S02]  /*fe80*/  S2R R23, SR_TID.X ;  /* 0x0000000000177919 */ /* 0x002e240000002100 */
[----:B0-----:R-:W-:Y:S01]  /*fe90*/  LOP3.LUT R23, R23, 0x3f, RZ, 0xc0, !PT ;  /* 0x0000003f17177812 */ /* 0x001fe200078ec0ff */
[----:B---3--:R-:W-:Y:S04]  /*fea0*/  STS.U8 [R14+UR5+0x1880], R26 ;  /* 0x0018801a0e007988 */ /* 0x008fe80008000005 */
[----:B------:R0:W-:Y:S04]  /*feb0*/  STS.U8 [R14+UR5+0x18c0], R2 ;  /* 0x0018c0020e007988 */ /* 0x0001e80008000005 */
[----:B------:R-:W-:Y:S04]  /*fec0*/  STS.U8 [R14+UR5+0x1cc0], R16 ;  /* 0x001cc0100e007988 */ /* 0x000fe80008000005 */
[----:B------:R1:W-:Y:S04]  /*fed0*/  STS.U8 [R14+UR5+0x1c80], R3 ;  /* 0x001c80030e007988 */ /* 0x0003e80008000005 */
[----:B0-----:R-:W3:Y:S01]  /*fee0*/  LDL.LU R2, [R1+0x10] ;  /* 0x0000100001027983 */ /* 0x001ee20000300800 */
[----:B-1----:R-:W-:-:S03]  /*fef0*/  LOP3.LUT R3, R23, 0x10, RZ, 0x3c, !PT ;  /* 0x0000001017037812 */ /* 0x002fc600078e3cff */
[----:B------:R-:W-:Y:S04]  /*ff00*/  STL [R1+0x137c], R16 ;  /* 0x00137c1001007387 */ /* 0x000fe80000100800 */
[----:B------:R-:W-:Y:S04]  /*ff10*/  STS.U8 [R3+UR5+0x100], R21 ;  /* 0x0001001503007988 */ /* 0x000fe80008000005 */
[----:B------:R-:W-:Y:S04]  /*ff20*/  STS.U8 [R3+UR5+0x140], R19 ;  /* 0x0001401303007988 */ /* 0x000fe80008000005 */
[----:B------:R0:W-:Y:S04]  /*ff30*/  STS.U8 [R3+UR5+0x540], R22 ;  /* 0x0005401603007988 */ /* 0x0001e80008000005 */
[----:B0-----:R-:W3:Y:S04]  /*ff40*/  LDL.LU R22, [R1+0x384] ;  /* 0x0003840001167983 */ /* 0x001ee80000300800 */
[----:B------:R-:W3:Y:S04]  /*ff50*/  LDL.LU R16, [R1+0x380] ;  /* 0x0003800001107983 */ /* 0x000ee80000300800 */
[----:B------:R-:W3:Y:S04]  /*ff60*/  LDL.LU R18, [R1+0x340] ;  /* 0x0003400001127983 */ /* 0x000ee80000300800 */
[----:B------:R-:W3:Y:S04]  /*ff70*/  LDL.LU R26, [R1+0x33c] ;  /* 0x00033c00011a7983 */ /* 0x000ee80000300800 */
[----:B------:R-:W3:Y:S04]  /*ff80*/  LDL.LU R14, [R1+0x300] ;  /* 0x00030000010e7983 */ /* 0x000ee80000300800 */
[----:B------:R-:W3:Y:S04]  /*ff90*/  LDL.LU R23, [R1+0x2fc] ;  /* 0x0002fc0001177983 */ /* 0x000ee80000300800 */
[----:B------:R-:W3:Y:S04]  /*ffa0*/  LDL.LU R21, [R1+0x260] ;  /* 0x0002600001157983 */ /* 0x000ee80000300800 */
[----:B----4-:R0:W-:Y:S04]  /*ffb0*/  STS.U8 [R3+UR5+0x500], R17 ;  /* 0x0005001103007988 */ /* 0x0101e80008000005 */
[----:B------:R-:W4:Y:S04]  /*ffc0*/  LDL.LU R19, [R1+0x25c] ;  /* 0x00025c0001137983 */ /* 0x000f280000300800 */
[----:B------:R1:W-:Y:S04]  /*ffd0*/  STS.U8 [R3+UR5+0x900], R7 ;  /* 0x0009000703007988 */ /* 0x0003e80008000005 */
[----:B0-----:R-:W4:Y:S04]  /*ffe0*/  LDL.LU R17, [R1+0x220] ;  /* 0x0002200001117983 */ /* 0x001f280000300800 */
[----:B------:R0:W-:Y:S04]  /*fff0*/  STS.U8 [R3+UR5+0x940], R6 ;  /* 0x0009400603007988 */ /* 0x0001e80008000005 */
[----:B-1----:R-:W4:Y:S04]  /*10000*/  LDL.LU R7, [R1+0x13a8] ;  /* 0x0013a80001077983 */ /* 0x002f280000300800 */
[----:B------:R1:W-:Y:S04]  /*10010*/  STS.U8 [R3+UR5+0xd40], R5 ;  /* 0x000d400503007988 */ /* 0x0003e80008000005 */
[----:B0-----:R-:W4:Y:S04]  /*10020*/  LDL.LU R6, [R1+0x13a4] ;  /* 0x0013a40001067983 */ /* 0x001f280000300800 */
[----:B------:R0:W-:Y:S04]  /*10030*/  STS.U8 [R3+UR5+0xd00], R4 ;  /* 0x000d000403007988 */ /* 0x0001e80008000005 */
[----:B-1----:R-:W4:Y:S04]  /*10040*/  LDL.LU R5, [R1+0x13a0] ;  /* 0x0013a00001057983 */ /* 0x002f280000300800 */
[----:B0-----:R-:W4:Y:S04]  /*10050*/  LDL.LU R4, [R1+0x139c] ;  /* 0x00139c0001047983 */ /* 0x001f280000300800 */
[----:B------:R0:W-:Y:S04]  /*10060*/  STS.U8 [R3+UR5+0x1100], R15 ;  /* 0x0011000f03007988 */ /* 0x0001e80008000005 */
[----:B------:R1:W-:Y:S04]  /*10070*/  STS.U8 [R3+UR5+0x1140], R25 ;  /* 0x0011401903007988 */ /* 0x0003e80008000005 */
[----:B------:R2:W-:Y:S04]  /*10080*/  STS.U8 [R3+UR5+0x1540], R24 ;  /* 0x0015401803007988 */ /* 0x0005e80008000005 */
[----:B0-----:R-:W4:Y:S04]  /*10090*/  LDL.LU R15, [R1+0x21c] ;  /* 0x00021c00010f7983 */ /* 0x001f280000300800 */
[----:B-1----:R-:W4:Y:S04]  /*100a0*/  LDL.LU R25, [R1+0x40] ;  /* 0x0000400001197983 */ /* 0x002f280000300800 */
[----:B------:R0:W-:Y:S04]  /*100b0*/  STS.U8 [R3+UR5+0x1500], R13 ;  /* 0x0015000d03007988 */ /* 0x0001e80008000005 */
[----:B--2---:R-:W2:Y:S04]  /*100c0*/  LDL.LU R24, [R1+0x3c] ;  /* 0x00003c0001187983 */ /* 0x004ea80000300800 */
[----:B------:R1:W-:Y:S04]  /*100d0*/  STS.U8 [R3+UR5+0x1900], R12 ;  /* 0x0019000c03007988 */ /* 0x0003e80008000005 */
[----:B0-----:R-:W2:Y:S04]  /*100e0*/  LDL.LU R13, [R1+0xc] ;  /* 0x00000c00010d7983 */ /* 0x001ea80000300800 */
[----:B-1----:R-:W2:Y:S01]  /*100f0*/  LDL.LU R12, [R1+0x8] ;  /* 0x00000800010c7983 */ /* 0x002ea20000300800 */
[----:B------:R-:W-:-:S03]  /*10100*/  LOP3.LUT R20, R20, 0x3f, RZ, 0xc0, !PT ;  /* 0x0000003f14147812 */ /* 0x000fc600078ec0ff */
[----:B---3--:R0:W-:Y:S02]  /*10110*/  STS.U8 [R3+UR5+0x1940], R2 ;  /* 0x0019400203007988 */ /* 0x0081e40008000005 */
[C---:B0-----:R-:W-:Y:S02]  /*10120*/  LOP3.LUT R2, R20.reuse, 0x18, RZ, 0x3c, !PT ;  /* 0x0000001814027812 */ /* 0x041fe400078e3cff */
[----:B----4-:R-:W-:Y:S04]  /*10130*/  STS.U8 [R3+UR5+0x1d40], R4 ;  /* 0x001d400403007988 */ /* 0x010fe80008000005 */
[----:B------:R-:W-:Y:S04]  /*10140*/  STL [R1+0x1380], R4 ;  /* 0x0013800401007387 */ /* 0x000fe80000100800 */
[----:B------:R-:W-:Y:S04]  /*10150*/  STS.U8 [R3+UR5+0x1d00], R5 ;  /* 0x001d000503007988 */ /* 0x000fe80008000005 */
[----:B------:R-:W-:Y:S04]  /*10160*/  STL [R1+0x1384], R5 ;  /* 0x0013840501007387 */ /* 0x000fe80000100800 */
[----:B------:R0:W-:Y:S04]  /*10170*/  STS.U8 [R2+UR5+0x180], R22 ;  /* 0x0001801602007988 */ /* 0x0001e80008000005 */
[----:B0-----:R-:W3:Y:S04]  /*10180*/  LDL.LU R22, [R1+0x37c] ;  /* 0x00037c0001167983 */ /* 0x001ee80000300800 */
[----:B------:R0:W-:Y:S04]  /*10190*/  STS.U8 [R2+UR5+0x1c0], R16 ;  /* 0x0001c01002007988 */ /* 0x0001e80008000005 */
[----:B------:R1:W-:Y:S04]  /*101a0*/  STS.U8 [R2+UR5+0x5c0], R18 ;  /* 0x0005c01202007988 */ /* 0x0003e80008000005 */
[----:B------:R4:W-:Y:S04]  /*101b0*/  STS.U8 [R2+UR5+0x580], R26 ;  /* 0x0005801a02007988 */ /* 0x0009e80008000005 */
[----:B------:R0:W-:Y:S04]  /*101c0*/  STS.U8 [R2+UR5+0x980], R14 ;  /* 0x0009800e02007988 */ /* 0x0001e80008000005 */
[----:B------:R-:W3:Y:S04]  /*101d0*/  LDL.LU R5, [R1+0x334] ;  /* 0x0003340001057983 */ /* 0x000ee80000300800 */
[----:B------:R0:W-:Y:S04]  /*101e0*/  STS.U8 [R2+UR5+0x9c0], R23 ;  /* 0x0009c01702007988 */ /* 0x0001e80008000005 */
[----:B------:R-:W3:Y:S04]  /*101f0*/  LDL.LU R4, [R1+0x2f8] ;  /* 0x0002f80001047983 */ /* 0x000ee80000300800 */
[----:B------:R1:W-:Y:S04]  /*10200*/  STS.U8 [R2+UR5+0xdc0], R21 ;  /* 0x000dc01502007988 */ /* 0x0003e80008000005 */
[----:B0-----:R-:W3:Y:S04]  /*10210*/  LDL.LU R16, [R1+0x2f4] ;  /* 0x0002f40001107983 */ /* 0x001ee80000300800 */
[----:B------:R0:W-:Y:S04]  /*10220*/  STS.U8 [R2+UR5+0xd80], R19 ;  /* 0x000d801302007988 */ /* 0x0001e80008000005 */
[----:B-1----:R-:W3:Y:S04]  /*10230*/  LDL.LU R18, [R1+0x258] ;  /* 0x0002580001127983 */ /* 0x002ee80000300800 */
[----:B------:R1:W-:Y:S04]  /*10240*/  STS.U8 [R2+UR5+0x1180], R17 ;  /* 0x0011801102007988 */ /* 0x0003e80008000005 */
[----:B----4-:R-:W4:Y:S04]  /*10250*/  LDL.LU R26, [R1+0x254] ;  /* 0x00025400011a7983 */ /* 0x010f280000300800 */
[----:B------:R-:W4:Y:S04]  /*10260*/  LDL.LU R14, [R1+0x218] ;  /* 0x00021800010e7983 */ /* 0x000f280000300800 */
[----:B------:R-:W-:Y:S04]  /*10270*/  STS.U8 [R2+UR5+0x11c0], R15 ;  /* 0x0011c00f02007988 */ /* 0x000fe80008000005 */
[----:B------:R-:W4:Y:S04]  /*10280*/  LDL.LU R23, [R1+0x214] ;  /* 0x0002140001177983 */ /* 0x000f280000300800 */
[----:B------:R-:W-:Y:S04]  /*10290*/  STS.U8 [R2+UR5+0x15c0], R25 ;  /* 0x0015c01902007988 */ /* 0x000fe80008000005 */
[----:B------:R-:W4:Y:S04]  /*102a0*/  LDL.LU R21, [R1+0x38] ;  /* 0x0000380001157983 */ /* 0x000f280000300800 */
[----:B--2---:R-:W-:Y:S04]  /*102b0*/  STS.U8 [R2+UR5+0x1580], R24 ;  /* 0x0015801802007988 */ /* 0x004fe80008000005 */
[----:B0-----:R-:W2:Y:S04]  /*102c0*/  LDL.LU R19, [R1+0x34] ;  /* 0x0000340001137983 */ /* 0x001ea80000300800 */
[----:B------:R-:W-:Y:S04]  /*102d0*/  STS.U8 [R2+UR5+0x1980], R13 ;  /* 0x0019800d02007988 */ /* 0x000fe80008000005 */
[----:B-1----:R-:W2:Y:S04]  /*102e0*/  LDL.LU R17, [R1+0x4] ;  /* 0x0000040001117983 */ /* 0x002ea80000300800 */
[----:B------:R-:W-:Y:S04]  /*102f0*/  STS.U8 [R2+UR5+0x19c0], R12 ;  /* 0x0019c00c02007988 */ /* 0x000fe80008000005 */
[----:B------:R-:W-:Y:S04]  /*10300*/  STS.U8 [R2+UR5+0x1dc0], R6 ;  /* 0x001dc00602007988 */ /* 0x000fe80008000005 */
[----:B------:R0:W-:Y:S04]  /*10310*/  STL [R1+0x1388], R6 ;  /* 0x0013880601007387 */ /* 0x0001e80000100800 */
[----:B------:R-:W-:Y:S04]  /*10320*/  STS.U8 [R2+UR5+0x1d80], R7 ;  /* 0x001d800702007988 */ /* 0x000fe80008000005 */
[----:B0-----:R-:W2:Y:S04]  /*10330*/  LDL.LU R6, [R1+0x338] ;  /* 0x0003380001067983 */ /* 0x001ea80000300800 */
[----:B------:R0:W-:Y:S04]  /*10340*/  STL [R1+0x138c], R7 ;  /* 0x00138c0701007387 */ /* 0x0001e80000100800 */
[----:B0-----:R-:W2:Y:S01]  /*10350*/  LDL.LU R7, [R1+0x374] ;  /* 0x0003740001077983 */ /* 0x001ea20000300800 */
[----:B------:R-:W-:-:S03]  /*10360*/  LOP3.LUT R3, R20, 0x20, RZ, 0x3c, !PT ;  /* 0x0000002014037812 */ /* 0x000fc600078e3cff */
[----:B------:R-:W4:Y:S04]  /*10370*/  LDL.LU R2, [R1+0x370] ;  /* 0x0003700001027983 */ /* 0x000f280000300800 */
[----:B------:R-:W4:Y:S04]  /*10380*/  LDL.LU R15, [R1+0x36c] ;  /* 0x00036c00010f7983 */ /* 0x000f280000300800 */
[----:B------:R-:W4:Y:S04]  /*10390*/  LDL.LU R25, [R1+0x330] ;  /* 0x0003300001197983 */ /* 0x000f280000300800 */
[----:B------:R-:W4:Y:S04]  /*103a0*/  LDL.LU R24, [R1+0x32c] ;  /* 0x00032c0001187983 */ /* 0x000f280000300800 */
[----:B------:R-:W4:Y:S04]  /*103b0*/  LDL.LU R13, [R1+0x2f0] ;  /* 0x0002f000010d7983 */ /* 0x000f280000300800 */
[----:B------:R-:W4:Y:S04]  /*103c0*/  LDL.LU R12, [R1+0x2ec] ;  /* 0x0002ec00010c7983 */ /* 0x000f280000300800 */
[----:B------:R-:W4:Y:S04]  /*103d0*/  LDL.LU R20, [R1+0x250] ;  /* 0x0002500001147983 */ /* 0x000f280000300800 */
[----:B---3--:R0:W-:Y:S04]  /*103e0*/  STS.U8 [R3+UR5+0x200], R22 ;  /* 0x0002001603007988 */ /* 0x0081e80008000005 */
[----:B0-----:R-:W3:Y:S04]  /*103f0*/  LDL.LU R22, [R1+0x24c] ;  /* 0x00024c0001167983 */ /* 0x001ee80000300800 */
[----:B--2---:R-:W-:Y:S04]  /*10400*/  STS.U8 [R3+UR5+0x240], R7 ;  /* 0x0002400703007988 */ /* 0x004fe80008000005 */
[----:B------:R-:W-:Y:S04]  /*10410*/  STS.U8 [R3+UR5+0x640], R6 ;  /* 0x0006400603007988 */ /* 0x000fe80008000005 */
[----:B------:R-:W-:Y:S04]  /*10420*/  STS.U8 [R3+UR5+0x600], R5 ;  /* 0x0006000503007988 */ /* 0x000fe80008000005 */
[----:B------:R-:W-:Y:S04]  /*10430*/  STS.U8 [R3+UR5+0xa00], R4 ;  /* 0x000a000403007988 */ /* 0x000fe80008000005 */
[----:B------:R-:W-:Y:S04]  /*10440*/  STS.U8 [R3+UR5+0xa40], R16 ;  /* 0x000a401003007988 */ /* 0x000fe80008000005 */
[----:B------:R-:W-:Y:S04]  /*10450*/  STS.U8 [R3+UR5+0xe40], R18 ;  /* 0x000e401203007988 */ /* 0x000fe80008000005 */
[----:B----4-:R-:W-:Y:S04]  /*10460*/  STS.U8 [R3+UR5+0xe00], R26 ;  /* 0x000e001a03007988 */ /* 0x010fe80008000005 */
[----:B------:R0:W-:Y:S02]  /*10470*/  STS.U8 [R3+UR5+0x1200], R14 ;  /* 0x0012000e03007988 */ /* 0x0001e40008000005 */
[----:B0-----:R-:W0:Y:S02]  /*10480*/  S2R R14, SR_TID.X ;  /* 0x00000000000e7919 */ /* 0x001e240000002100 */
[----:B------:R1:W-:Y:S04]  /*10490*/  STS.U8 [R3+UR5+0x1240], R23 ;  /* 0x0012401703007988 */ /* 0x0003e80008000005 */
[----:B------:R2:W-:Y:S04]  /*104a0*/  STS.U8 [R3+UR5+0x1640], R21 ;  /* 0x0016401503007988 */ /* 0x0005e80008000005 */
[----:B------:R4:W-:Y:S04]  /*104b0*/  STS.U8 [R3+UR5+0x1600], R19 ;  /* 0x0016001303007988 */ /* 0x0009e80008000005 */
[----:B-1----:R-:W3:Y:S04]  /*104c0*/  LDL.LU R23, [R1+0x210] ;  /* 0x0002100001177983 */ /* 0x002ee80000300800 */
[----:B--2---:R-:W2:Y:S04]  /*104d0*/  LDL.LU R21, [R1+0x20c] ;  /* 0x00020c0001157983 */ /* 0x004ea80000300800 */
[----:B------:R1:W-:Y:S04]  /*104e0*/  STS.U8 [R3+UR5+0x1a00], R17 ;  /* 0x001a001103007988 */ /* 0x0003e80008000005 */
[----:B----4-:R-:W4:Y:S01]  /*104f0*/  LDL.LU R19, [R1+0x30] ;  /* 0x0000300001137983 */ /* 0x010f220000300800 */
[----:B0-----:R-:W-:-:S03]  /*10500*/  LOP3.LUT R14, R14, 0x3f, RZ, 0xc0, !PT ;  /* 0x0000003f0e0e7812 */ /* 0x001fc600078ec0ff */
[----:B------:R-:W-:Y:S04]  /*10510*/  STS.U8 [R3+UR5+0x1a40], R29 ;  /* 0x001a401d03007988 */ /* 0x000fe80008000005 */
[----:B-1----:R-:W4:Y:S04]  /*10520*/  LDL.LU R17, [R1+0x2c] ;  /* 0x00002c0001117983 */ /* 0x002f280000300800 */
[----:B------:R-:W-:Y:S04]  /*10530*/  STL [R1+0x1390], R29 ;  /* 0x0013901d01007387 */ /* 0x000fe80000100800 */
[----:B------:R-:W-:Y:S04]  /*10540*/  STS.U8 [R3+UR5+0x1e40], R8 ;  /* 0x001e400803007988 */ /* 0x000fe80008000005 */
[----:B------:R0:W-:Y:S04]  /*10550*/  STL [R1+0x1394], R8 ;  /* 0x0013940801007387 */ /* 0x0001e80000100800 */
[----:B------:R-:W-:Y:S04]  /*10560*/  STS.U8 [R3+UR5+0x1e00], R9 ;  /* 0x001e000903007988 */ /* 0x000fe80008000005 */
[----:B------:R1:W-:Y:S04]  /*10570*/  STL [R1+0x1398], R9 ;  /* 0x0013980901007387 */ /* 0x0003e80000100800 */
[----:B0-----:R-:W4:Y:S04]  /*10580*/  LDL.LU R8, [R1+0x368] ;  /* 0x0003680001087983 */ /* 0x001f280000300800 */
[----:B------:R-:W4:Y:S01]  /*10590*/  LDL.LU R29, [R1+0x364] ;  /* 0x00036400011d7983 */ /* 0x000f220000300800 */
[----:B-1----:R-:W-:-:S03]  /*105a0*/  LOP3.LUT R9, R14, 0x28, RZ, 0x3c, !PT ;  /* 0x000000280e097812 */ /* 0x002fc600078e3cff */
[----:B------:R-:W4:Y:S04]  /*105b0*/  LDL.LU R7, [R1+0x328] ;  /* 0x0003280001077983 */ /* 0x000f280000300800 */
[----:B------:R-:W-:Y:S04]  /*105c0*/  STS.U8 [R9+UR5+0x280], R2 ;  /* 0x0002800209007988 */ /* 0x000fe80008000005 */
[----:B------:R-:W4:Y:S04]  /*105d0*/  LDL.LU R6, [R1+0x324] ;  /* 0x0003240001067983 */ /* 0x000f280000300800 */
[----:B------:R-:W-:Y:S04]  /*105e0*/  STS.U8 [R9+UR5+0x2c0], R15 ;  /* 0x0002c00f09007988 */ /* 0x000fe80008000005 */
[----:B------:R-:W4:Y:S04]  /*105f0*/  LDL.LU R5, [R1+0x2e8] ;  /* 0x0002e80001057983 */ /* 0x000f280000300800 */
[----:B------:R-:W-:Y:S04]  /*10600*/  STS.U8 [R9+UR5+0x6c0], R25 ;  /* 0x0006c01909007988 */ /* 0x000fe80008000005 */
[----:B------:R-:W4:Y:S04]  /*10610*/  LDL.LU R4, [R1+0x2e4] ;  /* 0x0002e40001047983 */ /* 0x000f280000300800 */
[----:B------:R-:W-:Y:S04]  /*10620*/  STS.U8 [R9+UR5+0x680], R24 ;  /* 0x0006801809007988 */ /* 0x000fe80008000005 */
[----:B------:R-:W4:Y:S04]  /*10630*/  LDL.LU R16, [R1+0x248] ;  /* 0x0002480001107983 */ /* 0x000f280000300800 */
[----:B------:R0:W-:Y:S04]  /*10640*/  STS.U8 [R9+UR5+0xa80], R13 ;  /* 0x000a800d09007988 */ /* 0x0001e80008000005 */
[----:B------:R-:W4:Y:S04]  /*10650*/  LDL.LU R18, [R1+0x244] ;  /* 0x0002440001127983 */ /* 0x000f280000300800 */
[----:B------:R1:W-:Y:S04]  /*10660*/  STS.U8 [R9+UR5+0xac0], R12 ;  /* 0x000ac00c09007988 */ /* 0x0003e80008000005 */
[----:B0-----:R-:W4:Y:S04]  /*10670*/  LDL.LU R13, [R1+0x208] ;  /* 0x00020800010d7983 */ /* 0x001f280000300800 */
[----:B------:R0:W-:Y:S04]  /*10680*/  STS.U8 [R9+UR5+0xec0], R20 ;  /* 0x000ec01409007988 */ /* 0x0001e80008000005 */
[----:B-1----:R-:W4:Y:S04]  /*10690*/  LDL.LU R12, [R1+0x204] ;  /* 0x00020400010c7983 */ /* 0x002f280000300800 */
[----:B0-----:R-:W4:Y:S04]  /*106a0*/  LDL.LU R20, [R1+0x14] ;  /* 0x0000140001147983 */ /* 0x001f280000300800 */
[----:B---3--:R0:W-:Y:S04]  /*106b0*/  STS.U8 [R9+UR5+0xe80], R22 ;  /* 0x000e801609007988 */ /* 0x0081e80008000005 */
[----:B0-----:R-:W3:Y:S04]  /*106c0*/  LDL.LU R22, [R1] ;  /* 0x0000000001167983 */ /* 0x001ee80000300800 */
[----:B------:R-:W3:Y:S04]  /*106d0*/  LDL.LU R14, [R1+0x360] ;  /* 0x00036000010e7983 */ /* 0x000ee80000300800 */
[----:B------:R-:W3:Y:S01]  /*106e0*/  LDL.LU R3, [R1+0x35c] ;  /* 0x00035c0001037983 */ /* 0x000ee20000300800 */
[----:B------:R-:W-:-:S03]  /*106f0*/  LOP3.LUT R26, R0, 0x30, RZ, 0x3c, !PT ;  /* 0x00000030001a7812 */ /* 0x000fc600078e3cff */
[----:B------:R-:W3:Y:S04]  /*10700*/  LDL.LU R2, [R1+0x320] ;  /* 0x0003200001027983 */ /* 0x000ee80000300800 */
[----:B------:R-:W3:Y:S04]  /*10710*/  LDL.LU R15, [R1+0x31c] ;  /* 0x00031c00010f7983 */ /* 0x000ee80000300800 */
[----:B------:R-:W3:Y:S04]  /*10720*/  LDL.LU R25, [R1+0x2e0] ;  /* 0x0002e00001197983 */ /* 0x000ee80000300800 */
[----:B------:R-:W3:Y:S04]  /*10730*/  LDL.LU R24, [R1+0x2dc] ;  /* 0x0002dc0001187983 */ /* 0x000ee80000300800 */
[----:B------:R0:W-:Y:S04]  /*10740*/  STS.U8 [R9+UR5+0x1280], R23 ;  /* 0x0012801709007988 */ /* 0x0001e80008000005 */
[----:B--2---:R1:W-:Y:S04]  /*10750*/  STS.U8 [R9+UR5+0x12c0], R21 ;  /* 0x0012c01509007988 */ /* 0x0043e80008000005 */
[----:B0-----:R-:W2:Y:S04]  /*10760*/  LDL.LU R23, [R1+0x240] ;  /* 0x0002400001177983 */ /* 0x001ea80000300800 */
[----:B----4-:R0:W-:Y:S04]  /*10770*/  STS.U8 [R9+UR5+0x16c0], R19 ;  /* 0x0016c01309007988 */ /* 0x0101e80008000005 */
[----:B-1----:R-:W4:Y:S04]  /*10780*/  LDL.LU R21, [R1+0x23c] ;  /* 0x00023c0001157983 */ /* 0x002f280000300800 */
[----:B------:R1:W-:Y:S04]  /*10790*/  STS.U8 [R9+UR5+0x1680], R17 ;  /* 0x0016801109007988 */ /* 0x0003e80008000005 */
[----:B------:R-:W-:Y:S04]  /*107a0*/  STS.U8 [R9+UR5+0x1a80], R28 ;  /* 0x001a801c09007988 */ /* 0x000fe80008000005 */
[----:B------:R-:W-:Y:S04]  /*107b0*/  STS.U8 [R9+UR5+0x1ac0], R27 ;  /* 0x001ac01b09007988 */ /* 0x000fe80008000005 */
[----:B0-----:R-:W2:Y:S04]  /*107c0*/  LDL.LU R19, [R1+0x200] ;  /* 0x0002000001137983 */ /* 0x001ea80000300800 */
[----:B------:R-:W-:Y:S04]  /*107d0*/  STS.U8 [R9+UR5+0x1ec0], R10 ;  /* 0x001ec00a09007988 */ /* 0x000fe80008000005 */
[----:B-1----:R-:W2:Y:S04]  /*107e0*/  LDL.LU R17, [R1+0x1fc] ;  /* 0x0001fc0001117983 */ /* 0x002ea80000300800 */
[----:B------:R0:W-:Y:S04]  /*107f0*/  STS.U8 [R9+UR5+0x1e80], R11 ;  /* 0x001e800b09007988 */ /* 0x0001e80008000005 */
[----:B------:R1:W-:Y:S04]  /*10800*/  STS.U8 [R26+UR5+0x300], R8 ;  /* 0x000300081a007988 */ /* 0x0003e80008000005 */
[----:B------:R1:W-:Y:S04]  /*10810*/  STS.U8 [R26+UR5+0x340], R29 ;  /* 0x0003401d1a007988 */ /* 0x0003e80008000005 */
[----:B0-----:R-:W2:Y:S04]  /*10820*/  LDL.LU R9, [R1+0x1398] ;  /* 0x0013980001097983 */ /* 0x001ea80000300800 */
[----:B-1----:R-:W2:Y:S04]  /*10830*/  LDL.LU R8, [R1+0x1394] ;  /* 0x0013940001087983 */ /* 0x002ea80000300800 */
[----:B------:R-:W2:Y:S04]  /*10840*/  LDL.LU R29, [R1+0x1390] ;  /* 0x00139000011d7983 */ /* 0x000ea80000300800 */
        /* <DEDUP_REMOVED lines=18> */
[----:B---3--:R0:W-:Y:S04]  /*10970*/  STS.U8 [R26+UR5+0x1700], R22 ;  /* 0x001700161a007988 */ /* 0x0081e80008000005 */
[----:B0-----:R-:W3:Y:S01]  /*10980*/  LDL.LU R22, [R1+0x1368] ;  /* 0x0013680001167983 */ /* 0x001ee20000300800 */
[----:B------:R-:W-:-:S03]  /*10990*/  LOP3.LUT R0, R0, 0x38, RZ, 0x3c, !PT ;  /* 0x0000003800007812 */ /* 0x000fc600078e3cff */
[----:B---3--:R-:W-:Y:S04]  /*109a0*/  STS.U8 [R26+UR5+0x1b00], R22 ;  /* 0x001b00161a007988 */ /* 0x008fe80008000005 */
[----:B--2---:R-:W-:Y:S04]  /*109b0*/  STS.U8 [R26+UR5+0x1b40], R20 ;  /* 0x001b40141a007988 */ /* 0x004fe80008000005 */
[----:B------:R-:W-:Y:S04]  /*109c0*/  STS.U8 [R26+UR5+0x1f40], R12 ;  /* 0x001f400c1a007988 */ /* 0x000fe80008000005 */
[----:B------:R0:W-:Y:S04]  /*109d0*/  STS.U8 [R26+UR5+0x1f00], R13 ;  /* 0x001f000d1a007988 */ /* 0x0001e80008000005 */
[----:B------:R1:W-:Y:S04]  /*109e0*/  STS.U8 [R0+UR5+0x380], R14 ;  /* 0x0003800e00007988 */ /* 0x0003e80008000005 */
[----:B------:R2:W-:Y:S04]  /*109f0*/  STS.U8 [R0+UR5+0x3c0], R3 ;  /* 0x0003c00300007988 */ /* 0x0005e80008000005 */
[----:B0-----:R-:W3:Y:S04]  /*10a00*/  LDL.LU R26, [R1+0x1364] ;  /* 0x00136400011a7983 */ /* 0x001ee80000300800 */
[----:B-1----:R-:W3:Y:S04]  /*10a10*/  LDL.LU R14, [R1+0x1360] ;  /* 0x00136000010e7983 */ /* 0x002ee80000300800 */
[----:B------:R0:W-:Y:S04]  /*10a20*/  STS.U8 [R0+UR5+0x7c0], R2 ;  /* 0x0007c00200007988 */ /* 0x0001e80008000005 */
[----:B--2---:R-:W2:Y:S04]  /*10a30*/  LDL R3, [R1+0x43c] ;  /* 0x00043c0001037983 */ /* 0x004ea80000100800 */
[----:B------:R1:W-:Y:S04]  /*10a40*/  STS.U8 [R0+UR5+0x780], R15 ;  /* 0x0007800f00007988 */ /* 0x0003e80008000005 */
[----:B0-----:R-:W2:Y:S04]  /*10a50*/  LDL R2, [R1+0x840] ;  /* 0x0008400001027983 */ /* 0x001ea80000100800 */
[----:B------:R0:W-:Y:S04]  /*10a60*/  STS.U8 [R0+UR5+0xb80], R25 ;  /* 0x000b801900007988 */ /* 0x0001e80008000005 */
[----:B-1----:R-:W2:Y:S04]  /*10a70*/  LDL.LU R15, [R1+0x135c] ;  /* 0x00135c00010f7983 */ /* 0x002ea80000300800 */
[----:B------:R1:W-:Y:S04]  /*10a80*/  STS.U8 [R0+UR5+0xbc0], R24 ;  /* 0x000bc01800007988 */ /* 0x0003e80008000005 */
[----:B0-----:R-:W2:Y:S04]  /*10a90*/  LDL.LU R25, [R1+0x1358] ;  /* 0x0013580001197983 */ /* 0x001ea80000300800 */
[----:B------:R0:W-:Y:S04]  /*10aa0*/  STS.U8 [R0+UR5+0xfc0], R23 ;  /* 0x000fc01700007988 */ /* 0x0001e80008000005 */
[----:B-1----:R-:W2:Y:S04]  /*10ab0*/  LDL.LU R24, [R1+0x1354] ;  /* 0x0013540001187983 */ /* 0x002ea80000300800 */
[----:B----4-:R1:W-:Y:S04]  /*10ac0*/  STS.U8 [R0+UR5+0xf80], R21 ;  /* 0x000f801500007988 */ /* 0x0103e80008000005 */
[----:B0-----:R-:W4:Y:S04]  /*10ad0*/  LDL.LU R23, [R1+0x1350] ;  /* 0x0013500001177983 */ /* 0x001f280000300800 */
[----:B------:R0:W-:Y:S04]  /*10ae0*/  STS.U8 [R0+UR5+0x1380], R19 ;  /* 0x0013801300007988 */ /* 0x0001e80008000005 */
[----:B-1----:R-:W2:Y:S04]  /*10af0*/  LDL.LU R21, [R1+0x134c] ;  /* 0x00134c0001157983 */ /* 0x002ea80000300800 */
[----:B------:R1:W-:Y:S04]  /*10b00*/  STS.U8 [R0+UR5+0x13c0], R17 ;  /* 0x0013c01100007988 */ /* 0x0003e80008000005 */
[----:B0-----:R-:W2:Y:S04]  /*10b10*/  LDL.LU R19, [R1+0x1348] ;  /* 0x0013480001137983 */ /* 0x001ea80000300800 */
[----:B-1----:R-:W2:Y:S01]  /*10b20*/  LDL.LU R17, [R1+0x1344] ;  /* 0x0013440001117983 */ /* 0x002ea20000300800 */
[----:B---3--:R-:W-:-:S03]  /*10b30*/  PRMT R14, RZ, 0x7610, R14 ;  /* 0x00007610ff0e7816 */ /* 0x008fc6000000000e */
[----:B--2---:R-:W-:Y:S04]  /*10b40*/  STS.U8 [R0+UR5+0x17c0], R17 ;  /* 0x0017c01100007988 */ /* 0x004fe80008000005 */
[----:B------:R-:W-:Y:S04]  /*10b50*/  STS.U8 [R0+UR5+0x1780], R19 ;  /* 0x0017801300007988 */ /* 0x000fe80008000005 */
[----:B------:R-:W-:Y:S04]  /*10b60*/  STS.U8 [R0+UR5+0x1b80], R21 ;  /* 0x001b801500007988 */ /* 0x000fe80008000005 */
[----:B----4-:R-:W-:Y:S04]  /*10b70*/  STS.U8 [R0+UR5+0x1bc0], R23 ;  /* 0x001bc01700007988 */ /* 0x010fe80008000005 */
[----:B------:R-:W-:Y:S04]  /*10b80*/  STS.U8 [R0+UR5+0x1fc0], R24 ;  /* 0x001fc01800007988 */ /* 0x000fe80008000005 */
[----:B------:R0:W-:Y:S01]  /*10b90*/  STS.U8 [R0+UR5+0x1f80], R25 ;  /* 0x001f801900007988 */ /* 0x0001e20008000005 */
[----:B------:R-:W-:Y:S06]  /*10ba0*/  BAR.SYNC.DEFER_BLOCKING 0x0 ;  /* 0x0000000000007b1d */ /* 0x000fec0000010000 */
[----:B0-----:R-:W2:Y:S04]  /*10bb0*/  LDL.LU R0, [R1+0x1340] ;  /* 0x0013400001007983 */ /* 0x001ea80000300800 */
[----:B------:R-:W3:Y:S04]  /*10bc0*/  @!P0 LDG.E.U8 R14, desc[UR8][R2.64] ;  /* 0x00000008020e8981 */ /* 0x000ee8000c1e1100 */
[----:B---3--:R0:W-:Y:S04]  /*10bd0*/  STL [R1+0x244], R14 ;  /* 0x0002440e01007387 */ /* 0x0081e80000100800 */
[----:B0-----:R-:W3:Y:S04]  /*10be0*/  LDL.LU R14, [R1+0x133c] ;  /* 0x00133c00010e7983 */ /* 0x001ee80000300800 */
[----:B------:R-:W4:Y:S04]  /*10bf0*/  LDL R2, [R1+0x83c] ;  /* 0x00083c0001027983 */ /* 0x000f280000100800 */
[----:B------:R-:W4:Y:S01]  /*10c00*/  LDL R3, [R1+0x9dc] ;  /* 0x0009dc0001037983 */ /* 0x000f220000100800 */
[----:B------:R-:W-:-:S02]  /*10c10*/  PRMT R15, RZ, 0x7610, R15 ;  /* 0x00007610ff0f7816 */ /* 0x000fc4000000000f */
[----:B----4-:R-:W-:-:S04]  /*10c20*/  @!P0 LOP3.LUT R3, R3, R2, RZ, 0x3c, !PT ;  /* 0x0000000203038212 */ /* 0x010fc800078e3cff */
[----:B------:R-:W-:-:S04]  /*10c30*/  @!P0 LOP3.LUT R2, R3, R2, RZ, 0x3c, !PT ;  /* 0x0000000203028212 */ /* 0x000fc800078e3cff */
[----:B------:R-:W-:-:S05]  /*10c40*/  @!P0 LOP3.LUT R3, R3, R2, RZ, 0x3c, !PT ;  /* 0x0000000203038212 */ /* 0x000fca00078e3cff */
[----:B------:R-:W4:Y:S04]  /*10c50*/  @!P0 LDG.E.U8 R15, desc[UR8][R2.64] ;  /* 0x00000008020f8981 */ /* 0x000f28000c1e1100 */
[----:B----4-:R0:W-:Y:S04]  /*10c60*/  STL [R1+0x240], R15 ;  /* 0x0002400f01007387 */ /* 0x0101e80000100800 */
[----:B0-----:R-:W4:Y:S04]  /*10c70*/  LDL.LU R15, [R1+0x1338] ;  /* 0x00133800010f7983 */ /* 0x001f280000300800 */
[----:B------:R-:W3:Y:S04]  /*10c80*/  LDL R2, [R1+0x838] ;  /* 0x0008380001027983 */ /* 0x000ee80000100800 */
[----:B------:R-:W3:Y:S01]  /*10c90*/  LDL R3, [R1+0x9d8] ;  /* 0x0009d80001037983 */ /* 0x000ee20000100800 */
[----:B--2---:R-:W-:-:S02]  /*10ca0*/  PRMT R0, RZ, 0x7610, R0 ;  /* 0x00007610ff007816 */ /* 0x004fc40000000000 */
[----:B---3--:R-:W-:-:S04]  /*10cb0*/  @!P0 LOP3.LUT R3, R3, R2, RZ, 0x3c, !PT ;  /* 0x0000000203038212 */ /* 0x008fc800078e3cff */
[----:B------:R-:W-:-:S04]  /*10cc0*/  @!P0 LOP3.LUT R2, R3, R2, RZ, 0x3c, !PT ;  /* 0x0000000203028212 */ /* 0x000fc800078e3cff */
[----:B------:R-:W-:-:S05]  /*10cd0*/  @!P0 LOP3.LUT R3, R3, R2, RZ, 0x3c, !PT ;  /* 0x0000000203038212 */ /* 0x000fca00078e3cff */
[----:B------:R-:W2:Y:S04]  /*10ce0*/  @!P0 LDG.E.U8 R0, desc[UR8][R2.64] ;  /* 0x0000000802008981 */ /* 0x000ea8000c1e1100 */
[----:B--2---:R0:W-:Y:S04]  /*10cf0*/  STL [R1+0x23c], R0 ;  /* 0x00023c0001007387 */ /* 0x0041e80000100800 */
[----:B0-----:R-:W2:Y:S04]  /*10d00*/  LDL.LU R0, [R1+0x1334] ;  /* 0x0013340001007983 */ /* 0x001ea80000300800 */
[----:B------:R-:W3:Y:S04]  /*10d10*/  LDL R2, [R1+0x834] ;  /* 0x0008340001027983 */ /* 0x000ee80000100800 */
[----:B------:R-:W3:Y:S01]  /*10d20*/  LDL R3, [R1+0x9d4] ;  /* 0x0009d40001037983 */ /* 0x000ee20000100800 */
[----:B----4-:R-:W-:-:S02]  /*10d30*/  PRMT R15, RZ, 0x7610, R15 ;  /* 0x00007610ff0f7816 */ /* 0x010fc4000000000f */
[----:B---3--:R-:W-:-:S04]  /*10d40*/  @!P0 LOP3.LUT R3, R3, R2, RZ, 0x3c, !PT ;  /* 0x0000000203038212 */ /* 0x008fc800078e3cff */
[----:B------:R-:W-:-:S04]  /*10d50*/  @!P0 LOP3.LUT R2, R3, R2, RZ, 0x3c, !PT ;  /* 0x0000000203028212 */ /* 0x000fc800078e3cff */
[----:B------:R-:W-:-:S05]  /*10d60*/  @!P0 LOP3.LUT R3, R3, R2, RZ, 0x3c, !PT ;  /* 0x0000000203038212 */ /* 0x000fca00078e3cff */
[----:B------:R-:W3:Y:S04]  /*10d70*/  @!P0 LDG.E.U8 R15, desc[UR8][R2.64] ;  /* 0x00000008020f8981 */ /* 0x000ee8000c1e1100 */
[----:B---3--:R0:W-:Y:S04]  /*10d80*/  STL [R1+0x230], R15 ;  /* 0x0002300f01007387 */ /* 0x0081e80000100800 */
[----:B0-----:R-:W3:Y:S04]  /*10d90*/  LDL.LU R15, [R1+0x1330] ;  /* 0x00133000010f7983 */ /* 0x001ee80000300800 */
[----:B------:R-:W4:Y:S04]  /*10da0*/  LDL R2, [R1+0x830] ;  /* 0x0008300001027983 */ /* 0x000f280000100800 */
[----:B------:R-:W4:Y:S01]  /*10db0*/  LDL R3, [R1+0x9d0] ;  /* 0x0009d00001037983 */ /* 0x000f220000100800 */
[----:B--2---:R-:W-:-:S02]  /*10dc0*/  PRMT R0, RZ, 0x7610, R0 ;  /* 0x00007610ff007816 */ /* 0x004fc40000000000 */
[----:B----4-:R-:W-:-:S04]  /*10dd0*/  @!P0 LOP3.LUT R3, R3, R2, RZ, 0x3c, !PT ;  /* 0x0000000203038212 */ /* 0x010fc800078e3cff */
[----:B------:R-:W-:-:S04]  /*10de0*/  @!P0 LOP3.LUT R2, R3, R2, RZ, 0x3c, !PT ;  /* 0x0000000203028212 */ /* 0x000fc800078e3cff */
[----:B------:R-:W-:-:S05]  /*10df0*/  @!P0 LOP3.LUT R3, R3, R2, RZ, 0x3c, !PT ;  /* 0x0000000203038212 */ /* 0x000fca00078e3cff */
[----:B------:R-:W2:Y:S04]  /*10e00*/  @!P0 LDG.E.U8 R0, desc[UR8][R2.64] ;  /* 0x0000000802008981 */ /* 0x000ea8000c1e1100 */
[----:B--2---:R0:W-:Y:S04]  /*10e10*/  STL [R1+0x22c], R0 ;  /* 0x00022c0001007387 */ /* 0x0041e80000100800 */
[----:B0-----:R-:W2:Y:S04]  /*10e20*/  LDL.LU R0, [R1+0x132c] ;  /* 0x00132c0001007983 */ /* 0x001ea80000300800 */
[----:B------:R-:W4:Y:S04]  /*10e30*/  LDL R2, [R1+0x9c8] ;  /* 0x0009c80001027983 */ /* 0x000f280000100800 */
[----:B------:R-:W4:Y:S01]  /*10e40*/  LDL R3, [R1+0x9cc] ;  /* 0x0009cc0001037983 */ /* 0x000f220000100800 */
[----:B---3--:R-:W-:-:S02]  /*10e50*/  PRMT R15, RZ, 0x7610, R15 ;  /* 0x00007610ff0f7816 */ /* 0x008fc4000000000f */
[----:B----4-:R-:W-:-:S04]  /*10e60*/  @!P0 LOP3.LUT R3, R3, R2, RZ, 0x3c, !PT ;  /* 0x0000000203038212 */ /* 0x010fc800078e3cff */
        /* <DEDUP_REMOVED lines=142> */
[----:B------:R-:W-:-:S02]  /*11750*/  PRMT R14, RZ, 0x7610, R14 ;  /* 0x00007610ff0e7816 */ /* 0x000fc4000000000e */
[----:B----4-:R-:W-:-:S04]  /*11760*/  @!P0 LOP3.LUT R3, R3, R2, RZ, 0x3c, !PT ;  /* 0x0000000203038212 */ /* 0x010fc800078e3cff */
[----:B------:R-:W-:-:S04]  /*11770*/  @!P0 LOP3.LUT R2, R3, R2, RZ, 0x3c, !PT ;  /* 0x0000000203028212 */ /* 0x000fc800078e3cff */
[----:B------:R-:W-:-:S05]  /*11780*/  @!P0 LOP3.LUT R3, R3, R2, RZ, 0x3c, !PT ;  /* 0x0000000203038212 */ /* 0x000fca00078e3cff */
[----:B------:R0:W4:Y:S04]  /*11790*/  @!P0 LDG.E.U8 R14, desc[UR8][R2.64] ;  /* 0x00000008020e8981 */ /* 0x000128000c1e1100 */
[----:B------:R-:W0:Y:S04]  /*117a0*/  LDL R2, [R1+0x940] ;  /* 0x0009400001027983 */ /* 0x000e280000100800 */
[----:B------:R-:W0:Y:S01]  /*117b0*/  LDL R3, [R1+0x944] ;  /* 0x0009440001037983 */ /* 0x000e220000100800 */
[----:B--2---:R-:W-:Y:S02]  /*117c0*/  PRMT R0, RZ, 0x7610, R0 ;  /* 0x00007610ff007816 */ /* 0x004fe40000000000 */
[----:B0-----:R-:W-:-:S04]  /*117d0*/  @!P0 LOP3.LUT R3, R3, R2, RZ, 0x3c, !PT ;  /* 0x0000000203038212 */ /* 0x001fc800078e3cff */
[----:B------:R-:W-:-:S04]  /*117e0*/  @!P0 LOP3.LUT R2, R3, R2, RZ, 0x3c, !PT ;  /* 0x0000000203028212 */ /* 0x000fc800078e3cff */
[----:B------:R-:W-:-:S05]  /*117f0*/  @!P0 LOP3.LUT R3, R3, R2, RZ, 0x3c, !PT ;  /* 0x0000000203038212 */ /* 0x000fca00078e3cff */
[----:B------:R-:W2:Y:S04]  /*11800*/  @!P0 LDG.E.U8 R0, desc[UR8][R2.64] ;  /* 0x0000000802008981 */ /* 0x000ea8000c1e1100 */
[----:B----4-:R0:W-:Y:S04]  /*11810*/  STL [R1+0x40], R14 ;  /* 0x0000400e01007387 */ /* 0x0101e80000100800 */
[----:B0-----:R-:W4:Y:S04]  /*11820*/  LDL R14, [R1+0x91c] ;  /* 0x00091c00010e7983 */ /* 0x001f280000100800 */
[----:B--2---:R0:W-:Y:S04]  /*11830*/  STL [R1+0x3c], R0 ;  /* 0x00003c0001007387 */ /* 0x0041e80000100800 */
[----:B0-----:R-:W2:Y:S04]  /*11840*/  LDL.LU R0, [R1+0x12e8] ;  /* 0x0012e80001007983 */ /* 0x001ea80000300800 */
[----:B------:R-:W2:Y:S04]  /*11850*/  LDL R2, [R1+0x938] ;  /* 0x0009380001027983 */ /* 0x000ea80000100800 */
[----:B------:R-:W2:Y:S01]  /*11860*/  LDL R3, [R1+0x93c] ;  /* 0x00093c0001037983 */ /* 0x000ea20000100800 */
[----:B---3--:R-:W-:-:S02]  /*11870*/  PRMT R15, RZ, 0x7610, R15 ;  /* 0x00007610ff0f7816 */ /* 0x008fc4000000000f */
[----:B--2---:R-:W-:-:S04]  /*11880*/  @!P0 LOP3.LUT R3, R3, R2, RZ, 0x3c, !PT ;  /* 0x0000000203038212 */ /* 0x004fc800078e3cff */
[----:B------:R-:W-:-:S04]  /*11890*/  @!P0 LOP3.LUT R2, R3, R2, RZ, 0x3c, !PT ;  /* 0x0000000203028212 */ /* 0x000fc800078e3cff */
[----:B------:R-:W-:-:S05]  /*118a0*/  @!P0 LOP3.LUT R3, R3, R2, RZ, 0x3c, !PT ;  /* 0x0000000203038212 */ /* 0x000fca00078e3cff */
[----:B------:R-:W2:Y:S04]  /*118b0*/  @!P0 LDG.E.U8 R15, desc[UR8][R2.64] ;  /* 0x00000008020f8981 */ /* 0x000ea8000c1e1100 */
[----:B--2---:R0:W-:Y:S04]  /*118c0*/  STL [R1+0x38], R15 ;  /* 0x0000380f01007387 */ /* 0x0041e80000100800 */
[----:B0-----:R-:W2:Y:S04]  /*118d0*/  LDL.LU R15, [R1+0x12e4] ;  /* 0x0012e400010f7983 */ /* 0x001ea80000300800 */
[----:B------:R-:W3:Y:S04]  /*118e0*/  LDL R2, [R1+0x930] ;  /* 0x0009300001027983 */ /* 0x000ee80000100800 */
[----:B------:R-:W3:Y:S01]  /*118f0*/  LDL R3, [R1+0x934] ;  /* 0x0009340001037983 */ /* 0x000ee20000100800 */
[----:B------:R-:W-:-:S02]  /*11900*/  PRMT R0, RZ, 0x7610, R0 ;  /* 0x00007610ff007816 */ /* 0x000fc40000000000 */
[----:B---3--:R-:W-:-:S04]  /*11910*/  @!P0 LOP3.LUT R3, R3, R2, RZ, 0x3c, !PT ;  /* 0x0000000203038212 */ /* 0x008fc800078e3cff */
[----:B------:R-:W-:-:S04]  /*11920*/  @!P0 LOP3.LUT R2, R3, R2, RZ, 0x3c, !PT ;  /* 0x0000000203028212 */ /* 0x000fc800078e3cff */
[----:B------:R-:W-:-:S05]  /*11930*/  @!P0 LOP3.LUT R3, R3, R2, RZ, 0x3c, !PT ;  /* 0x0000000203038212 */ /* 0x000fca00078e3cff */
[----:B------:R-:W3:Y:S04]  /*11940*/  @!P0 LDG.E.U8 R0, desc[UR8][R2.64] ;  /* 0x0000000802008981 */ /* 0x000ee8000c1e1100 */
[----:B---3--:R0:W-:Y:S04]  /*11950*/  STL [R1+0x34], R0 ;  /* 0x0000340001007387 */ /* 0x0081e80000100800 */
[----:B0-----:R-:W3:Y:S04]  /*11960*/  LDL.LU R0, [R1+0x12e0] ;  /* 0x0012e00001007983 */ /* 0x001ee80000300800 */
        /* <DEDUP_REMOVED lines=15> */
[----:B------:R-:W3:Y:S01]  /*11a60*/  @!P0 LDG.E.U8 R0, desc[UR8][R2.64] ;  /* 0x0000000802008981 */ /* 0x000ee2000c1e1100 */
[----:B--2---:R-:W-:-:S03]  /*11a70*/  PRMT R15, RZ, 0x7610, R15 ;  /* 0x00007610ff0f7816 */ /* 0x004fc6000000000f */
[----:B---3--:R0:W-:Y:S04]  /*11a80*/  STL [R1+0x2c], R0 ;  /* 0x00002c0001007387 */ /* 0x0081e80000100800 */
[----:B0-----:R-:W2:Y:S04]  /*11a90*/  LDL.LU R0, [R1+0x12d8] ;  /* 0x0012d80001007983 */ /* 0x001ea80000300800 */
[----:B------:R-:W3:Y:S01]  /*11aa0*/  LDL R3, [R1+0x918] ;  /* 0x0009180001037983 */ /* 0x000ee20000100800 */
[----:B----4-:R-:W-:-:S03]  /*11ab0*/  @!P0 IMAD.MOV.U32 R2, RZ, RZ, R14 ;  /* 0x000000ffff028224 */ /* 0x010fc600078e000e */
[----:B------:R-:W4:Y:S04]  /*11ac0*/  LDL R14, [R1+0x8f4] ;  /* 0x0008f400010e7983 */ /* 0x000f280000100800 */
[----:B---3--:R-:W3:Y:S04]  /*11ad0*/  @!P0 LDG.E.U8 R15, desc[UR8][R2.64] ;  /* 0x00000008020f8981 */ /* 0x008ee8000c1e1100 */
        /* <DEDUP_REMOVED lines=18> */
[----:B------:R-:W4:Y:S04]  /*11c00*/  LDL R2, [R1+0x900] ;  /* 0x0009000001027983 */ /* 0x000f280000100800 */
[----:B------:R-:W4:Y:S01]  /*11c10*/  LDL R3, [R1+0x904] ;  /* 0x0009040001037983 */ /* 0x000f220000100800 */
[----:B------:R-:W-:-:S03]  /*11c20*/  PRMT R11, RZ, 0x7610, R11 ;  /* 0x00007610ff0b7816 */ /* 0x000fc6000000000b */
[----:B---3--:R0:W-:Y:S01]  /*11c30*/  STL [R1+0x20], R13 ;  /* 0x0000200d01007387 */ /* 0x0081e20000100800 */
[----:B--2---:R-:W-:-:S03]  /*11c40*/  PRMT R0, RZ, 0x7610, R0 ;  /* 0x00007610ff007816 */ /* 0x004fc60000000000 */
[----:B0-----:R-:W2:Y:S01]  /*11c50*/  LDL R13, [R1+0x8e4] ;  /* 0x0008e400010d7983 */ /* 0x001ea20000100800 */
[----:B----4-:R-:W-:-:S04]  /*11c60*/  @!P0 LOP3.LUT R3, R3, R2, RZ, 0x3c, !PT ;  /* 0x0000000203038212 */ /* 0x010fc800078e3cff */
[----:B------:R-:W-:-:S04]  /*11c70*/  @!P0 LOP3.LUT R2, R3, R2, RZ, 0x3c, !PT ;  /* 0x0000000203028212 */ /* 0x000fc800078e3cff */
[----:B------:R-:W-:-:S05]  /*11c80*/  @!P0 LOP3.LUT R3, R3, R2, RZ, 0x3c, !PT ;  /* 0x0000000203038212 */ /* 0x000fca00078e3cff */
[----:B------:R0:W3:Y:S04]  /*11c90*/  @!P0 LDG.E.U8 R11, desc[UR8][R2.64] ;  /* 0x00000008020b8981 */ /* 0x0000e8000c1e1100 */
[----:B------:R-:W0:Y:S04]  /*11ca0*/  LDL R2, [R1+0x8f8] ;  /* 0x0008f80001027983 */ /* 0x000e280000100800 */
[----:B------:R-:W0:Y:S02]  /*11cb0*/  LDL R3, [R1+0x8fc] ;  /* 0x0008fc0001037983 */ /* 0x000e240000100800 */
[----:B0-----:R-:W-:-:S04]  /*11cc0*/  @!P0 LOP3.LUT R3, R3, R2, RZ, 0x3c, !PT ;  /* 0x0000000203038212 */ /* 0x001fc800078e3cff */
[----:B------:R-:W-:-:S04]  /*11cd0*/  @!P0 LOP3.LUT R2, R3, R2, RZ, 0x3c, !PT ;  /* 0x0000000203028212 */ /* 0x000fc800078e3cff */
[----:B------:R-:W-:-:S05]  /*11ce0*/  @!P0 LOP3.LUT R3, R3, R2, RZ, 0x3c, !PT ;  /* 0x0000000203038212 */ /* 0x000fca00078e3cff */
[----:B------:R-:W4:Y:S04]  /*11cf0*/  @!P0 LDG.E.U8 R0, desc[UR8][R2.64] ;  /* 0x0000000802008981 */ /* 0x000f28000c1e1100 */
[----:B---3--:R0:W-:Y:S04]  /*11d00*/  STL [R1+0x1c], R11 ;  /* 0x00001c0b01007387 */ /* 0x0081e80000100800 */
[----:B0-----:R-:W3:Y:S04]  /*11d10*/  LDL R11, [R1+0x8dc] ;  /* 0x0008dc00010b7983 */ /* 0x001ee80000100800 */
[----:B----4-:R0:W-:Y:S04]  /*11d20*/  STL [R1+0x18], R0 ;  /* 0x0000180001007387 */ /* 0x0101e80000100800 */
[----:B0-----:R-:W4:Y:S04]  /*11d30*/  LDL.LU R0, [R1+0x12cc] ;  /* 0x0012cc0001007983 */ /* 0x001f280000300800 */
[----:B------:R-:W2:Y:S01]  /*11d40*/  LDL R3, [R1+0x8f0] ;  /* 0x0008f00001037983 */ /* 0x000ea20000100800 */
[----:B------:R-:W-:Y:S01]  /*11d50*/  PRMT R5, RZ, 0x7610, R5 ;  /* 0x00007610ff057816 */ /* 0x000fe20000000005 */
[----:B------:R-:W-:-:S02]  /*11d60*/  @!P0 IMAD.MOV.U32 R2, RZ, RZ, R14 ;  /* 0x000000ffff028224 */ /* 0x000fc400078e000e */
[----:B------:R-:W3:Y:S04]  /*11d70*/  LDL R14, [R1+0x8c8] ;  /* 0x0008c800010e7983 */ /* 0x000ee80000100800 */
[----:B--2---:R0:W2:Y:S04]  /*11d80*/  @!P0 LDG.E.U8 R5, desc[UR8][R2.64] ;  /* 0x0000000802058981 */ /* 0x0040a8000c1e1100 */
[----:B------:R-:W0:Y:S04]  /*11d90*/  LDL R2, [R1+0x8e8] ;  /* 0x0008e80001027983 */ /* 0x000e280000100800 */
[----:B------:R-:W0:Y:S01]  /*11da0*/  LDL R3, [R1+0x8ec] ;  /* 0x0008ec0001037983 */ /* 0x000e220000100800 */
[----:B----4-:R-:W-:-:S02]  /*11db0*/  PRMT R0, RZ, 0x7610, R0 ;  /* 0x00007610ff007816 */ /* 0x010fc40000000000 */
[----:B0-----:R-:W-:-:S04]  /*11dc0*/  @!P0 LOP3.LUT R3, R3, R2, RZ, 0x3c, !PT ;  /* 0x0000000203038212 */ /* 0x001fc800078e3cff */
[----:B------:R-:W-:-:S04]  /*11dd0*/  @!P0 LOP3.LUT R2, R3, R2, RZ, 0x3c, !PT ;  /* 0x0000000203028212 */ /* 0x000fc800078e3cff */
[----:B------:R-:W-:-:S05]  /*11de0*/  @!P0 LOP3.LUT R3, R3, R2, RZ, 0x3c, !PT ;  /* 0x0000000203038212 */ /* 0x000fca00078e3cff */
[----:B------:R-:W4:Y:S04]  /*11df0*/  @!P0 LDG.E.U8 R0, desc[UR8][R2.64] ;  /* 0x0000000802008981 */ /* 0x000f28000c1e1100 */
[----:B--2---:R0:W-:Y:S04]  /*11e00*/  STL [R1+0x14], R5 ;  /* 0x0000140501007387 */ /* 0x0041e80000100800 */
[----:B0-----:R-:W2:Y:S04]  /*11e10*/  LDL R5, [R1+0x8cc] ;  /* 0x0008cc0001057983 */ /* 0x001ea80000100800 */
[----:B----4-:R0:W-:Y:S04]  /*11e20*/  STL [R1+0x10], R0 ;  /* 0x0000100001007387 */ /* 0x0101e80000100800 */
[----:B0-----:R-:W4:Y:S04]  /*11e30*/  LDL.LU R0, [R1+0x12c8] ;  /* 0x0012c80001007983 */ /* 0x001f280000300800 */
[----:B------:R-:W2:Y:S01]  /*11e40*/  LDL R3, [R1+0x8e0] ;  /* 0x0008e00001037983 */ /* 0x000ea20000100800 */
[----:B------:R-:W-:Y:S01]  /*11e50*/  PRMT R12, RZ, 0x7610, R12 ;  /* 0x00007610ff0c7816 */ /* 0x000fe2000000000c */
[----:B------:R-:W-:Y:S01]  /*11e60*/  @!P0 IMAD.MOV.U32 R2, RZ, RZ, R13 ;  /* 0x000000ffff028224 */ /* 0x000fe200078e000d */
[----:B------:R-:W-:Y:S01]  /*11e70*/  PRMT R10, RZ, 0x7610, R10 ;  /* 0x00007610ff0a7816 */ /* 0x000fe2000000000a */
[----:B------:R-:W3:Y:S04]  /*11e80*/  LDL R13, [R1+0x8c0] ;  /* 0x0008c000010d7983 */ /* 0x000ee80000100800 */
[----:B--2---:R3:W2:Y:S04]  /*11e90*/  @!P0 LDG.E.U8 R12, desc[UR8][R2.64] ;  /* 0x00000008020c8981 */ /* 0x0046a8000c1e1100 */
[----:B------:R-:W4:Y:S01]  /*11ea0*/  LDL R3, [R1+0x8d8] ;  /* 0x0008d80001037983 */ /* 0x000f220000100800 */
[----:B---3--:R-:W-:-:S03]  /*11eb0*/  @!P0 IMAD.MOV.U32 R2, RZ, RZ, R11 ;  /* 0x000000ffff028224 */ /* 0x008fc600078e000b */
[----:B--2---:R0:W-:Y:S01]  /*11ec0*/  STL [R1+0xc], R12 ;  /* 0x00000c0c01007387 */ /* 0x0041e20000100800 */
[----:B------:R-:W-:Y:S02]  /*11ed0*/  PRMT R15, RZ, 0x7610, R15 ;  /* 0x00007610ff0f7816 */ /* 0x000fe4000000000f */
[----:B------:R-:W-:Y:S01]  /*11ee0*/  PRMT R4, RZ, 0x7610, R4 ;  /* 0x00007610ff047816 */ /* 0x000fe20000000004 */
[----:B------:R-:W2:Y:S04]  /*11ef0*/  LDL R11, [R1+0x8b8] ;  /* 0x0008b800010b7983 */ /* 0x000ea80000100800 */
[----:B----4-:R1:W3:Y:S04]  /*11f00*/  @!P0 LDG.E.U8 R10, desc[UR8][R2.64] ;  /* 0x00000008020a8981 */ /* 0x0102e8000c1e1100 */
[----:B0-----:R-:W4:Y:S04]  /*11f10*/  LDL R12, [R1+0x8c4] ;  /* 0x0008c400010c7983 */ /* 0x001f280000100800 */
[----:B------:R-:W1:Y:S04]  /*11f20*/  LDL R2, [R1+0x8d0] ;  /* 0x0008d00001027983 */ /* 0x000e680000100800 */
[----:B------:R-:W1:Y:S02]  /*11f30*/  LDL R3, [R1+0x8d4] ;  /* 0x0008d40001037983 */ /* 0x000e640000100800 */
[----:B-1----:R-:W-:-:S04]  /*11f40*/  @!P0 LOP3.LUT R3, R3, R2, RZ, 0x3c, !PT ;  /* 0x0000000203038212 */ /* 0x002fc800078e3cff */
[----:B------:R-:W-:-:S04]  /*11f50*/  @!P0 LOP3.LUT R2, R3, R2, RZ, 0x3c, !PT ;  /* 0x0000000203028212 */ /* 0x000fc800078e3cff */
[----:B------:R-:W-:-:S05]  /*11f60*/  @!P0 LOP3.LUT R3, R3, R2, RZ, 0x3c, !PT ;  /* 0x0000000203038212 */ /* 0x000fca00078e3cff */
[----:B------:R0:W2:Y:S02]  /*11f70*/  @!P0 LDG.E.U8 R15, desc[UR8][R2.64] ;  /* 0x00000008020f8981 */ /* 0x0000a4000c1e1100 */
[----:B0-----:R-:W-:Y:S02]  /*11f80*/  @!P0 IMAD.MOV.U32 R2, RZ, RZ, R5 ;  /* 0x000000ffff028224 */ /* 0x001fe400078e0005 */
[----:B------:R-:W-:-:S05]  /*11f90*/  @!P0 IMAD.MOV.U32 R3, RZ, RZ, R14 ;  /* 0x000000ffff038224 */ /* 0x000fca00078e000e */
[----:B------:R4:W2:Y:S04]  /*11fa0*/  @!P0 LDG.E.U8 R4, desc[UR8][R2.64] ;  /* 0x0000000802048981 */ /* 0x0008a8000c1e1100 */
[----:B---3--:R0:W-:Y:S04]  /*11fb0*/  STL [R1+0x8], R10 ;  /* 0x0000080a01007387 */ /* 0x0081e80000100800 */
[----:B0-----:R-:W3:Y:S01]  /*11fc0*/  LDL R10, [R1+0x8bc] ;  /* 0x0008bc00010a7983 */ /* 0x001ee20000100800 */
[----:B----4-:R-:W-:Y:S02]  /*11fd0*/  @!P0 IMAD.MOV.U32 R2, RZ, RZ, R12 ;  /* 0x000000ffff028224 */ /* 0x010fe400078e000c */
[----:B------:R-:W-:Y:S01]  /*11fe0*/  @!P0 IMAD.MOV.U32 R3, RZ, RZ, R13 ;  /* 0x000000ffff038224 */ /* 0x000fe200078e000d */
[----:B------:R-:W-:-:S06]  /*11ff0*/  PRMT R29, RZ, 0x7610, R29 ;  /* 0x00007610ff1d7816 */ /* 0x000fcc000000001d */
[----:B------:R3:W4:Y:S04]  /*12000*/  @!P0 LDG.E.U8 R29, desc[UR8][R2.64] ;  /* 0x00000008021d8981 */ /* 0x000728000c1e1100 */
[----:B--2---:R0:W-:Y:S04]  /*12010*/  STL [R1+0x4], R15 ;  /* 0x0000040f01007387 */ /* 0x0041e80000100800 */
[----:B------:R-:W2:Y:S04]  /*12020*/  LDL R14, [R1+0x8b4] ;  /* 0x0008b400010e7983 */ /* 0x000ea80000100800 */
[----:B------:R-:W2:Y:S04]  /*12030*/  LDL R5, [R1+0x8a8] ;  /* 0x0008a80001057983 */ /* 0x000ea80000100800 */
[----:B0-----:R-:W2:Y:S04]  /*12040*/  LDL R15, [R1+0x8b0] ;  /* 0x0008b000010f7983 */ /* 0x001ea80000100800 */
[----:B------:R0:W-:Y:S04]  /*12050*/  STL [R1], R4 ;  /* 0x0000000401007387 */ /* 0x0001e80000100800 */
[----:B------:R-:W2:Y:S04]  /*12060*/  LDL R13, [R1+0x8a0] ;  /* 0x0008a000010d7983 */ /* 0x000ea80000100800 */
[----:B------:R-:W2:Y:S04]  /*12070*/  LDL R12, [R1+0x8a4] ;  /* 0x0008a400010c7983 */ /* 0x000ea80000100800 */
[----:B0-----:R-:W2:Y:S01]  /*12080*/  LDL R4, [R1+0x8ac] ;  /* 0x0008ac0001047983 */ /* 0x001ea20000100800 */
[----:B------:R-:W-:Y:S01]  /*12090*/  PRMT R28, RZ, 0x7610, R28 ;  /* 0x00007610ff1c7816 */ /* 0x000fe2000000001c */
[----:B---3--:R-:W-:-:S02]  /*120a0*/  @!P0 IMAD.MOV.U32 R2, RZ, RZ, R10 ;  /* 0x000000ffff028224 */ /* 0x008fc400078e000a */
[----:B------:R-:W-:Y:S01]  /*120b0*/  @!P0 IMAD.MOV.U32 R3, RZ, RZ, R11 ;  /* 0x000000ffff038224 */ /* 0x000fe200078e000b */
[----:B------:R-:W-:-:S04]  /*120c0*/  PRMT R27, RZ, 0x7610, R27 ;  /* 0x00007610ff1b7816 */ /* 0x000fc8000000001b */
[----:B------:R2:W3:Y:S01]  /*120d0*/  @!P0 LDG.E.U8 R28, desc[UR8][R2.64] ;  /* 0x00000008021c8981 */ /* 0x0004e2000c1e1100 */
[----:B------:R-:W-:Y:S02]  /*120e0*/  PRMT R26, RZ, 0x7610, R26 ;  /* 0x00007610ff1a7816 */ /* 0x000fe4000000001a */
[----:B------:R-:W-:Y:S01]  /*120f0*/  PRMT R22, RZ, 0x7610, R22 ;  /* 0x00007610ff167816 */ /* 0x000fe20000000016 */
[----:B----4-:R-:W-:Y:S04]  /*12100*/  STL [R1+0x1288], R29 ;  /* 0x0012881d01007387 */ /* 0x010fe80000100800 */
[----:B------:R-:W4:Y:S04]  /*12110*/  LDL R11, [R1+0x870] ;  /* 0x00087000010b7983 */ /* 0x000f280000100800 */
[----:B------:R-:W3:Y:S01]  /*12120*/  LDL R10, [R1+0x874] ;  /* 0x00087400010a7983 */ /* 0x000ee20000100800 */
[----:B--2---:R-:W-:-:S02]  /*12130*/  @!P0 IMAD.MOV.U32 R2, RZ, RZ, R14 ;  /* 0x000000ffff028224 */ /* 0x004fc400078e000e */
[----:B------:R-:W-:-:S05]  /*12140*/  @!P0 IMAD.MOV.U32 R3, RZ, RZ, R15 ;  /* 0x000000ffff038224 */ /* 0x000fca00078e000f */
[----:B------:R0:W2:Y:S02]  /*12150*/  @!P0 LDG.E.U8 R27, desc[UR8][R2.64] ;  /* 0x00000008021b8981 */ /* 0x0000a4000c1e1100 */
[----:B0-----:R-:W-:Y:S02]  /*12160*/  @!P0 IMAD.MOV.U32 R3, RZ, RZ, R5 ;  /* 0x000000ffff038224 */ /* 0x001fe400078e0005 */
[----:B------:R-:W-:-:S05]  /*12170*/  @!P0 IMAD.MOV.U32 R2, RZ, RZ, R4 ;  /* 0x000000ffff028224 */ /* 0x000fca00078e0004 */
[----:B------:R0:W2:Y:S02]  /*12180*/  @!P0 LDG.E.U8 R26, desc[UR8][R2.64] ;  /* 0x00000008021a8981 */ /* 0x0000a4000c1e1100 */
[----:B0-----:R-:W-:Y:S02]  /*12190*/  @!P0 IMAD.MOV.U32 R2, RZ, RZ, R12 ;  /* 0x000000ffff028224 */ /* 0x001fe400078e000c */
[----:B------:R-:W-:-:S05]  /*121a0*/  @!P0 IMAD.MOV.U32 R3, RZ, RZ, R13 ;  /* 0x000000ffff038224 */ /* 0x000fca00078e000d */
[----:B------:R0:W2:Y:S04]  /*121b0*/  @!P0 LDG.E.U8 R22, desc[UR8][R2.64] ;  /* 0x0000000802168981 */ /* 0x0000a8000c1e1100 */
[----:B---3--:R-:W-:Y:S01]  /*121c0*/  STL [R1+0x128c], R28 ;  /* 0x00128c1c01007387 */ /* 0x008fe20000100800 */
[----:B------:R-:W-:Y:S01]  /*121d0*/  PRMT R8, RZ, 0x7610, R8 ;  /* 0x00007610ff087816 */ /* 0x000fe20000000008 */
[----:B0-----:R-:W-:Y:S02]  /*121e0*/  @!P0 IMAD.MOV.U32 R2, RZ, RZ, R10 ;  /* 0x000000ffff028224 */ /* 0x001fe400078e000a */
[----:B----4-:R-:W-:-:S05]  /*121f0*/  @!P0 IMAD.MOV.U32 R3, RZ, RZ, R11 ;  /* 0x000000ffff038224 */ /* 0x010fca00078e000b */
[----:B------:R-:W3:Y:S04]  /*12200*/  @!P0 LDG.E.U8 R8, desc[UR8][R2.64] ;  /* 0x0000000802088981 */ /* 0x000ee8000c1e1100 */
[----:B--2---:R-:W-:Y:S04]  /*12210*/  STL [R1+0x12a8], R27 ;  /* 0x0012a81b01007387 */ /* 0x004fe80000100800 */
[----:B------:R-:W2:Y:S04]  /*12220*/  LDL R5, [R1+0x868] ;  /* 0x0008680001057983 */ /* 0x000ea80000100800 */
[----:B------:R-:W4:Y:S04]  /*12230*/  LDL R4, [R1+0x86c] ;  /* 0x00086c0001047983 */ /* 0x000f280000100800 */
[----:B------:R-:W-:Y:S04]  /*12240*/  STL [R1+0x12ac], R26 ;  /* 0x0012ac1a01007387 */ /* 0x000fe80000100800 */
[----:B------:R-:W4:Y:S04]  /*12250*/  LDL R13, [R1+0x844] ;  /* 0x00084400010d7983 */ /* 0x000f280000100800 */
[----:B------:R-:W4:Y:S04]  /*12260*/  LDL R12, [R1+0xa08] ;  /* 0x000a0800010c7983 */ /* 0x000f280000100800 */
[----:B------:R-:W-:Y:S04]  /*12270*/  STL [R1+0x12a0], R22 ;  /* 0x0012a01601007387 */ /* 0x000fe80000100800 */
[----:B------:R-:W4:Y:S04]  /*12280*/  LDL R15, [R1+0x9e0] ;  /* 0x0009e000010f7983 */ /* 0x000f280000100800 */
[----:B------:R-:W4:Y:S01]  /*12290*/  LDL R14, [R1+0xa10] ;  /* 0x000a1000010e7983 */ /* 0x000f220000100800 */
[----:B------:R-:W-:-:S02]  /*122a0*/  PRMT R9, RZ, 0x7610, R9 ;  /* 0x00007610ff097816 */ /* 0x000fc40000000009 */
[----:B------:R-:W-:Y:S01]  /*122b0*/  PRMT R7, RZ, 0x7610, R7 ;  /* 0x00007610ff077816 */ /* 0x000fe20000000007 */
[----:B------:R-:W4:Y:S01]  /*122c0*/  LDL R11, [R1+0x898] ;  /* 0x00089800010b7983 */ /* 0x000f220000100800 */
[----:B------:R-:W-:-:S03]  /*122d0*/  PRMT R6, RZ, 0x7610, R6 ;  /* 0x00007610ff067816 */ /* 0x000fc60000000006 */
[----:B------:R-:W4:Y:S04]  /*122e0*/  LDL R10, [R1+0x89c] ;  /* 0x00089c00010a7983 */ /* 0x000f280000100800 */
[----:B---3--:R-:W-:Y:S01]  /*122f0*/  STL [R1+0x12b0], R8 ;  /* 0x0012b00801007387 */ /* 0x008fe20000100800 */
[----:B--2---:R-:W-:-:S03]  /*12300*/  @!P0 IMAD.MOV.U32 R3, RZ, RZ, R5 ;  /* 0x000000ffff038224 */ /* 0x004fc600078e0005 */
[----:B------:R-:W2:Y:S01]  /*12310*/  LDL R5, [R1+0x890] ;  /* 0x0008900001057983 */ /* 0x000ea20000100800 */
[----:B----4-:R-:W-:-:S03]  /*12320*/  @!P0 IMAD.MOV.U32 R2, RZ, RZ, R4 ;  /* 0x000000ffff028224 */ /* 0x010fc600078e0004 */
[----:B------:R-:W2:Y:S04]  /*12330*/  LDL R4, [R1+0x894] ;  /* 0x0008940001047983 */ /* 0x000ea80000100800 */
[----:B------:R0:W3:Y:S02]  /*12340*/  @!P0 LDG.E.U8 R9, desc[UR8][R2.64] ;  /* 0x0000000802098981 */ /* 0x0000e4000c1e1100 */
[----:B0-----:R-:W-:Y:S02]  /*12350*/  @!P0 IMAD.MOV.U32 R3, RZ, RZ, R13 ;  /* 0x000000ffff038224 */ /* 0x001fe400078e000d */
[----:B------:R-:W-:-:S05]  /*12360*/  @!P0 IMAD.MOV.U32 R2, RZ, RZ, R12 ;  /* 0x000000ffff028224 */ /* 0x000fca00078e000c */
[----:B------:R0:W4:Y:S02]  /*12370*/  @!P0 LDG.E.U8 R7, desc[UR8][R2.64] ;  /* 0x0000000802078981 */ /* 0x000124000c1e1100 */
[----:B0-----:R-:W-:Y:S02]  /*12380*/  @!P0 IMAD.MOV.U32 R3, RZ, RZ, R15 ;  /* 0x000000ffff038224 */ /* 0x001fe400078e000f */
[----:B------:R-:W-:-:S05]  /*12390*/  @!P0 IMAD.MOV.U32 R2, RZ, RZ, R14 ;  /* 0x000000ffff028224 */ /* 0x000fca00078e000e */
[----:B------:R0:W4:Y:S01]  /*123a0*/  @!P0 LDG.E.U8 R6, desc[UR8][R2.64] ;  /* 0x0000000802068981 */ /* 0x000122000c1e1100 */
[----:B------:R-:W-:Y:S01]  /*123b0*/  PRMT R20, RZ, 0x7610, R20 ;  /* 0x00007610ff147816 */ /* 0x000fe20000000014 */
[----:B0-----:R-:W-:Y:S02]  /*123c0*/  @!P0 IMAD.MOV.U32 R2, RZ, RZ, R10 ;  /* 0x000000ffff028224 */ /* 0x001fe400078e000a */
[----:B------:R-:W-:-:S05]  /*123d0*/  @!P0 IMAD.MOV.U32 R3, RZ, RZ, R11 ;  /* 0x000000ffff038224 */ /* 0x000fca00078e000b */
[----:B------:R0:W4:Y:S01]  /*123e0*/  @!P0 LDG.E.U8 R20, desc[UR8][R2.64] ;  /* 0x0000000802148981 */ /* 0x000122000c1e1100 */
[----:B------:R-:W-:-:S06]  /*123f0*/  PRMT R18, RZ, 0x7610, R18 ;  /* 0x00007610ff127816 */ /* 0x000fcc0000000012 */
[----:B--2---:R1:W2:Y:S04]  /*12400*/  @!P0 LDG.E.U8 R18, desc[UR8][R4.64] ;  /* 0x0000000804128981 */ /* 0x0042a8000c1e1100 */
[----:B---3--:R3:W-:Y:S04]  /*12410*/  STL [R1+0x12b4], R9 ;  /* 0x0012b40901007387 */ /* 0x0087e80000100800 */
[----:B------:R-:W1:Y:S04]  /*12420*/  LDL R13, [R1+0x860] ;  /* 0x00086000010d7983 */ /* 0x000e680000100800 */
[----:B------:R-:W2:Y:S04]  /*12430*/  LDL R12, [R1+0x864] ;  /* 0x00086400010c7983 */ /* 0x000ea80000100800 */
[----:B----4-:R4:W-:Y:S04]  /*12440*/  STL [R1+0x12b8], R7 ;  /* 0x0012b80701007387 */ /* 0x0109e80000100800 */
[----:B------:R1:W-:Y:S04]  /*12450*/  STL [R1+0x12bc], R6 ;  /* 0x0012bc0601007387 */ /* 0x0003e80000100800 */
[----:B------:R-:W4:Y:S04]  /*12460*/  LDL R11, [R1+0x858] ;  /* 0x00085800010b7983 */ /* 0x000f280000100800 */
[----:B------:R-:W4:Y:S01]  /*12470*/  LDL R10, [R1+0x85c] ;  /* 0x00085c00010a7983 */ /* 0x000f220000100800 */
[----:B0-----:R-:W-:-:S02]  /*12480*/  PRMT R3, RZ, 0x7610, R3 ;  /* 0x00007610ff037816 */ /* 0x001fc40000000003 */
[----:B------:R-:W-:Y:S01]  /*12490*/  PRMT R2, RZ, 0x7610, R2 ;  /* 0x00007610ff027816 */ /* 0x000fe20000000002 */
[----:B------:R-:W-:Y:S04]  /*124a0*/  STL [R1+0x12a4], R20 ;  /* 0x0012a41401007387 */ /* 0x000fe80000100800 */
[----:B---3--:R-:W3:Y:S04]  /*124b0*/  LDL R9, [R1+0x9e8] ;  /* 0x0009e80001097983 */ /* 0x008ee80000100800 */
[----:B------:R-:W3:Y:S01]  /*124c0*/  LDL R8, [R1+0xa18] ;  /* 0x000a180001087983 */ /* 0x000ee20000100800 */
[----:B-1----:R-:W-:-:S02]  /*124d0*/  @!P0 IMAD.MOV.U32 R5, RZ, RZ, R13 ;  /* 0x000000ffff058224 */ /* 0x002fc400078e000d */
[----:B--2---:R-:W-:-:S05]  /*124e0*/  @!P0 IMAD.MOV.U32 R4, RZ, RZ, R12 ;  /* 0x000000ffff048224 */ /* 0x004fca00078e000c */
[----:B------:R-:W2:Y:S04]  /*124f0*/  @!P0 LDG.E.U8 R3, desc[UR8][R4.64] ;  /* 0x0000000804038981 */ /* 0x000ea8000c1e1100 */
[----:B----4-:R3:W4:Y:S04]  /*12500*/  @!P0 LDG.E.U8 R2, desc[UR8][R10.64] ;  /* 0x000000080a028981 */ /* 0x010728000c1e1100 */
[----:B------:R-:W-:Y:S04]  /*12510*/  STL [R1+0x1290], R18 ;  /* 0x0012901201007387 */ /* 0x000fe80000100800 */
[----:B------:R-:W4:Y:S04]  /*12520*/  LDL R13, [R1+0x888] ;  /* 0x00088800010d7983 */ /* 0x000f280000100800 */
[----:B------:R-:W4:Y:S04]  /*12530*/  LDL R12, [R1+0x88c] ;  /* 0x00088c00010c7983 */ /* 0x000f280000100800 */
[----:B------:R-:W4:Y:S04]  /*12540*/  LDL R7, [R1+0x9f4] ;  /* 0x0009f40001077983 */ /* 0x000f280000100800 */
[----:B------:R-:W4:Y:S01]  /*12550*/  LDL R6, [R1+0xa2c] ;  /* 0x000a2c0001067983 */ /* 0x000f220000100800 */
[----:B---3--:R-:W-:-:S02]  /*12560*/  @!P0 IMAD.MOV.U32 R10, RZ, RZ, R8 ;  /* 0x000000ffff0a8224 */ /* 0x008fc400078e0008 */
[----:B------:R-:W-:Y:S01]  /*12570*/  @!P0 IMAD.MOV.U32 R11, RZ, RZ, R9 ;  /* 0x000000ffff0b8224 */ /* 0x000fe200078e0009 */
[----:B------:R-:W-:Y:S01]  /*12580*/  PRMT R16, RZ, 0x7610, R16 ;  /* 0x00007610ff107816 */ /* 0x000fe20000000010 */
[----:B--2---:R0:W-:Y:S04]  /*12590*/  STL [R1+0x12c0], R3 ;  /* 0x0012c00301007387 */ /* 0x0041e80000100800 */
[----:B------:R-:W2:Y:S04]  /*125a0*/  LDL R14, [R1+0x854] ;  /* 0x00085400010e7983 */ /* 0x000ea80000100800 */
[----:B0-----:R-:W3:Y:S04]  /*125b0*/  LDL R3, [R1+0x9e4] ;  /* 0x0009e40001037983 */ /* 0x001ee80000100800 */
[----:B----4-:R0:W-:Y:S04]  /*125c0*/  STL [R1+0x12c4], R2 ;  /* 0x0012c40201007387 */ /* 0x0101e80000100800 */
[----:B------:R-:W4:Y:S04]  /*125d0*/  LDL R9, [R1+0x850] ;  /* 0x0008500001097983 */ /* 0x000f280000100800 */
[----:B------:R-:W4:Y:S04]  /*125e0*/  LDL R8, [R1+0x9ec] ;  /* 0x0009ec0001087983 */ /* 0x000f280000100800 */
[----:B------:R-:W4:Y:S01]  /*125f0*/  @!P0 LDG.E.U8 R16, desc[UR8][R12.64] ;  /* 0x000000080c108981 */ /* 0x000f22000c1e1100 */
[----:B------:R-:W-:-:S02]  /*12600*/  PRMT R4, RZ, 0x7610, R4 ;  /* 0x00007610ff047816 */ /* 0x000fc40000000004 */
[----:B------:R-:W-:-:S04]  /*12610*/  PRMT R5, RZ, 0x7610, R5 ;  /* 0x00007610ff057816 */ /* 0x000fc80000000005 */
[----:B------:R1:W4:Y:S02]  /*12620*/  @!P0 LDG.E.U8 R4, desc[UR8][R10.64] ;  /* 0x000000080a048981 */ /* 0x000324000c1e1100 */
[----:B-1----:R-:W-:Y:S02]  /*12630*/  @!P0 IMAD.MOV.U32 R10, RZ, RZ, R6 ;  /* 0x000000ffff0a8224 */ /* 0x002fe400078e0006 */
[----:B------:R-:W-:Y:S01]  /*12640*/  @!P0 IMAD.MOV.U32 R11, RZ, RZ, R7 ;  /* 0x000000ffff0b8224 */ /* 0x000fe200078e0007 */
[----:B------:R-:W4:Y:S04]  /*12650*/  LDL R6, [R1+0xa28] ;  /* 0x000a280001067983 */ /* 0x000f280000100800 */
[----:B------:R1:W4:Y:S04]  /*12660*/  @!P0 LDG.E.U8 R5, desc[UR8][R10.64] ;  /* 0x000000080a058981 */ /* 0x000328000c1e1100 */
[----:B------:R-:W4:Y:S01]  /*12670*/  LDL R7, [R1+0x9fc] ;  /* 0x0009fc0001077983 */ /* 0x000f220000100800 */
[----:B-1----:R-:W-:-:S02]  /*12680*/  PRMT R10, RZ, 0x7610, R10 ;  /* 0x00007610ff0a7816 */ /* 0x002fc4000000000a */
[----:B------:R-:W-:Y:S01]  /*12690*/  PRMT R11, RZ, 0x7610, R11 ;  /* 0x00007610ff0b7816 */ /* 0x000fe2000000000b */
[----:B--2---:R-:W-:Y:S02]  /*126a0*/  @!P0 IMAD.MOV.U32 R13, RZ, RZ, R14 ;  /* 0x000000ffff0d8224 */ /* 0x004fe400078e000e */
[----:B---3--:R-:W-:-:S05]  /*126b0*/  @!P0 IMAD.MOV.U32 R12, RZ, RZ, R3 ;  /* 0x000000ffff0c8224 */ /* 0x008fca00078e0003 */
[----:B------:R1:W2:Y:S01]  /*126c0*/  @!P0 LDG.E.U8 R10, desc[UR8][R12.64] ;  /* 0x000000080c0a8981 */ /* 0x0002a2000c1e1100 */
[----:B----4-:R-:W-:Y:S02]  /*126d0*/  @!P0 IMAD.MOV.U32 R15, RZ, RZ, R9 ;  /* 0x000000ffff0f8224 */ /* 0x010fe400078e0009 */
[----:B------:R-:W-:-:S05]  /*126e0*/  @!P0 IMAD.MOV.U32 R14, RZ, RZ, R8 ;  /* 0x000000ffff0e8224 */ /* 0x000fca00078e0008 */
[----:B------:R3:W4:Y:S04]  /*126f0*/  @!P0 LDG.E.U8 R11, desc[UR8][R14.64] ;  /* 0x000000080e0b8981 */ /* 0x000728000c1e1100 */
[----:B------:R2:W-:Y:S04]  /*12700*/  STL [R1+0x1294], R16 ;  /* 0x0012941001007387 */ /* 0x0005e80000100800 */
[----:B0-----:R-:W4:Y:S04]  /*12710*/  LDL R2, [R1+0xa24] ;  /* 0x000a240001027983 */ /* 0x001f280000100800 */
[----:B------:R-:W4:Y:S01]  /*12720*/  LDL R3, [R1+0xa04] ;  /* 0x000a040001037983 */ /* 0x000f220000100800 */
[----:B-1----:R-:W-:Y:S01]  /*12730*/  PRMT R12, RZ, 0x7610, R12 ;  /* 0x00007610ff0c7816 */ /* 0x002fe2000000000c */
[----:B---3--:R-:W-:-:S02]  /*12740*/  @!P0 IMAD.MOV.U32 R14, RZ, RZ, R6 ;  /* 0x000000ffff0e8224 */ /* 0x008fc400078e0006 */
[----:B------:R-:W-:-:S05]  /*12750*/  @!P0 IMAD.MOV.U32 R15, RZ, RZ, R7 ;  /* 0x000000ffff0f8224 */ /* 0x000fca00078e0007 */
[----:B------:R0:W3:Y:S04]  /*12760*/  @!P0 LDG.E.U8 R12, desc[UR8][R14.64] ;  /* 0x000000080e0c8981 */ /* 0x0000e8000c1e1100 */
[----:B--2---:R-:W-:Y:S04]  /*12770*/  STL [R1+0x1298], R10 ;  /* 0x0012980a01007387 */ /* 0x004fe80000100800 */
[----:B------:R-:W2:Y:S04]  /*12780*/  LDL R22, [R1+0x880] ;  /* 0x0008800001167983 */ /* 0x000ea80000100800 */
[----:B------:R-:W3:Y:S04]  /*12790*/  LDL R20, [R1+0x884] ;  /* 0x0008840001147983 */ /* 0x000ee80000100800 */
[----:B----4-:R1:W-:Y:S04]  /*127a0*/  STL [R1+0x129c], R11 ;  /* 0x00129c0b01007387 */ /* 0x0103e80000100800 */
[----:B------:R-:W4:Y:S04]  /*127b0*/  LDL R18, [R1+0x878] ;  /* 0x0008780001127983 */ /* 0x000f280000100800 */
[----:B------:R-:W4:Y:S04]  /*127c0*/  LDL R16, [R1+0x87c] ;  /* 0x00087c0001107983 */ /* 0x000f280000100800 */
[----:B-1----:R-:W4:Y:S04]  /*127d0*/  LDL R11, [R1+0x84c] ;  /* 0x00084c00010b7983 */ /* 0x002f280000100800 */
[----:B------:R-:W4:Y:S04]  /*127e0*/  LDL R10, [R1+0x9f8] ;  /* 0x0009f800010a7983 */ /* 0x000f280000100800 */
[----:B------:R-:W4:Y:S04]  /*127f0*/  LDL R9, [R1+0x848] ;  /* 0x0008480001097983 */ /* 0x000f280000100800 */
[----:B------:R-:W4:Y:S04]  /*12800*/  LDL R8, [R1+0xa00] ;  /* 0x000a000001087983 */ /* 0x000f280000100800 */
[----:B------:R-:W4:Y:S04]  /*12810*/  LDL R7, [R1+0xa0c] ;  /* 0x000a0c0001077983 */ /* 0x000f280000100800 */
[----:B------:R-:W4:Y:S01]  /*12820*/  LDL R6, [R1+0xa20] ;  /* 0x000a200001067983 */ /* 0x000f220000100800 */
[----:B0-----:R-:W-:-:S02]  /*12830*/  @!P0 IMAD.MOV.U32 R14, RZ, RZ, R2 ;  /* 0x000000ffff0e8224 */ /* 0x001fc400078e0002 */
[----:B------:R-:W-:Y:S01]  /*12840*/  @!P0 IMAD.MOV.U32 R15, RZ, RZ, R3 ;  /* 0x000000ffff0f8224 */ /* 0x000fe200078e0003 */
[----:B------:R-:W4:Y:S04]  /*12850*/  LDL R2, [R1+0xa1c] ;  /* 0x000a1c0001027983 */ /* 0x000f280000100800 */
[----:B------:R-:W4:Y:S01]  /*12860*/  LDL R3, [R1+0xa14] ;  /* 0x000a140001037983 */ /* 0x000f220000100800 */
[----:B------:R-:W-:Y:S02]  /*12870*/  PRMT R13, RZ, 0x7610, R13 ;  /* 0x00007610ff0d7816 */ /* 0x000fe4000000000d */
[----:B------:R-:W-:-:S04]  /*12880*/  PRMT R17, RZ, 0x7610, R17 ;  /* 0x00007610ff117816 */ /* 0x000fc80000000011 */
[----:B------:R2:W4:Y:S01]  /*12890*/  @!P0 LDG.E.U8 R13, desc[UR8][R14.64] ;  /* 0x000000080e0d8981 */ /* 0x000522000c1e1100 */
[----:B------:R-:W-:Y:S02]  /*128a0*/  PRMT R19, RZ, 0x7610, R19 ;  /* 0x00007610ff137816 */ /* 0x000fe40000000013 */
[----:B------:R-:W-:Y:S02]  /*128b0*/  PRMT R21, RZ, 0x7610, R21 ;  /* 0x00007610ff157816 */ /* 0x000fe40000000015 */
[----:B------:R-:W-:Y:S02]  /*128c0*/  PRMT R23, RZ, 0x7610, R23 ;  /* 0x00007610ff177816 */ /* 0x000fe40000000017 */
[----:B------:R-:W-:Y:S01]  /*128d0*/  PRMT R24, RZ, 0x7610, R24 ;  /* 0x00007610ff187816 */ /* 0x000fe20000000018 */
[----:B--2---:R-:W-:Y:S02]  /*128e0*/  @!P0 IMAD.MOV.U32 R15, RZ, RZ, R22 ;  /* 0x000000ffff0f8224 */ /* 0x004fe400078e0016 */
[----:B---3--:R-:W-:-:S05]  /*128f0*/  @!P0 IMAD.MOV.U32 R14, RZ, RZ, R20 ;  /* 0x000000ffff0e8224 */ /* 0x008fca00078e0014 */
[----:B------:R4:W2:Y:S02]  /*12900*/  @!P0 LDG.E.U8 R17, desc[UR8][R14.64] ;  /* 0x000000080e118981 */ /* 0x0008a4000c1e1100 */
[----:B----4-:R-:W-:Y:S02]  /*12910*/  @!P0 IMAD.MOV.U32 R15, RZ, RZ, R18 ;  /* 0x000000ffff0f8224 */ /* 0x010fe400078e0012 */
[----:B------:R-:W-:-:S05]  /*12920*/  @!P0 IMAD.MOV.U32 R14, RZ, RZ, R16 ;  /* 0x000000ffff0e8224 */ /* 0x000fca00078e0010 */
[----:B------:R0:W3:Y:S02]  /*12930*/  @!P0 LDG.E.U8 R19, desc[UR8][R14.64] ;  /* 0x000000080e138981 */ /* 0x0000e4000c1e1100 */
[----:B0-----:R-:W-:Y:S02]  /*12940*/  @!P0 IMAD.MOV.U32 R14, RZ, RZ, R10 ;  /* 0x000000ffff0e8224 */ /* 0x001fe400078e000a */
[----:B------:R-:W-:-:S05]  /*12950*/  @!P0 IMAD.MOV.U32 R15, RZ, RZ, R11 ;  /* 0x000000ffff0f8224 */ /* 0x000fca00078e000b */
[----:B------:R0:W4:Y:S02]  /*12960*/  @!P0 LDG.E.U8 R21, desc[UR8][R14.64] ;  /* 0x000000080e158981 */ /* 0x000124000c1e1100 */
[----:B0-----:R-:W-:Y:S02]  /*12970*/  @!P0 IMAD.MOV.U32 R14, RZ, RZ, R8 ;  /* 0x000000ffff0e8224 */ /* 0x001fe400078e0008 */
[----:B------:R-:W-:-:S05]  /*12980*/  @!P0 IMAD.MOV.U32 R15, RZ, RZ, R9 ;  /* 0x000000ffff0f8224 */ /* 0x000fca00078e0009 */
[----:B------:R0:W2:Y:S02]  /*12990*/  @!P0 LDG.E.U8 R23, desc[UR8][R14.64] ;  /* 0x000000080e178981 */ /* 0x0000a4000c1e1100 */
[----:B0-----:R-:W-:Y:S02]  /*129a0*/  @!P0 IMAD.MOV.U32 R14, RZ, RZ, R6 ;  /* 0x000000ffff0e8224 */ /* 0x001fe400078e0006 */
[----:B------:R-:W-:Y:S01]  /*129b0*/  @!P0 IMAD.MOV.U32 R15, RZ, RZ, R7 ;  /* 0x000000ffff0f8224 */ /* 0x000fe200078e0007 */
[----:B------:R-:W-:Y:S04]  /*129c0*/  LDS.U8 R6, [R0+UR5+0x80] ;  /* 0x0000800500067984 */ /* 0x000fe80008000000 */
[----:B------:R0:W2:Y:S02]  /*129d0*/  @!P0 LDG.E.U8 R24, desc[UR8][R14.64] ;  /* 0x000000080e188981 */ /* 0x0000a4000c1e1100 */
[----:B0-----:R-:W-:-:S02]  /*129e0*/  @!P0 IMAD.MOV.U32 R14, RZ, RZ, R2 ;  /* 0x000000ffff0e8224 */ /* 0x001fc400078e0002 */
[----:B------:R-:W0:Y:S01]  /*129f0*/  LDS.U8 R2, [R0+UR5+0x8] ;  /* 0x0000080500027984 */ /* 0x000e220008000000 */
[----:B------:R-:W-:-:S03]  /*12a00*/  @!P0 IMAD.MOV.U32 R15, RZ, RZ, R3 ;  /* 0x000000ffff0f8224 */ /* 0x000fc600078e0003 */
[----:B------:R-:W1:Y:S04]  /*12a10*/  LDS.U8 R3, [R0+UR5+0x800] ;  /* 0x0008000500037984 */ /* 0x000e680008000000 */
[----:B0-----:R-:W-:Y:S04]  /*12a20*/  STL [R1+0x224], R2 ;  /* 0x0002240201007387 */ /* 0x001fe80000100800 */
[----:B------:R-:W0:Y:S04]  /*12a30*/  LDS.U8 R2, [R0+UR5+0x888] ;  /* 0x0008880500027984 */ /* 0x000e280008000000 */
[----:B------:R-:W-:Y:S04]  /*12a40*/  STL [R1+0x220], R6 ;  /* 0x0002200601007387 */ /* 0x000fe80000100800 */
[----:B------:R-:W0:Y:S04]  /*12a50*/  LDS.U8 R6, [R0+UR5+0x808] ;  /* 0x0008080500067984 */ /* 0x000e280008000000 */
[----:B-1----:R-:W-:Y:S04]  /*12a60*/  STL [R1+0x238], R3 ;  /* 0x0002380301007387 */ /* 0x002fe80000100800 */
        /* <DEDUP_REMOVED lines=13> */
[----:B0-----:R0:W-:Y:S04]  /*12b40*/  STL [R1+0x3d0], R2 ;  /* 0x0003d00201007387 */ /* 0x0011e80000100800 */
[----:B------:R-:W-:Y:S04]  /*12b50*/  STL [R1+0x3dc], R6 ;  /* 0x0003dc0601007387 */ /* 0x000fe80000100800 */
[----:B------:R-:W3:Y:S04]  /*12b60*/  LDS.U8 R6, [R0+UR5+0x1808] ;  /* 0x0018080500067984 */ /* 0x000ee80008000000 */
[----:B-1----:R-:W-:Y:S04]  /*12b70*/  STL [R1+0x3d8], R3 ;  /* 0x0003d80301007387 */ /* 0x002fe80000100800 */
[----:B------:R-:W1:Y:S01]  /*12b80*/  LDS.U8 R3, [R0+UR5+0x1880] ;  /* 0x0018800500037984 */ /* 0x000e620008000000 */
[----:B------:R-:W-:-:S03]  /*12b90*/  PRMT R25, RZ, 0x7610, R25 ;  /* 0x00007610ff197816 */ /* 0x000fc60000000019 */
[----:B------:R-:W-:Y:S01]  /*12ba0*/  STL [R1+0xb04], R0 ;  /* 0x000b040001007387 */ /* 0x000fe20000100800 */
[----:B0-----:R-:W-:-:S03]  /*12bb0*/  LOP3.LUT R2, R0, 0x110, RZ, 0x3c, !PT ;  /* 0x0000011000027812 */ /* 0x001fc600078e3cff */
[----:B------:R0:W2:Y:S04]  /*12bc0*/  @!P0 LDG.E.U8 R25, desc[UR8][R14.64] ;  /* 0x000000080e198981 */ /* 0x0000a8000c1e1100 */
[----:B------:R-:W-:Y:S04]  /*12bd0*/  LDS.U8 R7, [R2+UR5+0x8] ;  /* 0x0000080502077984 */ /* 0x000fe80008000000 */
[----:B0-----:R-:W-:Y:S04]  /*12be0*/  LDS.U8 R15, [R0+UR5] ;  /* 0x00000005000f7984 */ /* 0x001fe80008000000 */
[----:B------:R0:W-:Y:S04]  /*12bf0*/  LDS.U8 R14, [R0+UR5+0x88] ;  /* 0x00008805000e7984 */ /* 0x0001e80008000000 */
[----:B---3--:R-:W-:Y:S04]  /*12c00*/  STL [R1+0x3e4], R6 ;  /* 0x0003e40601007387 */ /* 0x008fe80000100800 */
[----:B------:R-:W3:Y:S04]  /*12c10*/  LDS.U8 R6, [R2+UR5] ;  /* 0x0000000502067984 */ /* 0x000ee80008000000 */
[----:B-1----:R-:W-:Y:S04]  /*12c20*/  STL [R1+0x3e0], R3 ;  /* 0x0003e00301007387 */ /* 0x002fe80000100800 */
[----:B0-----:R-:W2:Y:S04]  /*12c30*/  LDL R0, [R1+0xaf8] ;  /* 0x000af80001007983 */ /* 0x001ea80000100800 */
[----:B------:R-:W0:Y:S04]  /*12c40*/  LDS.U8 R3, [R2+UR5+0x88] ;  /* 0x0000880502037984 */ /* 0x000e280008000000 */
[----:B---3--:R-:W-:Y:S04]  /*12c50*/  STL [R1+0x334], R6 ;  /* 0x0003340601007387 */ /* 0x008fe80000100800 */
[----:B------:R-:W1:Y:S04]  /*12c60*/  LDS.U8 R6, [R2+UR5+0x80] ;  /* 0x0000800502067984 */ /* 0x000e680008000000 */
[----:B0-----:R-:W-:Y:S04]  /*12c70*/  STL [R1+0x330], R3 ;  /* 0x0003300301007387 */ /* 0x001fe80000100800 */
[----:B------:R-:W0:Y:S04]  /*12c80*/  LDS.U8 R3, [R2+UR5+0x800] ;  /* 0x0008000502037984 */ /* 0x000e280008000000 */
[----:B------:R-:W-:Y:S04]  /*12c90*/  STL [R1+0x33c], R7 ;  /* 0x00033c0701007387 */ /* 0x000fe80000100800 */
[----:B------:R-:W3:Y:S04]  /*12ca0*/  LDS.U8 R7, [R2+UR5+0x888] ;  /* 0x0008880502077984 */ /* 0x000ee80008000000 */
[----:B-1----:R-:W-:Y:S04]  /*12cb0*/  STL [R1+0x338], R6 ;  /* 0x0003380601007387 */ /* 0x002fe80000100800 */
[----:B------:R-:W1:Y:S04]  /*12cc0*/  LDS.U8 R6, [R2+UR5+0x808] ;  /* 0x0008080502067984 */ /* 0x000e680008000000 */
[----:B0-----:R-:W-:Y:S04]  /*12cd0*/  STL [R1+0x344], R3 ;  /* 0x0003440301007387 */ /* 0x001fe80000100800 */
[----:B------:R-:W0:Y:S04]  /*12ce0*/  LDS.U8 R3, [R2+UR5+0x880] ;  /* 0x0008800502037984 */ /* 0x000e280008000000 */
[----:B---3--:R-:W-:Y:S04]  /*12cf0*/  STL [R1+0x340], R7 ;  /* 0x0003400701007387 */ /* 0x008fe80000100800 */
        /* <DEDUP_REMOVED lines=14> */
[----:B------:R1:W4:Y:S04]  /*12de0*/  LDS.U8 R6, [R2+UR5+0x1880] ;  /* 0x0018800502067984 */ /* 0x0003280008000000 */
[----:B0-----:R-:W-:Y:S04]  /*12df0*/  STL [R1+0xa60], R3 ;  /* 0x000a600301007387 */ /* 0x001fe80000100800 */
[----:B---3--:R-:W-:Y:S04]  /*12e00*/  STL [R1+0xa6c], R7 ;  /* 0x000a6c0701007387 */ /* 0x008fe80000100800 */
[----:B-1----:R-:W3:Y:S04]  /*12e10*/  LDL R2, [R1+0xaf4] ;  /* 0x000af40001027983 */ /* 0x002ee80000100800 */
[----:B----4-:R-:W-:Y:S04]  /*12e20*/  STL [R1+0xa68], R6 ;  /* 0x000a680601007387 */ /* 0x010fe80000100800 */
[----:B--2---:R-:W0:Y:S04]  /*12e30*/  LDS.U8 R3, [R0+UR5] ;  /* 0x0000000500037984 */ /* 0x004e280008000000 */
[----:B------:R-:W1:Y:S04]  /*12e40*/  LDS.U8 R6, [R0+UR5+0x88] ;  /* 0x0000880500067984 */ /* 0x000e680008000000 */
[----:B------:R-:W2:Y:S04]  /*12e50*/  LDS.U8 R7, [R0+UR5+0x8] ;  /* 0x0000080500077984 */ /* 0x000ea80008000000 */
[----:B0-----:R-:W-:Y:S04]  /*12e60*/  STL [R1+0x2d4], R3 ;  /* 0x0002d40301007387 */ /* 0x001fe80000100800 */
[----:B------:R-:W0:Y:S04]  /*12e70*/  LDS.U8 R3, [R0+UR5+0x80] ;  /* 0x0000800500037984 */ /* 0x000e280008000000 */
[----:B-1----:R-:W-:Y:S04]  /*12e80*/  STL [R1+0x2d0], R6 ;  /* 0x0002d00601007387 */ /* 0x002fe80000100800 */
[----:B------:R-:W1:Y:S04]  /*12e90*/  LDS.U8 R6, [R0+UR5+0x800] ;  /* 0x0008000500067984 */ /* 0x000e680008000000 */
[----:B--2---:R-:W-:Y:S04]  /*12ea0*/  STL [R1+0x2dc], R7 ;  /* 0x0002dc0701007387 */ /* 0x004fe80000100800 */
        /* <DEDUP_REMOVED lines=20> */
[----:B------:R0:W4:Y:S04]  /*12ff0*/  LDS.U8 R3, [R0+UR5+0x1880] ;  /* 0x0018800500037984 */ /* 0x0001280008000000 */
[----:B-1----:R-:W-:Y:S04]  /*13000*/  STL [R1+0x3fc], R6 ;  /* 0x0003fc0601007387 */ /* 0x002fe80000100800 */
[----:B--2---:R-:W-:Y:S04]  /*13010*/  STL [R1+0x408], R7 ;  /* 0x0004080701007387 */ /* 0x004fe80000100800 */
[----:B0-----:R-:W2:Y:S04]  /*13020*/  LDL R0, [R1+0xaf0] ;  /* 0x000af00001007983 */ /* 0x001ea80000100800 */
[----:B---3--:R-:W0:Y:S04]  /*13030*/  LDS.U8 R6, [R2+UR5] ;  /* 0x0000000502067984 */ /* 0x008e280008000000 */
[----:B------:R-:W-:Y:S04]  /*13040*/  LDS.U8 R7, [R2+UR5+0x8] ;  /* 0x0000080502077984 */ /* 0x000fe80008000000 */
[----:B----4-:R-:W-:Y:S04]  /*13050*/  STL [R1+0x404], R3 ;  /* 0x0004040301007387 */ /* 0x010fe80000100800 */
[----:B------:R-:W1:Y:S04]  /*13060*/  LDS.U8 R3, [R2+UR5+0x88] ;  /* 0x0000880502037984 */ /* 0x000e680008000000 */
[----:B0-----:R-:W-:Y:S04]  /*13070*/  STL [R1+0x354], R6 ;  /* 0x0003540601007387 */ /* 0x001fe80000100800 */
[----:B------:R-:W0:Y:S04]  /*13080*/  LDS.U8 R6, [R2+UR5+0x80] ;  /* 0x0000800502067984 */ /* 0x000e280008000000 */
[----:B-1----:R-:W-:Y:S04]  /*13090*/  STL [R1+0x350], R3 ;  /* 0x0003500301007387 */ /* 0x002fe80000100800 */
[----:B------:R-:W1:Y:S04]  /*130a0*/  LDS.U8 R3, [R2+UR5+0x800] ;  /* 0x0008000502037984 */ /* 0x000e680008000000 */
[----:B------:R-:W-:Y:S04]  /*130b0*/  STL [R1+0x35c], R7 ;  /* 0x00035c0701007387 */ /* 0x000fe80000100800 */
[----:B------:R-:W3:Y:S04]  /*130c0*/  LDS.U8 R7, [R2+UR5+0x888] ;  /* 0x0008880502077984 */ /* 0x000ee80008000000 */
[----:B0-----:R-:W-:Y:S04]  /*130d0*/  STL [R1+0x358], R6 ;  /* 0x0003580601007387 */ /* 0x001fe80000100800 */
[----:B------:R-:W0:Y:S04]  /*130e0*/  LDS.U8 R6, [R2+UR5+0x808] ;  /* 0x0008080502067984 */ /* 0x000e280008000000 */
[----:B-1----:R-:W-:Y:S04]  /*130f0*/  STL [R1+0x364], R3 ;  /* 0x0003640301007387 */ /* 0x002fe80000100800 */
[----:B------:R-:W1:Y:S04]  /*13100*/  LDS.U8 R3, [R2+UR5+0x880] ;  /* 0x0008800502037984 */ /* 0x000e680008000000 */
[----:B---3--:R-:W-:Y:S04]  /*13110*/  STL [R1+0x360], R7 ;  /* 0x0003600701007387 */ /* 0x008fe80000100800 */
        /* <DEDUP_REMOVED lines=14> */
[----:B------:R0:W4:Y:S04]  /*13200*/  LDS.U8 R6, [R2+UR5+0x1880] ;  /* 0x0018800502067984 */ /* 0x0001280008000000 */
[----:B-1----:R-:W-:Y:S04]  /*13210*/  STL [R1+0xa80], R3 ;  /* 0x000a800301007387 */ /* 0x002fe80000100800 */
[----:B---3--:R-:W-:Y:S04]  /*13220*/  STL [R1+0xa8c], R7 ;  /* 0x000a8c0701007387 */ /* 0x008fe80000100800 */
[----:B0-----:R-:W3:Y:S04]  /*13230*/  LDL R2, [R1+0xaec] ;  /* 0x000aec0001027983 */ /* 0x001ee80000100800 */
        /* <DEDUP_REMOVED lines=34> */
[----:B----4-:R-:W-:Y:S04]  /*13460*/  STL [R1+0x424], R3 ;  /* 0x0004240301007387 */ /* 0x010fe80000100800 */
[----:B------:R-:W1:Y:S04]  /*13470*/  LDS.U8 R3, [R2+UR5+0x88] ;  /* 0x0000880502037984 */ /* 0x000e680008000000 */
[----:B------:R-:W-:Y:S04]  /*13480*/  LDS.U8 R7, [R2+UR5+0x80] ;  /* 0x0000800502077984 */ /* 0x000fe80008000000 */
[----:B0-----:R-:W-:Y:S04]  /*13490*/  STL [R1+0x374], R6 ;  /* 0x0003740601007387 */ /* 0x001fe80000100800 */
[----:B------:R-:W0:Y:S04]  /*134a0*/  LDS.U8 R6, [R2+UR5+0x8] ;  /* 0x0000080502067984 */ /* 0x000e280008000000 */
[----:B-1----:R-:W-:Y:S04]  /*134b0*/  STL [R1+0x370], R3 ;  /* 0x0003700301007387 */ /* 0x002fe80000100800 */
        /* <DEDUP_REMOVED lines=21> */
[----:B------:R-:W4:Y:S04]  /*13610*/  LDS.U8 R2, [R2+UR5+0x1880] ;  /* 0x0018800502027984 */ /* 0x000f280008000000 */
[----:B---3--:R-:W-:Y:S04]  /*13620*/  STL [R1+0xaa4], R7 ;  /* 0x000aa40701007387 */ /* 0x008fe80000100800 */
[----:B-1----:R-:W-:Y:S04]  /*13630*/  STL [R1+0xaa0], R3 ;  /* 0x000aa00301007387 */ /* 0x002fe80000100800 */
[----:B0-----:R-:W-:Y:S04]  /*13640*/  STL [R1+0xaac], R6 ;  /* 0x000aac0601007387 */ /* 0x001fe80000100800 */
[----:B----4-:R0:W-:Y:S04]  /*13650*/  STL [R1+0xaa8], R2 ;  /* 0x000aa80201007387 */ /* 0x0101e80000100800 */
[----:B0-----:R-:W3:Y:S04]  /*13660*/  LDL R2, [R1+0xae4] ;  /* 0x000ae40001027983 */ /* 0x001ee80000100800 */
[----:B--2---:R-:W0:Y:S04]  /*13670*/  LDS.U8 R3, [R0+UR5] ;  /* 0x0000000500037984 */ /* 0x004e280008000000 */
        /* <DEDUP_REMOVED lines=9> */
[----:B------:R-:W2:Y:S04]  /*13710*/  LDS.U8 R7, [R0+UR5+0x808] ;  /* 0x0008080500077984 */ /* 0x000ea80008000000 */
[----:B-1----:R-:W-:Y:S04]  /*13720*/  STL [R1+0x324], R6 ;  /* 0x0003240601007387 */ /* 0x002fe80000100800 */
[----:B------:R-:W1:Y:S04]  /*13730*/  LDS.U8 R6, [R0+UR5+0x880] ;  /* 0x0008800500067984 */ /* 0x000e680008000000 */
[----:B0-----:R-:W-:Y:S04]  /*13740*/  STL [R1+0x320], R3 ;  /* 0x0003200301007387 */ /* 0x001fe80000100800 */
[----:B------:R-:W0:Y:S04]  /*13750*/  LDS.U8 R3, [R0+UR5+0x1000] ;  /* 0x0010000500037984 */ /* 0x000e280008000000 */
[----:B--2---:R-:W-:Y:S04]  /*13760*/  STL [R1+0x32c], R7 ;  /* 0x00032c0701007387 */ /* 0x004fe80000100800 */
        /* <DEDUP_REMOVED lines=10> */
[----:B------:R-:W-:Y:S04]  /*13810*/  LDS.U8 R3, [R0+UR5+0x1808] ;  /* 0x0018080500037984 */ /* 0x000fe80008000000 */
[----:B------:R-:W0:Y:S04]  /*13820*/  LDS.U8 R0, [R0+UR5+0x1880] ;  /* 0x0018800500007984 */ /* 0x000e280008000000 */
[----:B--2---:R-:W-:Y:S04]  /*13830*/  STL [R1+0xa44], R7 ;  /* 0x000a440701007387 */ /* 0x004fe80000100800 */
[----:B-1----:R-:W-:Y:S04]  /*13840*/  STL [R1+0xa40], R6 ;  /* 0x000a400601007387 */ /* 0x002fe80000100800 */
[----:B0-----:R-:W-:Y:S04]  /*13850*/  STL [R1+0xdc0], R0 ;  /* 0x000dc00001007387 */ /* 0x001fe80000100800 */
[----:B------:R-:W-:Y:S04]  /*13860*/  STL [R1+0xa4c], R3 ;  /* 0x000a4c0301007387 */ /* 0x000fe80000100800 */
[----:B---3--:R-:W0:Y:S04]  /*13870*/  LDS.U8 R3, [R2+UR5] ;  /* 0x0000000502037984 */ /* 0x008e280008000000 */
[----:B------:R-:W1:Y:S04]  /*13880*/  LDS.U8 R6, [R2+UR5+0x88] ;  /* 0x0000880502067984 */ /* 0x000e680008000000 */
[----:B------:R-:W2:Y:S04]  /*13890*/  LDS.U8 R0, [R2+UR5+0x8] ;  /* 0x0000080502007984 */ /* 0x000ea80008000000 */
[----:B------:R-:W-:Y:S04]  /*138a0*/  LDS.U8 R7, [R2+UR5+0x800] ;  /* 0x0008000502077984 */ /* 0x000fe80008000000 */
[----:B------:R-:W-:Y:S04]  /*138b0*/  LDS.U8 R10, [R2+UR5+0x808] ;  /* 0x00080805020a7984 */ /* 0x000fe80008000000 */
[----:B------:R-:W-:Y:S04]  /*138c0*/  LDS.U8 R11, [R2+UR5+0x1088] ;  /* 0x00108805020b7984 */ /* 0x000fe80008000000 */
[----:B------:R-:W-:Y:S04]  /*138d0*/  LDS.U8 R16, [R2+UR5+0x1008] ;  /* 0x0010080502107984 */ /* 0x000fe80008000000 */
[----:B0-----:R0:W-:Y:S04]  /*138e0*/  STL [R1+0x398], R3 ;  /* 0x0003980301007387 */ /* 0x0011e80000100800 */
[----:B0-----:R-:W3:Y:S04]  /*138f0*/  LDL.LU R3, [R1+0x244] ;  /* 0x0002440001037983 */ /* 0x001ee80000300800 */
[----:B-1----:R-:W-:Y:S04]  /*13900*/  STL [R1+0x394], R6 ;  /* 0x0003940601007387 */ /* 0x002fe80000100800 */
[----:B------:R-:W0:Y:S04]  /*13910*/  LDS.U8 R6, [R2+UR5+0x80] ;  /* 0x0000800502067984 */ /* 0x000e280008000000 */
[----:B------:R-:W4:Y:S04]  /*13920*/  LDL.LU R20, [R1+0x214] ;  /* 0x0002140001147983 */ /* 0x000f280000300800 */
[----:B--2---:R-:W-:Y:S04]  /*13930*/  STL [R1+0x3b4], R0 ;  /* 0x0003b40001007387 */ /* 0x004fe80000100800 */
[----:B------:R-:W1:Y:S04]  /*13940*/  LDS.U8 R0, [R2+UR5+0x888] ;  /* 0x0008880502007984 */ /* 0x000e680008000000 */
[----:B------:R-:W2:Y:S04]  /*13950*/  LDL.LU R22, [R1+0x210] ;  /* 0x0002100001167983 */ /* 0x000ea80000300800 */
[----:B0-----:R0:W-:Y:S04]  /*13960*/  STL [R1+0x39c], R6 ;  /* 0x00039c0601007387 */ /* 0x0011e80000100800 */
[----:B0-----:R-:W2:Y:S04]  /*13970*/  LDL.LU R6, [R1+0x1f4] ;  /* 0x0001f40001067983 */ /* 0x001ea80000300800 */
[----:B------:R0:W-:Y:S04]  /*13980*/  STL [R1+0x3bc], R7 ;  /* 0x0003bc0701007387 */ /* 0x0001e80000100800 */
[----:B0-----:R-:W2:Y:S04]  /*13990*/  LDL.LU R7, [R1+0x1f0] ;  /* 0x0001f00001077983 */ /* 0x001ea80000300800 */
[----:B-1----:R-:W-:Y:S04]  /*139a0*/  STL [R1+0x3b8], R0 ;  /* 0x0003b80001007387 */ /* 0x002fe80000100800 */
[----:B------:R-:W0:Y:S04]  /*139b0*/  LDS.U8 R0, [R2+UR5+0x880] ;  /* 0x0008800502007984 */ /* 0x000e280008000000 */
[----:B------:R-:W2:Y:S04]  /*139c0*/  LDL.LU R9, [R1+0x34] ;  /* 0x0000340001097983 */ /* 0x000ea80000300800 */
[----:B------:R-:W2:Y:S04]  /*139d0*/  LDL.LU R8, [R1+0x30] ;  /* 0x0000300001087983 */ /* 0x000ea80000300800 */
[----:B------:R-:W2:Y:S04]  /*139e0*/  LDL.LU R26, [R1+0x14] ;  /* 0x00001400011a7983 */ /* 0x000ea80000300800 */
[----:B------:R-:W2:Y:S04]  /*139f0*/  LDL.LU R27, [R1+0x10] ;  /* 0x00001000011b7983 */ /* 0x000ea80000300800 */
[----:B0-----:R0:W-:Y:S04]  /*13a00*/  STL [R1+0xf98], R0 ;  /* 0x000f980001007387 */ /* 0x0011e80000100800 */
[----:B------:R-:W-:Y:S04]  /*13a10*/  STL [R1+0x3c4], R10 ;  /* 0x0003c40a01007387 */ /* 0x000fe80000100800 */
[----:B------:R-:W1:Y:S04]  /*13a20*/  LDS.U8 R10, [R2+UR5+0x1000] ;  /* 0x00100005020a7984 */ /* 0x000e680008000000 */
[----:B0-----:R-:W2:Y:S04]  /*13a30*/  LDL.LU R0, [R1+0x240] ;  /* 0x0002400001007983 */ /* 0x001ea80000300800 */
[----:B-1----:R-:W-:Y:S04]  /*13a40*/  STL [R1+0xab4], R10 ;  /* 0x000ab40a01007387 */ /* 0x002fe80000100800 */
[----:B------:R-:W0:Y:S04]  /*13a50*/  LDS.U8 R10, [R2+UR5+0x1080] ;  /* 0x00108005020a7984 */ /* 0x000e280008000000 */
[----:B------:R-:W-:Y:S04]  /*13a60*/  STL [R1+0xab0], R11 ;  /* 0x000ab00b01007387 */ /* 0x000fe80000100800 */
[----:B------:R-:W1:Y:S04]  /*13a70*/  LDS.U8 R11, [R2+UR5+0x1800] ;  /* 0x00180005020b7984 */ /* 0x000e680008000000 */
[----:B------:R-:W-:Y:S04]  /*13a80*/  STL [R1+0xabc], R16 ;  /* 0x000abc1001007387 */ /* 0x000fe80000100800 */
[----:B------:R-:W1:Y:S04]  /*13a90*/  LDS.U8 R16, [R2+UR5+0x1888] ;  /* 0x0018880502107984 */ /* 0x000e680008000000 */
[----:B0-----:R-:W-:Y:S04]  /*13aa0*/  STL [R1+0xab8], R10 ;  /* 0x000ab80a01007387 */ /* 0x001fe80000100800 */
[----:B------:R-:W0:Y:S04]  /*13ab0*/  LDS.U8 R10, [R2+UR5+0x1808] ;  /* 0x00180805020a7984 */ /* 0x000e280008000000 */
[----:B------:R-:W0:Y:S04]  /*13ac0*/  LDS.U8 R2, [R2+UR5+0x1880] ;  /* 0x0018800502027984 */ /* 0x000e280008000000 */
[----:B-1----:R1:W-:Y:S02]  /*13ad0*/  STL [R1+0xac4], R11 ;  /* 0x000ac40b01007387 */ /* 0x0023e40000100800 */
[----:B-1----:R-:W1:Y:S02]  /*13ae0*/  S2R R11, SR_TID.X ;  /* 0x00000000000b7919 */ /* 0x002e640000002100 */
[----:B------:R0:W-:Y:S04]  /*13af0*/  STL [R1+0xac0], R16 ;  /* 0x000ac01001007387 */ /* 0x0001e80000100800 */
[----:B0-----:R-:W4:Y:S04]  /*13b00*/  LDL.LU R16, [R1+0x23c] ;  /* 0x00023c0001107983 */ /* 0x001f280000300800 */
[----:B------:R1:W-:Y:S04]  /*13b10*/  STL [R1+0xacc], R10 ;  /* 0x000acc0a01007387 */ /* 0x0003e80000100800 */
[----:B------:R-:W4:Y:S04]  /*13b20*/  LDL.LU R18, [R1+0x230] ;  /* 0x0002300001127983 */ /* 0x000f280000300800 */
[----:B------:R-:W4:Y:S01]  /*13b30*/  LDL.LU R28, [R1+0x20c] ;  /* 0x00020c00011c7983 */ /* 0x000f220000300800 */
[C---:B-1----:R-:W-:Y:S01]  /*13b40*/  LOP3.LUT R10, R11.reuse, 0x3f, RZ, 0xc0, !PT ;  /* 0x0000003f0b0a7812 */ /* 0x042fe200078ec0ff */
[----:B------:R-:W-:Y:S06]  /*13b50*/  BAR.SYNC.DEFER_BLOCKING 0x0 ;  /* 0x0000000000007b1d */ /* 0x000fec0000010000 */
[----:B------:R-:W4:Y:S04]  /*13b60*/  LDL.LU R29, [R1+0x208] ;  /* 0x00020800011d7983 */ /* 0x000f280000300800 */
[----:B------:R0:W-:Y:S04]  /*13b70*/  STL [R1+0xac8], R2 ;  /* 0x000ac80201007387 */ /* 0x0001e80000100800 */
[----:B0-----:R-:W4:Y:S04]  /*13b80*/  LDL.LU R2, [R1+0x12c4] ;  /* 0x0012c40001027983 */ /* 0x001f280000300800 */
[----:B---3--:R0:W-:Y:S04]  /*13b90*/  STS.U8 [R10+UR5], R3 ;  /* 0x000000030a007988 */ /* 0x0081e80008000005 */
[----:B0-----:R-:W3:Y:S04]  /*13ba0*/  LDL.LU R3, [R1+0x12c0] ;  /* 0x0012c00001037983 */ /* 0x001ee80000300800 */
[----:B--2---:R-:W-:Y:S04]  /*13bb0*/  STS.U8 [R10+UR5+0x40], R0 ;  /* 0x000040000a007988 */ /* 0x004fe80008000005 */
[----:B----4-:R0:W-:Y:S04]  /*13bc0*/  STS.U8 [R10+UR5+0x200], R20 ;  /* 0x000200140a007988 */ /* 0x0101e80008000005 */
[----:B------:R1:W-:Y:S04]  /*13bd0*/  STS.U8 [R10+UR5+0x240], R22 ;  /* 0x000240160a007988 */ /* 0x0003e80008000005 */
[----:B------:R2:W-:Y:S04]  /*13be0*/  STS.U8 [R10+UR5+0x400], R6 ;  /* 0x000400060a007988 */ /* 0x0005e80008000005 */
[----:B0-----:R-:W4:Y:S04]  /*13bf0*/  LDL.LU R20, [R1+0x4c] ;  /* 0x00004c0001147983 */ /* 0x001f280000300800 */
[----:B-1----:R-:W3:Y:S04]  /*13c00*/  LDL.LU R22, [R1+0x48] ;  /* 0x0000480001167983 */ /* 0x002ee80000300800 */
[----:B------:R-:W3:Y:S04]  /*13c10*/  LDL.LU R0, [R1+0x8] ;  /* 0x0000080001007983 */ /* 0x000ee80000300800 */
[----:B--2---:R-:W2:Y:S04]  /*13c20*/  LDL.LU R6, [R1+0x12bc] ;  /* 0x0012bc0001067983 */ /* 0x004ea80000300800 */
        /* <DEDUP_REMOVED lines=8> */
[----:B0-----:R-:W2:Y:S04]  /*13cb0*/  LDL.LU R26, [R1+0x12ac] ;  /* 0x0012ac00011a7983 */ /* 0x001ea80000300800 */
[----:B-1----:R-:W2:Y:S04]  /*13cc0*/  LDL.LU R27, [R1+0x12a8] ;  /* 0x0012a800011b7983 */ /* 0x002ea80000300800 */
[----:B--2---:R0:W-:Y:S04]  /*13cd0*/  STS.U8 [R10+UR5+0xa00], R27 ;  /* 0x000a001b0a007988 */ /* 0x0041e80008000005 */
[----:B------:R1:W-:Y:S04]  /*13ce0*/  STS.U8 [R10+UR5+0xa40], R26 ;  /* 0x000a401a0a007988 */ /* 0x0003e80008000005 */
[----:B------:R2:W-:Y:S04]  /*13cf0*/  STS.U8 [R10+UR5+0xc00], R8 ;  /* 0x000c00080a007988 */ /* 0x0005e80008000005 */
[----:B0-----:R-:W3:Y:S04]  /*13d00*/  LDL.LU R27, [R1+0xc] ;  /* 0x00000c00011b7983 */ /* 0x001ee80000300800 */
[----:B-1----:R-:W3:Y:S01]  /*13d10*/  LDL.LU R26, [R1+0x28] ;  /* 0x00002800011a7983 */ /* 0x002ee20000300800 */
[----:B--2---:R-:W-:-:S05]  /*13d20*/  LOP3.LUT R8, R11, 0x3f, RZ, 0xc0, !PT ;  /* 0x0000003f0b087812 */ /* 0x004fca00078ec0ff */
[----:B------:R0:W-:Y:S04]  /*13d30*/  STS.U8 [R8+UR5+0xc40], R9 ;  /* 0x000c400908007988 */ /* 0x0001e80008000005 */
[----:B------:R1:W-:Y:S04]  /*13d40*/  STS.U8 [R8+UR5+0xe00], R7 ;  /* 0x000e000708007988 */ /* 0x0003e80008000005 */
[----:B------:R2:W-:Y:S04]  /*13d50*/  STS.U8 [R8+UR5+0xe40], R6 ;  /* 0x000e400608007988 */ /* 0x0005e80008000005 */
[----:B0-----:R-:W3:Y:S01]  /*13d60*/  LDL.LU R9, [R1+0x22c] ;  /* 0x00022c0001097983 */ /* 0x001ee20000300800 */
[----:B-1----:R-:W-:-:S03]  /*13d70*/  LOP3.LUT R7, R10, 0x10, RZ, 0x3c, !PT ;  /* 0x000000100a077812 */ /* 0x002fc600078e3cff */
[----:B--2---:R-:W2:Y:S04]  /*13d80*/  LDL.LU R6, [R1+0x2c] ;  /* 0x00002c0001067983 */ /* 0x004ea80000300800 */
[----:B------:R-:W2:Y:S04]  /*13d90*/  LDL.LU R11, [R1+0x228] ;  /* 0x00022800010b7983 */ /* 0x000ea80000300800 */
[----:B------:R0:W-:Y:S04]  /*13da0*/  STS.U8 [R7+UR5+0x80], R16 ;  /* 0x0000801007007988 */ /* 0x0001e80008000005 */
[----:B------:R-:W2:Y:S04]  /*13db0*/  LDL.LU R10, [R1+0x204] ;  /* 0x00020400010a7983 */ /* 0x000ea80000300800 */
[----:B------:R1:W-:Y:S04]  /*13dc0*/  STS.U8 [R7+UR5+0xc0], R18 ;  /* 0x0000c01207007988 */ /* 0x0003e80008000005 */
[----:B0-----:R-:W2:Y:S04]  /*13dd0*/  LDL.LU R16, [R1+0x200] ;  /* 0x0002000001107983 */ /* 0x001ea80000300800 */
[----:B------:R0:W-:Y:S04]  /*13de0*/  STS.U8 [R7+UR5+0x280], R28 ;  /* 0x0002801c07007988 */ /* 0x0001e80008000005 */
[----:B-1----:R-:W2:Y:S04]  /*13df0*/  LDL.LU R18, [R1+0x44] ;  /* 0x0000440001127983 */ /* 0x002ea80000300800 */
[----:B------:R1:W-:Y:S04]  /*13e00*/  STS.U8 [R7+UR5+0x2c0], R29 ;  /* 0x0002c01d07007988 */ /* 0x0003e80008000005 */
[----:B0-----:R-:W2:Y:S04]  /*13e10*/  LDL.LU R28, [R1+0x40] ;  /* 0x00004000011c7983 */ /* 0x001ea80000300800 */
[----:B----4-:R0:W-:Y:S04]  /*13e20*/  STS.U8 [R7+UR5+0x480], R20 ;  /* 0x0004801407007988 */ /* 0x0101e80008000005 */
[----:B-1----:R-:W4:Y:S04]  /*13e30*/  LDL.LU R29, [R1+0x24] ;  /* 0x00002400011d7983 */ /* 0x002f280000300800 */
[----:B---3--:R1:W-:Y:S04]  /*13e40*/  STS.U8 [R7+UR5+0x4c0], R22 ;  /* 0x0004c01607007988 */ /* 0x0083e80008000005 */
[----:B0-----:R-:W3:Y:S04]  /*13e50*/  LDL.LU R20, [R1+0x12a4] ;  /* 0x0012a40001147983 */ /* 0x001ee80000300800 */
[----:B-1----:R-:W3:Y:S04]  /*13e60*/  LDL.LU R22, [R1+0x12a0] ;  /* 0x0012a00001167983 */ /* 0x002ee80000300800 */
[----:B--2---:R-:W-:Y:S04]  /*13e70*/  STS.U8 [R7+UR5+0x680], R6 ;  /* 0x0006800607007988 */ /* 0x004fe80008000005 */
[----:B------:R-:W-:Y:S04]  /*13e80*/  STS.U8 [R7+UR5+0x6c0], R26 ;  /* 0x0006c01a07007988 */ /* 0x000fe80008000005 */
[----:B------:R-:W-:Y:S04]  /*13e90*/  STS.U8 [R7+UR5+0x880], R27 ;  /* 0x0008801b07007988 */ /* 0x000fe80008000005 */
[----:B------:R0:W-:Y:S04]  /*13ea0*/  STS.U8 [R7+UR5+0x8c0], R0 ;  /* 0x0008c00007007988 */ /* 0x0001e80008000005 */
[----:B0-----:R-:W2:Y:S04]  /*13eb0*/  LDL.LU R0, [R1+0x218] ;  /* 0x0002180001007983 */ /* 0x001ea80000300800 */
[----:B------:R-:W2:Y:S04]  /*13ec0*/  LDL.LU R26, [R1+0x1fc] ;  /* 0x0001fc00011a7983 */ /* 0x000ea80000300800 */
[----:B------:R-:W2:Y:S04]  /*13ed0*/  LDL.LU R27, [R1+0x1f8] ;  /* 0x0001f800011b7983 */ /* 0x000ea80000300800 */
[----:B---3--:R0:W-:Y:S04]  /*13ee0*/  STS.U8 [R7+UR5+0xa80], R22 ;  /* 0x000a801607007988 */ /* 0x0081e80008000005 */
[----:B------:R1:W-:Y:S04]  /*13ef0*/  STS.U8 [R7+UR5+0xac0], R20 ;  /* 0x000ac01407007988 */ /* 0x0003e80008000005 */
[----:B------:R3:W-:Y:S04]  /*13f00*/  STS.U8 [R7+UR5+0xc80], R3 ;  /* 0x000c800307007988 */ /* 0x0007e80008000005 */
[----:B0-----:R-:W2:Y:S01]  /*13f10*/  LDL.LU R22, [R1+0x21c] ;  /* 0x00021c0001167983 */ /* 0x001ea20000300800 */
[----:B-1----:R-:W-:-:S03]  /*13f20*/  LOP3.LUT R20, R8, 0x20, RZ, 0x3c, !PT ;  /* 0x0000002008147812 */ /* 0x002fc600078e3cff */
[----:B------:R0:W-:Y:S04]  /*13f30*/  STS.U8 [R7+UR5+0xcc0], R2 ;  /* 0x000cc00207007988 */ /* 0x0001e80008000005 */
[----:B---3--:R-:W3:Y:S04]  /*13f40*/  LDL.LU R3, [R1] ;  /* 0x0000000001037983 */ /* 0x008ee80000300800 */
[----:B------:R-:W-:Y:S04]  /*13f50*/  STS.U8 [R7+UR5+0xe80], R4 ;  /* 0x000e800407007988 */ /* 0x000fe80008000005 */
[----:B0-----:R-:W2:Y:S04]  /*13f60*/  LDL.LU R2, [R1+0x4] ;  /* 0x0000040001027983 */ /* 0x001ea80000300800 */
[----:B------:R0:W-:Y:S04]  /*13f70*/  STS.U8 [R7+UR5+0xec0], R5 ;  /* 0x000ec00507007988 */ /* 0x0001e80008000005 */
[----:B------:R1:W-:Y:S04]  /*13f80*/  STS.U8 [R20+UR5+0x100], R9 ;  /* 0x0001000914007988 */ /* 0x0003e80008000005 */
[----:B0-----:R-:W2:Y:S04]  /*13f90*/  LDL.LU R5, [R1+0x20] ;  /* 0x0000200001057983 */ /* 0x001ea80000300800 */
[----:B------:R-:W3:Y:S04]  /*13fa0*/  LDL.LU R4, [R1+0x3c] ;  /* 0x00003c0001047983 */ /* 0x000ee80000300800 */
[----:B------:R-:W3:Y:S04]  /*13fb0*/  LDL.LU R6, [R1+0x38] ;  /* 0x0000380001067983 */ /* 0x000ee80000300800 */
[----:B------:R-:W3:Y:S04]  /*13fc0*/  LDL.LU R7, [R1+0x1c] ;  /* 0x00001c0001077983 */ /* 0x000ee80000300800 */
[----:B-1----:R-:W3:Y:S04]  /*13fd0*/  LDL.LU R9, [R1+0x18] ;  /* 0x0000180001097983 */ /* 0x002ee80000300800 */
[----:B------:R0:W-:Y:S04]  /*13fe0*/  STS.U8 [R20+UR5+0x140], R11 ;  /* 0x0001400b14007988 */ /* 0x0001e80008000005 */
[----:B------:R1:W-:Y:S04]  /*13ff0*/  STS.U8 [R20+UR5+0x300], R10 ;  /* 0x0003000a14007988 */ /* 0x0003e80008000005 */
[----:B------:R4:W-:Y:S04]  /*14000*/  STS.U8 [R20+UR5+0x340], R16 ;  /* 0x0003401014007988 */ /* 0x0009e80008000005 */
[----:B0-----:R-:W3:Y:S04]  /*14010*/  LDL.LU R11, [R1+0x129c] ;  /* 0x00129c00010b7983 */ /* 0x001ee80000300800 */
[----:B-1----:R-:W3:Y:S04]  /*14020*/  LDL.LU R10, [R1+0x1298] ;  /* 0x00129800010a7983 */ /* 0x002ee80000300800 */
[----:B----4-:R-:W4:Y:S04]  /*14030*/  LDL.LU R16, [R1+0x1294] ;  /* 0x0012940001107983 */ /* 0x010f280000300800 */
[----:B------:R0:W-:Y:S04]  /*14040*/  STS.U8 [R20+UR5+0x500], R18 ;  /* 0x0005001214007988 */ /* 0x0001e80008000005 */
[----:B0-----:R-:W4:Y:S04]  /*14050*/  LDL.LU R18, [R1+0x1290] ;  /* 0x0012900001127983 */ /* 0x001f280000300800 */
[----:B------:R0:W-:Y:S04]  /*14060*/  STS.U8 [R20+UR5+0x540], R28 ;  /* 0x0005401c14007988 */ /* 0x0001e80008000005 */
[----:B------:R1:W-:Y:S04]  /*14070*/  STS.U8 [R20+UR5+0x700], R29 ;  /* 0x0007001d14007988 */ /* 0x0003e80008000005 */
[----:B0-----:R-:W4:Y:S04]  /*14080*/  LDL.LU R28, [R1+0x128c] ;  /* 0x00128c00011c7983 */ /* 0x001f280000300800 */
[----:B-1----:R-:W4:Y:S01]  /*14090*/  LDL.LU R29, [R1+0x1288] ;  /* 0x00128800011d7983 */ /* 0x002f220000300800 */
[----:B------:R-:W-:-:S03]  /*140a0*/  LOP3.LUT R8, R8, 0x30, RZ, 0x3c, !PT ;  /* 0x0000003008087812 */ /* 0x000fc600078e3cff */
[----:B--2---:R-:W-:Y:S04]  /*140b0*/  STS.U8 [R20+UR5+0x740], R5 ;  /* 0x0007400514007988 */ /* 0x004fe80008000005 */
[----:B------:R-:W-:Y:S04]  /*140c0*/  STS.U8 [R20+UR5+0x900], R2 ;  /* 0x0009000214007988 */ /* 0x000fe80008000005 */
[----:B---3--:R-:W-:Y:S04]  /*140d0*/  STS.U8 [R20+UR5+0x940], R3 ;  /* 0x0009400314007988 */ /* 0x008fe80008000005 */
[----:B----4-:R-:W-:Y:S04]  /*140e0*/  STS.U8 [R20+UR5+0xb00], R18 ;  /* 0x000b001214007988 */ /* 0x010fe80008000005 */
[----:B------:R-:W-:Y:S04]  /*140f0*/  STS.U8 [R20+UR5+0xb40], R16 ;  /* 0x000b401014007988 */ /* 0x000fe80008000005 */
[----:B------:R-:W-:Y:S04]  /*14100*/  STS.U8 [R20+UR5+0xd00], R10 ;  /* 0x000d000a14007988 */ /* 0x000fe80008000005 */
[----:B------:R-:W-:Y:S04]  /*14110*/  STS.U8 [R20+UR5+0xd40], R11 ;  /* 0x000d400b14007988 */ /* 0x000fe80008000005 */
[----:B------:R-:W-:Y:S04]  /*14120*/  STS.U8 [R20+UR5+0xf00], R12 ;  /* 0x000f000c14007988 */ /* 0x000fe80008000005 */
[----:B------:R-:W-:Y:S04]  /*14130*/  STS.U8 [R20+UR5+0xf40], R13 ;  /* 0x000f400d14007988 */ /* 0x000fe80008000005 */
[----:B------:R-:W-:Y:S04]  /*14140*/  STS.U8 [R8+UR5+0x180], R22 ;  /* 0x0001801608007988 */ /* 0x000fe80008000005 */
[----:B------:R0:W-:Y:S04]  /*14150*/  STS.U8 [R8+UR5+0x1c0], R0 ;  /* 0x0001c00008007988 */ /* 0x0001e80008000005 */
[----:B0-----:R-:W2:Y:S04]  /*14160*/  LDL R0, [R1+0x378] ;  /* 0x0003780001007983 */ /* 0x001ea80000100800 */
[----:B------:R-:W3:Y:S04]  /*14170*/  LDL.LU R2, [R1+0x224] ;  /* 0x0002240001027983 */ /* 0x000ee80000300800 */
[----:B------:R-:W3:Y:S04]  /*14180*/  LDL.LU R3, [R1+0x220] ;  /* 0x0002200001037983 */ /* 0x000ee80000300800 */
[----:B------:R-:W4:Y:S04]  /*14190*/  LDL.LU R20, [R1+0x238] ;  /* 0x0002380001147983 */ /* 0x000f280000300800 */
[----:B------:R0:W-:Y:S04]  /*141a0*/  STS.U8 [R8+UR5+0x380], R26 ;  /* 0x0003801a08007988 */ /* 0x0001e80008000005 */
[----:B------:R-:W4:Y:S04]  /*141b0*/  LDL.LU R22, [R1+0x234] ;  /* 0x0002340001167983 */ /* 0x000f280000300800 */
[----:B------:R1:W-:Y:S04]  /*141c0*/  STS.U8 [R8+UR5+0x3c0], R27 ;  /* 0x0003c01b08007988 */ /* 0x0003e80008000005 */
[----:B0-----:R-:W3:Y:S04]  /*141d0*/  LDL.LU R26, [R1+0x24c] ;  /* 0x00024c00011a7983 */ /* 0x001ee80000300800 */
[----:B-1----:R-:W3:Y:S04]  /*141e0*/  LDL.LU R27, [R1+0x248] ;  /* 0x00024800011b7983 */ /* 0x002ee80000300800 */
[----:B------:R-:W-:Y:S04]  /*141f0*/  STS.U8 [R8+UR5+0x580], R4 ;  /* 0x0005800408007988 */ /* 0x000fe80008000005 */
        /* <DEDUP_REMOVED lines=10> */
[----:B------:R-:W-:Y:S01]  /*142a0*/  STS.U8 [R8+UR5+0xfc0], R25 ;  /* 0x000fc01908007988 */ /* 0x000fe20008000005 */
[----:B------:R-:W-:Y:S06]  /*142b0*/  BAR.SYNC.DEFER_BLOCKING 0x0 ;  /* 0x0000000000007b1d */ /* 0x000fec0000010000 */
[----:B--2---:R-:W0:Y:S04]  /*142c0*/  LDSM.16.M88.4 R8, [R0+UR5] ;  /* 0x000000050008783b */ /* 0x004e280008000200 */
[----:B------:R-:W1:Y:S04]  /*142d0*/  LDSM.16.M88.4 R16, [R0+UR5+0x200] ;  /* 0x000200050010783b */ /* 0x000e680008000200 */
[----:B0-----:R0:W-:Y:S01]  /*142e0*/  STL.64 [R1+0x1f0], R8 ;  /* 0x0001f00801007387 */ /* 0x0011e20000100a00 */
[----:B------:R-:W-:-:S02]  /*142f0*/  IMAD.MOV.U32 R7, RZ, RZ, R8 ;  /* 0x000000ffff077224 */ /* 0x000fc400078e0008 */
[----:B------:R-:W-:Y:S01]  /*14300*/  IMAD.MOV.U32 R6, RZ, RZ, R9 ;  /* 0x000000ffff067224 */ /* 0x000fe200078e0009 */
[----:B------:R-:W-:Y:S04]  /*14310*/  STL.64 [R1+0x1f8], R10 ;  /* 0x0001f80a01007387 */ /* 0x000fe80000100a00 */
[----:B-1----:R-:W-:Y:S01]  /*14320*/  STL.64 [R1+0x200], R16 ;  /* 0x0002001001007387 */ /* 0x002fe20000100a00 */
[----:B0-----:R-:W-:-:S03]  /*14330*/  IMAD.MOV.U32 R9, RZ, RZ, R16 ;  /* 0x000000ffff097224 */ /* 0x001fc600078e0010 */
[----:B------:R-:W-:Y:S01]  /*14340*/  STL.64 [R1+0x208], R18 ;  /* 0x0002081201007387 */ /* 0x000fe20000100a00 */
[----:B------:R-:W-:-:S03]  /*14350*/  IMAD.MOV.U32 R8, RZ, RZ, R17 ;  /* 0x000000ffff087224 */ /* 0x000fc600078e0011 */
[----:B------:R-:W0:Y:S02]  /*14360*/  LDSM.16.M88.4 R16, [R0+UR5+0x400] ;  /* 0x000400050010783b */ /* 0x000e240008000200 */
[----:B0-----:R-:W-:Y:S02]  /*14370*/  IMAD.MOV.U32 R11, RZ, RZ, R16 ;  /* 0x000000ffff0b7224 */ /* 0x001fe400078e0010 */
[----:B------:R-:W-:Y:S01]  /*14380*/  IMAD.MOV.U32 R10, RZ, RZ, R17 ;  /* 0x000000ffff0a7224 */ /* 0x000fe200078e0011 */
[----:B------:R-:W-:Y:S04]  /*14390*/  STL.64 [R1+0x210], R16 ;  /* 0x0002101001007387 */ /* 0x000fe80000100a00 */
[----:B------:R-:W-:Y:S04]  /*143a0*/  STL.64 [R1+0x218], R18 ;  /* 0x0002181201007387 */ /* 0x000fe80000100a00 */
[----:B------:R-:W-:Y:S04]  /*143b0*/  STL.64 [R1+0x1280], R10 ;  /* 0x0012800a01007387 */ /* 0x000fe80000100a00 */
[----:B------:R-:W-:Y:S04]  /*143c0*/  STL.64 [R1+0x1278], R8 ;  /* 0x0012780801007387 */ /* 0x000fe80000100a00 */
[----:B------:R-:W0:Y:S01]  /*143d0*/  LDSM.16.M88.4 R8, [R0+UR5+0x600] ;  /* 0x000600050008783b */ /* 0x000e220008000200 */
[----:B---3--:R-:W-:-:S02]  /*143e0*/  IMAD R4, R3, 0x100, R2 ;  /* 0x0000010003047824 */ /* 0x008fc400078e0202 */
[----:B------:R-:W-:Y:S01]  /*143f0*/  IMAD R2, R27, 0x100, R26 ;  /* 0x000001001b027824 */ /* 0x000fe200078e021a */
[----:B0-----:R-:W-:Y:S04]  /*14400*/  STL.64 [R1+0x220], R8 ;  /* 0x0002200801007387 */ /* 0x001fe80000100a00 */
[----:B------:R-:W-:Y:S04]  /*14410*/  STL.64 [R1+0x228], R10 ;  /* 0x0002280a01007387 */ /* 0x000fe80000100a00 */
[----:B------:R-:W2:Y:S04]  /*14420*/  LDL.LU.64 R24, [R1+0x2b0] ;  /* 0x0002b00001187983 */ /* 0x000ea80000300a00 */
[----:B------:R-:W3:Y:S01]  /*14430*/  LDL.LU.64 R26, [R1+0x2b8] ;  /* 0x0002b800011a7983 */ /* 0x000ee20000300a00 */
[----:B------:R-:W-:-:S02]  /*14440*/  IMAD.MOV.U32 R17, RZ, RZ, R8 ;  /* 0x000000ffff117224 */ /* 0x000fc400078e0008 */
[----:B------:R-:W-:Y:S02]  /*14450*/  IMAD.MOV.U32 R16, RZ, RZ, R9 ;  /* 0x000000ffff107224 */ /* 0x000fe400078e0009 */
[----:B------:R-:W0:Y:S01]  /*14460*/  LDSM.16.M88.4 R8, [R0+UR5+0x800] ;  /* 0x000800050008783b */ /* 0x000e220008000200 */
[----:B----4-:R-:W-:Y:S01]  /*14470*/  IMAD R3, R22, 0x100, R20 ;  /* 0x0000010016037824 */ /* 0x010fe200078e0214 */
[----:B------:R-:W-:Y:S02]  /*14480*/  F2FP.F16.E4M3.UNPACK_B R20, R7 ;  /* 0x00000007ff14723e */ /* 0x000fe400020006ff */
[----:B------:R-:W-:Y:S01]  /*14490*/  F2FP.F16.E4M3.UNPACK_B R21, R6 ;  /* 0x00000006ff15723e */ /* 0x000fe200020006ff */
[----:B0-----:R-:W-:Y:S02]  /*144a0*/  IMAD.MOV.U32 R6, RZ, RZ, R8 ;  /* 0x000000ffff067224 */ /* 0x001fe400078e0008 */
[----:B------:R-:W-:Y:S01]  /*144b0*/  IMAD.MOV.U32 R7, RZ, RZ, R9 ;  /* 0x000000ffff077224 */ /* 0x000fe200078e0009 */
[----:B---3--:R-:W-:Y:S04]  /*144c0*/  STL.64 [R1+0x1270], R26 ;  /* 0x0012701a01007387 */ /* 0x008fe80000100a00 */
[----:B--2---:R0:W-:Y:S04]  /*144d0*/  STL.64 [R1+0x1268], R24 ;  /* 0x0012681801007387 */ /* 0x0041e80000100a00 */
[----:B0-----:R-:W2:Y:S04]  /*144e0*/  LDL.LU.64 R24, [R1+0x2c0] ;  /* 0x0002c00001187983 */ /* 0x001ea80000300a00 */
[----:B------:R-:W2:Y:S04]  /*144f0*/  LDL.LU.64 R26, [R1+0x2c8] ;  /* 0x0002c800011a7983 */ /* 0x000ea80000300a00 */
[----:B------:R-:W-:Y:S04]  /*14500*/  STL.64 [R1+0x230], R8 ;  /* 0x0002300801007387 */ /* 0x000fe80000100a00 */
[----:B------:R0:W-:Y:S04]  /*14510*/  STL.64 [R1+0x238], R10 ;  /* 0x0002380a01007387 */ /* 0x0001e80000100a00 */
[----:B0-----:R-:W3:Y:S04]  /*14520*/  LDL.LU.64 R10, [R1+0x1280] ;  /* 0x00128000010a7983 */ /* 0x001ee80000300a00 */
[----:B------:R-:W4:Y:S01]  /*14530*/  LDL.LU.64 R8, [R1+0x1278] ;  /* 0x0012780001087983 */ /* 0x000f220000300a00 */
[----:B------:R-:W-:Y:S01]  /*14540*/  IMAD R5, R14, 0x100, R15 ;  /* 0x000001000e057824 */ /* 0x000fe200078e020f */
[----:B------:R-:W-:-:S02]  /*14550*/  F2FP.F16.E4M3.UNPACK_B R13, R4 ;  /* 0x00000004ff0d723e */ /* 0x000fc400020006ff */
[----:B------:R-:W-:Y:S02]  /*14560*/  F2FP.F16.E4M3.UNPACK_B R14, R3 ;  /* 0x00000003ff0e723e */ /* 0x000fe400020006ff */
[----:B------:R-:W-:Y:S02]  /*14570*/  F2FP.F16.E4M3.UNPACK_B R12, R5 ;  /* 0x00000005ff0c723e */ /* 0x000fe400020006ff */
[----:B------:R-:W-:Y:S01]  /*14580*/  F2FP.F16.E4M3.UNPACK_B R15, R2 ;  /* 0x00000002ff0f723e */ /* 0x000fe200020006ff */
[----:B------:R2:W-:Y:S06]  /*14590*/  STL.64 [R1+0x1260], R6 ;  /* 0x0012600601007387 */ /* 0x0005ec0000100a00 */
[----:B--2---:R-:W-:Y:S01]  /*145a0*/  HMMA.16816.F32 R4, R12, R20, R24 ;  /* 0x000000140c04723c */ /* 0x004fe20000001818 */
[----:B------:R-:W0:-:S15]  /*145b0*/  LDSM.16.M88.4 R24, [R0+UR5+0xa00] ;  /* 0x000a00050018783b */ /* 0x000e1e0008000200 */
[----:B------:R-:W-:-:S03]  /*145c0*/  NOP ;  /* 0x0000000000007918 */ /* 0x000fc60000000000 */
[----:B------:R-:W-:Y:S01]  /*145d0*/  IMAD.MOV.U32 R28, RZ, RZ, R7 ;  /* 0x000000ffff1c7224 */ /* 0x000fe200078e0007 */
[----:B------:R1:W-:Y:S01]  /*145e0*/  STL.64 [R1+0x20], R4 ;  /* 0x0000200401007387 */ /* 0x0003e20000100a00 */
[----:B------:R-:W-:Y:S01]  /*145f0*/  IMAD.MOV.U32 R29, RZ, RZ, R6 ;  /* 0x000000ffff1d7224 */ /* 0x000fe200078e0006 */
[----:B----4-:R-:W-:Y:S02]  /*14600*/  F2FP.F16.E4M3.UNPACK_B R18, R9 ;  /* 0x00000009ff12723e */ /* 0x010fe400020006ff */
[----:B------:R-:W-:Y:S01]  /*14610*/  F2FP.F16.E4M3.UNPACK_B R19, R8 ;  /* 0x00000008ff13723e */ /* 0x000fe200020006ff */
[----:B-1----:R-:W2:Y:S04]  /*14620*/  LDL.LU.64 R4, [R1+0x60] ;  /* 0x0000600001047983 */ /* 0x002ea80000300a00 */
[----:B------:R-:W2:Y:S04]  /*14630*/  LDL.LU.64 R6, [R1+0x68] ;  /* 0x0000680001067983 */ /* 0x000ea80000300a00 */
[----:B------:R-:W-:Y:S01]  /*14640*/  STL [R1+0x10fc], R28 ;  /* 0x0010fc1c01007387 */ /* 0x000fe20000100800 */
[----:B0-----:R-:W-:-:S03]  /*14650*/  IMAD.MOV.U32 R8, RZ, RZ, R24 ;  /* 0x000000ffff087224 */ /* 0x001fc600078e0018 */
[----:B------:R-:W-:Y:S01]  /*14660*/  STL [R1+0x10f8], R29 ;  /* 0x0010f81d01007387 */ /* 0x000fe20000100800 */
[----:B------:R-:W-:-:S03]  /*14670*/  IMAD.MOV.U32 R9, RZ, RZ, R25 ;  /* 0x000000ffff097224 */ /* 0x000fc600078e0019 */
[----:B------:R-:W-:Y:S04]  /*14680*/  STL.64 [R1+0x240], R24 ;  /* 0x0002401801007387 */ /* 0x000fe80000100a00 */
[----:B------:R0:W-:Y:S04]  /*14690*/  STL.64 [R1+0x248], R26 ;  /* 0x0002481a01007387 */ /* 0x0001e80000100a00 */
[----:B0-----:R-:W4:Y:S04]  /*146a0*/  LDL.LU.64 R26, [R1+0x1270] ;  /* 0x00127000011a7983 */ /* 0x001f280000300a00 */
[----:B------:R-:W4:Y:S01]  /*146b0*/  LDL.LU.64 R24, [R1+0x1268] ;  /* 0x0012680001187983 */ /* 0x000f220000300a00 */
[----:B---3--:R-:W-:-:S02]  /*146c0*/  F2FP.F16.E4M3.UNPACK_B R2, R11 ;  /* 0x0000000bff02723e */ /* 0x008fc400020006ff */
[----:B------:R-:W-:Y:S01]  /*146d0*/  F2FP.F16.E4M3.UNPACK_B R3, R10 ;  /* 0x0000000aff03723e */ /* 0x000fe200020006ff */
[----:B----4-:R-:W-:-:S15]  /*146e0*/  HMMA.16816.F32 R24, R12, R18, R24 ;  /* 0x000000120c18723c */ /* 0x010fde0000001818 */
[----:B------:R-:W-:-:S04]  /*146f0*/  NOP ;  /* 0x0000000000007918 */ /* 0x000fc80000000000 */
[----:B------:R-:W-:Y:S01]  /*14700*/  IMAD.MOV.U32 R28, RZ, RZ, R24 ;  /* 0x000000ffff1c7224 */ /* 0x000fe200078e0018 */
[----:B------:R0:W-:Y:S01]  /*14710*/  STL.64 [R1+0x48], R26 ;  /* 0x0000481a01007387 */ /* 0x0001e20000100a00 */
[----:B------:R-:W-:-:S03]  /*14720*/  IMAD.MOV.U32 R29, RZ, RZ, R25 ;  /* 0x000000ffff1d7224 */ /* 0x000fc600078e0019 */
[----:B------:R-:W3:Y:S04]  /*14730*/  LDL.LU.64 R24, [R1+0x80] ;  /* 0x0000800001187983 */ /* 0x000ee80000300a00 */
[----:B0-----:R-:W3:Y:S01]  /*14740*/  LDL.LU.64 R26, [R1+0x88] ;  /* 0x00008800011a7983 */ /* 0x001ee20000300a00 */
[----:B--2---:R-:W-:Y:S03]  /*14750*/  HMMA.16816.F32 R4, R12, R2, R4 ;  /* 0x000000020c04723c */ /* 0x004fe60000001804 */
[----:B------:R-:W-:Y:S04]  /*14760*/  STL [R1+0x1104], R29 ;  /* 0x0011041d01007387 */ /* 0x000fe80000100800 */
[----:B------:R-:W-:-:S12]  /*14770*/  STL [R1+0x1100], R28 ;  /* 0x0011001c01007387 */ /* 0x000fd80000100800 */
[----:B------:R-:W-:Y:S04]  /*14780*/  STL.64 [R1+0x60], R4 ;  /* 0x0000600401007387 */ /* 0x000fe80000100a00 */
[----:B------:R-:W-:Y:S04]  /*14790*/  STL.64 [R1+0x68], R6 ;  /* 0x0000680601007387 */ /* 0x000fe80000100a00 */
[----:B------:R-:W0:Y:S02]  /*147a0*/  LDSM.16.M88.4 R4, [R0+UR5+0xc00] ;  /* 0x000c00050004783b */ /* 0x000e240008000200 */
[----:B0-----:R-:W-:-:S02]  /*147b0*/  IMAD.MOV.U32 R10, RZ, RZ, R4 ;  /* 0x000000ffff0a7224 */ /* 0x001fc400078e0004 */
[----:B------:R-:W-:Y:S01]  /*147c0*/  IMAD.MOV.U32 R11, RZ, RZ, R5 ;  /* 0x000000ffff0b7224 */ /* 0x000fe200078e0005 */
[----:B------:R-:W-:Y:S04]  /*147d0*/  STL.64 [R1+0x250], R4 ;  /* 0x0002500401007387 */ /* 0x000fe80000100a00 */
[----:B------:R0:W-:Y:S04]  /*147e0*/  STL.64 [R1+0x258], R6 ;  /* 0x0002580601007387 */ /* 0x0001e80000100a00 */
[----:B0-----:R-:W2:Y:S04]  /*147f0*/  LDL.LU.64 R6, [R1+0x1260] ;  /* 0x0012600001067983 */ /* 0x001ea80000300a00 */
[----:B------:R-:W-:Y:S04]  /*14800*/  STL.64 [R1+0x1258], R10 ;  /* 0x0012580a01007387 */ /* 0x000fe80000100a00 */
[----:B------:R-:W-:Y:S04]  /*14810*/  STL.64 [R1+0x1250], R8 ;  /* 0x0012500801007387 */ /* 0x000fe80000100a00 */
[----:B------:R-:W0:Y:S01]  /*14820*/  LDSM.16.M88.4 R8, [R0+UR5+0xe00] ;  /* 0x000e00050008783b */ /* 0x000e220008000200 */
[----:B------:R-:W-:-:S02]  /*14830*/  F2FP.F16.E4M3.UNPACK_B R4, R17 ;  /* 0x00000011ff04723e */ /* 0x000fc400020006ff */
[----:B------:R-:W-:Y:S01]  /*14840*/  F2FP.F16.E4M3.UNPACK_B R5, R16 ;  /* 0x00000010ff05723e */ /* 0x000fe200020006ff */
[----:B0-----:R0:W-:Y:S01]  /*14850*/  STL.64 [R1+0x260], R8 ;  /* 0x0002600801007387 */ /* 0x0011e20000100a00 */
[----:B------:R-:W-:Y:S02]  /*14860*/  IMAD.MOV.U32 R16, RZ, RZ, R8 ;  /* 0x000000ffff107224 */ /* 0x000fe400078e0008 */
[----:B------:R-:W-:Y:S01]  /*14870*/  IMAD.MOV.U32 R17, RZ, RZ, R9 ;  /* 0x000000ffff117224 */ /* 0x000fe200078e0009 */
[----:B------:R1:W-:Y:S04]  /*14880*/  STL.64 [R1+0x268], R10 ;  /* 0x0002680a01007387 */ /* 0x0003e80000100a00 */
[----:B0-----:R-:W4:Y:S04]  /*14890*/  LDL.LU.64 R8, [R1+0xa0] ;  /* 0x0000a00001087983 */ /* 0x001f280000300a00 */
[----:B-1----:R-:W4:Y:S01]  /*148a0*/  LDL.LU.64 R10, [R1+0xa8] ;  /* 0x0000a800010a7983 */ /* 0x002f220000300a00 */
[----:B---3--:R-:W-:-:S15]  /*148b0*/  HMMA.16816.F32 R24, R12, R4, R24 ;  /* 0x000000040c18723c */ /* 0x008fde0000001818 */
[----:B------:R-:W-:-:S04]  /*148c0*/  NOP ;  /* 0x0000000000007918 */ /* 0x000fc80000000000 */
[----:B------:R0:W-:Y:S01]  /*148d0*/  STL.64 [R1+0x80], R24 ;  /* 0x0000801801007387 */ /* 0x0001e20000100a00 */
[----:B------:R-:W-:Y:S02]  /*148e0*/  IMAD.MOV.U32 R29, RZ, RZ, R26 ;  /* 0x000000ffff1d7224 */ /* 0x000fe400078e001a */
[----:B------:R-:W-:Y:S01]  /*148f0*/  IMAD.MOV.U32 R28, RZ, RZ, R27 ;  /* 0x000000ffff1c7224 */ /* 0x000fe200078e001b */
[----:B0-----:R-:W3:Y:S04]  /*14900*/  LDL.LU.64 R24, [R1+0x1e0] ;  /* 0x0001e00001187983 */ /* 0x001ee80000300a00 */
[----:B------:R-:W3:Y:S04]  /*14910*/  LDL.LU.64 R26, [R1+0x1e8] ;  /* 0x0001e800011a7983 */ /* 0x000ee80000300a00 */
[----:B------:R-:W3:Y:S04]  /*14920*/  LDL.LU R23, [R1+0x2e0] ;  /* 0x0002e00001177983 */ /* 0x000ee80000300800 */
[----:B------:R-:W3:Y:S01]  /*14930*/  LDL.LU R22, [R1+0x2ec] ;  /* 0x0002ec0001167983 */ /* 0x000ee20000300800 */
[----:B--2---:R-:W-:-:S02]  /*14940*/  F2FP.F16.E4M3.UNPACK_B R6, R6 ;  /* 0x00000006ff06723e */ /* 0x004fc400020006ff */
[----:B------:R-:W-:-:S07]  /*14950*/  F2FP.F16.E4M3.UNPACK_B R7, R7 ;  /* 0x00000007ff07723e */ /* 0x000fce00020006ff */
[----:B----4-:R-:W-:Y:S01]  /*14960*/  HMMA.16816.F32 R8, R12, R6, R8 ;  /* 0x000000060c08723c */ /* 0x010fe20000001808 */
[----:B---3--:R-:W-:Y:S04]  /*14970*/  STL.64 [R1+0x1248], R22 ;  /* 0x0012481601007387 */ /* 0x008fe80000100a00 */
[----:B------:R0:W-:Y:S04]  /*14980*/  STL.64 [R1+0x1240], R20 ;  /* 0x0012401401007387 */ /* 0x0001e80000100a00 */
[----:B0-----:R-:W2:Y:S04]  /*14990*/  LDL.LU.64 R20, [R1+0xf0] ;  /* 0x0000f00001147983 */ /* 0x001ea80000300a00 */
[----:B------:R-:W2:Y:S04]  /*149a0*/  LDL.LU.64 R22, [R1+0xf8] ;  /* 0x0000f80001167983 */ /* 0x000ea80000300a00 */
[----:B------:R-:W3:Y:S04]  /*149b0*/  LDL.LU R0, [R1+0x2e8] ;  /* 0x0002e80001007983 */ /* 0x000ee80000300800 */
[----:B------:R-:W-:Y:S04]  /*149c0*/  STL [R1+0x110c], R28 ;  /* 0x00110c1c01007387 */ /* 0x000fe80000100800 */
[----:B------:R-:W-:Y:S04]  /*149d0*/  STL [R1+0x1108], R29 ;  /* 0x0011081d01007387 */ /* 0x000fe80000100800 */
[----:B------:R-:W-:Y:S04]  /*149e0*/  STL.64 [R1+0xa0], R8 ;  /* 0x0000a00801007387 */ /* 0x000fe80000100a00 */
[----:B------:R0:W-:Y:S04]  /*149f0*/  STL.64 [R1+0xa8], R10 ;  /* 0x0000a80a01007387 */ /* 0x0001e80000100a00 */
[----:B0-----:R-:W4:Y:S04]  /*14a00*/  LDL.LU.64 R10, [R1+0x1258] ;  /* 0x00125800010a7983 */ /* 0x001f280000300a00 */
[----:B------:R-:W2:Y:S04]  /*14a10*/  LDL.LU.64 R8, [R1+0x1250] ;  /* 0x0012500001087983 */ /* 0x000ea80000300a00 */
[----:B------:R-:W-:Y:S04]  /*14a20*/  STL.64 [R1+0x1238], R6 ;  /* 0x0012380601007387 */ /* 0x000fe80000100a00 */
[----:B------:R0:W-:Y:S01]  /*14a30*/  STL.64 [R1+0x1230], R4 ;  /* 0x0012300401007387 */ /* 0x0001e20000100a00 */
[----:B--2---:R-:W-:-:S02]  /*14a40*/  F2FP.F16.E4M3.UNPACK_B R8, R8 ;  /* 0x00000008ff08723e */ /* 0x004fc400020006ff */
[----:B------:R-:W-:-:S07]  /*14a50*/  F2FP.F16.E4M3.UNPACK_B R9, R9 ;  /* 0x00000009ff09723e */ /* 0x000fce00020006ff */
[----:B0-----:R-:W-:-:S15]  /*14a60*/  HMMA.16816.F32 R4, R12, R8, R20 ;  /* 0x000000080c04723c */ /* 0x001fde0000001814 */
[----:B------:R-:W-:-:S04]  /*14a70*/  NOP ;  /* 0x0000000000007918 */ /* 0x000fc80000000000 */
[----:B------:R0:W-:Y:S04]  /*14a80*/  STL.64 [R1+0xf0], R4 ;  /* 0x0000f00401007387 */ /* 0x0001e80000100a00 */
[----:B------:R-:W2:Y:S04]  /*14a90*/  LDL.LU.64 R20, [R1+0xe0] ;  /* 0x0000e00001147983 */ /* 0x000ea80000300a00 */
[----:B------:R-:W2:Y:S01]  /*14aa0*/  LDL.LU.64 R22, [R1+0xe8] ;  /* 0x0000e80001167983 */ /* 0x000ea20000300a00 */
[----:B----4-:R-:W-:Y:S02]  /*14ab0*/  F2FP.F16.E4M3.UNPACK_B R10, R10 ;  /* 0x0000000aff0a723e */ /* 0x010fe400020006ff */
[----:B------:R-:W-:Y:S01]  /*14ac0*/  F2FP.F16.E4M3.UNPACK_B R11, R11 ;  /* 0x0000000bff0b723e */ /* 0x000fe200020006ff */
[----:B------:R-:W-:-:S02]  /*14ad0*/  IMAD.MOV.U32 R28, RZ, RZ, R6 ;  /* 0x000000ffff1c7224 */ /* 0x000fc400078e0006 */
[----:B------:R-:W-:-:S04]  /*14ae0*/  IMAD.MOV.U32 R29, RZ, RZ, R7 ;  /* 0x000000ffff1d7224 */ /* 0x000fc800078e0007 */
[C---:B0-----:R-:W-:Y:S01]  /*14af0*/  HMMA.16816.F32 R4, R12.reuse, R10, R24 ;  /* 0x0000000a0c04723c */ /* 0x041fe20000001818 */
[----:B------:R-:W-:Y:S02]  /*14b00*/  F2FP.F16.E4M3.UNPACK_B R16, R16 ;  /* 0x00000010ff10723e */ /* 0x000fe400020006ff */
[----:B------:R-:W-:Y:S01]  /*14b10*/  F2FP.F16.E4M3.UNPACK_B R17, R17 ;  /* 0x00000011ff11723e */ /* 0x000fe200020006ff */
[----:B------:R-:W-:Y:S04]  /*14b20*/  STL [R1+0x1114], R29 ;  /* 0x0011141d01007387 */ /* 0x000fe80000100800 */
[----:B------:R-:W-:Y:S04]  /*14b30*/  STL [R1+0x1110], R28 ;  /* 0x0011101c01007387 */ /* 0x000fe80000100800 */
[----:B------:R-:W4:Y:S04]  /*14b40*/  LDL.LU.64 R24, [R1+0x1d0] ;  /* 0x0001d00001187983 */ /* 0x000f280000300a00 */
[----:B------:R-:W4:Y:S04]  /*14b50*/  LDL.LU.64 R26, [R1+0x1d8] ;  /* 0x0001d800011a7983 */ /* 0x000f280000300a00 */
[----:B------:R0:W-:Y:S04]  /*14b60*/  STL.64 [R1+0x1e0], R4 ;  /* 0x0001e00401007387 */ /* 0x0001e80000100a00 */
[----:B------:R1:W-:Y:S04]  /*14b70*/  STL.64 [R1+0x1e8], R6 ;  /* 0x0001e80601007387 */ /* 0x0003e80000100a00 */
[----:B0-----:R-:W3:Y:S04]  /*14b80*/  LDL.LU.64 R4, [R1+0x1c0] ;  /* 0x0001c00001047983 */ /* 0x001ee80000300a00 */
[----:B-1----:R-:W3:Y:S04]  /*14b90*/  LDL.LU.64 R6, [R1+0x1c8] ;  /* 0x0001c80001067983 */ /* 0x002ee80000300a00 */
[----:B------:R0:W-:Y:S04]  /*14ba0*/  STL.64 [R1+0x1218], R10 ;  /* 0x0012180a01007387 */ /* 0x0001e80000100a00 */
[----:B0-----:R-:W3:Y:S04]  /*14bb0*/  LDL.LU R10, [R1+0x2d8] ;  /* 0x0002d800010a7983 */ /* 0x001ee80000300800 */
[----:B------:R-:W3:Y:S04]  /*14bc0*/  LDL.LU R11, [R1+0x2e4] ;  /* 0x0002e400010b7983 */ /* 0x000ee80000300800 */
[----:B------:R0:W-:Y:S04]  /*14bd0*/  STL.64 [R1+0x1210], R8 ;  /* 0x0012100801007387 */ /* 0x0001e80000100a00 */
[----:B0-----:R-:W3:Y:S04]  /*14be0*/  LDL.LU R8, [R1+0x2d0] ;  /* 0x0002d00001087983 */ /* 0x001ee80000300800 */
[----:B------:R-:W3:Y:S01]  /*14bf0*/  LDL.LU R9, [R1+0x2dc] ;  /* 0x0002dc0001097983 */ /* 0x000ee20000300800 */
[----:B--2---:R-:W-:Y:S03]  /*14c00*/  HMMA.16816.F32 R12, R12, R16, R20 ;  /* 0x000000100c0c723c */ /* 0x004fe60000001814 */
[----:B------:R-:W2:Y:S04]  /*14c10*/  LDL.LU.64 R22, [R1+0x1248] ;  /* 0x0012480001167983 */ /* 0x000ea80000300a00 */
[----:B------:R-:W4:-:S12]  /*14c20*/  LDL.LU.64 R20, [R1+0x1240] ;  /* 0x0012400001147983 */ /* 0x000f180000300a00 */
[----:B------:R3:W-:Y:S01]  /*14c30*/  STL.64 [R1+0xe0], R12 ;  /* 0x0000e00c01007387 */ /* 0x0007e20000100a00 */
[----:B------:R-:W-:-:S03]  /*14c40*/  IMAD.MOV.U32 R28, RZ, RZ, R15 ;  /* 0x000000ffff1c7224 */ /* 0x000fc600078e000f */
[----:B------:R-:W4:Y:S01]  /*14c50*/  LDL.LU R15, [R1+0x2d4] ;  /* 0x0002d400010f7983 */ /* 0x000f220000300800 */
[----:B------:R-:W-:-:S03]  /*14c60*/  IMAD.MOV.U32 R29, RZ, RZ, R14 ;  /* 0x000000ffff1d7224 */ /* 0x000fc600078e000e */
[----:B------:R-:W-:Y:S04]  /*14c70*/  STL [R1+0x11ec], R28 ;  /* 0x0011ec1c01007387 */ /* 0x000fe80000100800 */
[----:B------:R-:W-:Y:S01]  /*14c80*/  STL [R1+0x11e8], R29 ;  /* 0x0011e81d01007387 */ /* 0x000fe20000100800 */
[----:B---3--:R-:W-:-:S05]  /*14c90*/  IMAD R13, R10, 0x100, R9 ;  /* 0x000001000a0d7824 */ /* 0x008fca00078e0209 */
[----:B------:R-:W-:Y:S01]  /*14ca0*/  F2FP.F16.E4M3.UNPACK_B R13, R13 ;  /* 0x0000000dff0d723e */ /* 0x000fe200020006ff */
[----:B--2---:R-:W-:-:S05]  /*14cb0*/  IMAD R14, R23, 0x100, R11 ;  /* 0x00000100170e7824 */ /* 0x004fca00078e020b */
[----:B------:R-:W-:Y:S01]  /*14cc0*/  F2FP.F16.E4M3.UNPACK_B R14, R14 ;  /* 0x0000000eff0e723e */ /* 0x000fe200020006ff */
[----:B----4-:R-:W-:Y:S02]  /*14cd0*/  IMAD R12, R8, 0x100, R15 ;  /* 0x00000100080c7824 */ /* 0x010fe400078e020f */
[----:B------:R-:W-:-:S03]  /*14ce0*/  IMAD R15, R0, 0x100, R22 ;  /* 0x00000100000f7824 */ /* 0x000fc600078e0216 */
[----:B------:R-:W-:Y:S02]  /*14cf0*/  F2FP.F16.E4M3.UNPACK_B R12, R12 ;  /* 0x0000000cff0c723e */ /* 0x000fe400020006ff */
[----:B------:R-:W-:-:S07]  /*14d00*/  F2FP.F16.E4M3.UNPACK_B R15, R15 ;  /* 0x0000000fff0f723e */ /* 0x000fce00020006ff */
[C---:B------:R-:W-:Y:S08]  /*14d10*/  HMMA.16816.F32 R24, R12.reuse, R20, R24 ;  /* 0x000000140c18723c */ /* 0x040ff00000001818 */
[C---:B------:R-:W-:Y:S01]  /*14d20*/  HMMA.16816.F32 R8, R12.reuse, R18, R4 ;  /* 0x000000120c08723c */ /* 0x040fe20000001804 */
[----:B------:R-:W2:Y:S10]  /*14d30*/  LDL.LU.64 R4, [R1+0x1b0] ;  /* 0x0001b00001047983 */ /* 0x000eb40000300a00 */
[----:B------:R-:W-:Y:S04]  /*14d40*/  STL.64 [R1+0x1d0], R24 ;  /* 0x0001d01801007387 */ /* 0x000fe80000100a00 */
[----:B------:R-:W-:Y:S04]  /*14d50*/  STL.64 [R1+0x1d8], R26 ;  /* 0x0001d81a01007387 */ /* 0x000fe80000100a00 */
[----:B------:R-:W2:Y:S04]  /*14d60*/  LDL.LU.64 R6, [R1+0x1b8] ;  /* 0x0001b80001067983 */ /* 0x000ea80000300a00 */
[----:B------:R0:W-:Y:S04]  /*14d70*/  STL.64 [R1+0x1c0], R8 ;  /* 0x0001c00801007387 */ /* 0x0001e80000100a00 */
[----:B------:R1:W-:Y:S04]  /*14d80*/  STL.64 [R1+0x1c8], R10 ;  /* 0x0001c80a01007387 */ /* 0x0003e80000100a00 */
[----:B0-----:R-:W3:Y:S04]  /*14d90*/  LDL.LU.64 R8, [R1+0x190] ;  /* 0x0001900001087983 */ /* 0x001ee80000300a00 */
[----:B-1----:R-:W4:Y:S04]  /*14da0*/  LDL.LU.64 R10, [R1+0x198] ;  /* 0x00019800010a7983 */ /* 0x002f280000300a00 */
[----:B----4-:R-:W-:Y:S04]  /*14db0*/  STL.64 [R1+0x1228], R10 ;  /* 0x0012280a01007387 */ /* 0x010fe80000100a00 */
[----:B---3--:R0:W-:Y:S04]  /*14dc0*/  STL.64 [R1+0x1220], R8 ;  /* 0x0012200801007387 */ /* 0x0081e80000100a00 */
[----:B0-----:R-:W3:Y:S04]  /*14dd0*/  LDL.LU.64 R8, [R1+0x1a0] ;  /* 0x0001a00001087983 */ /* 0x001ee80000300a00 */
[----:B------:R-:W3:Y:S04]  /*14de0*/  LDL.LU.64 R10, [R1+0x1a8] ;  /* 0x0001a800010a7983 */ /* 0x000ee80000300a00 */
[----:B------:R-:W-:Y:S04]  /*14df0*/  STL.64 [R1+0x11f8], R18 ;  /* 0x0011f81201007387 */ /* 0x000fe80000100a00 */
[----:B------:R0:W-:Y:S04]  /*14e00*/  STL.64 [R1+0x11f0], R16 ;  /* 0x0011f01001007387 */ /* 0x0001e80000100a00 */
[----:B0-----:R-:W4:Y:S04]  /*14e10*/  LDL.LU.64 R16, [R1+0x170] ;  /* 0x0001700001107983 */ /* 0x001f280000300a00 */
[----:B------:R-:W3:Y:S01]  /*14e20*/  LDL.LU.64 R18, [R1+0x178] ;  /* 0x0001780001127983 */ /* 0x000ee20000300a00 */
[C---:B--2---:R-:W-:Y:S03]  /*14e30*/  HMMA.16816.F32 R4, R12.reuse, R2, R4 ;  /* 0x000000020c04723c */ /* 0x044fe60000001804 */
[----:B---3--:R-:W-:Y:S04]  /*14e40*/  STL.64 [R1+0x1208], R18 ;  /* 0x0012081201007387 */ /* 0x008fe80000100a00 */
[----:B----4-:R0:W-:Y:S04]  /*14e50*/  STL.64 [R1+0x1200], R16 ;  /* 0x0012001001007387 */ /* 0x0101e80000100a00 */
[----:B0-----:R-:W2:Y:S04]  /*14e60*/  LDL.LU.64 R16, [R1+0x180] ;  /* 0x0001800001107983 */ /* 0x001ea80000300a00 */
[----:B------:R-:W2:Y:S04]  /*14e70*/  LDL.LU.64 R18, [R1+0x188] ;  /* 0x0001880001127983 */ /* 0x000ea80000300a00 */
[----:B------:R-:W3:Y:S04]  /*14e80*/  LDL.LU R22, [R1+0x310] ;  /* 0x0003100001167983 */ /* 0x000ee80000300800 */
[----:B------:R-:W4:Y:S04]  /*14e90*/  LDL.LU R25, [R1+0x31c] ;  /* 0x00031c0001197983 */ /* 0x000f280000300800 */
[----:B------:R-:W2:Y:S04]  /*14ea0*/  LDL.LU R23, [R1+0x318] ;  /* 0x0003180001177983 */ /* 0x000ea80000300800 */
[----:B------:R-:W4:Y:S04]  /*14eb0*/  LDL.LU R24, [R1+0x324] ;  /* 0x0003240001187983 */ /* 0x000f280000300800 */
[----:B------:R-:W2:Y:S04]  /*14ec0*/  LDL.LU R26, [R1+0x320] ;  /* 0x00032000011a7983 */ /* 0x000ea80000300800 */
[----:B------:R-:W2:Y:S04]  /*14ed0*/  LDL.LU R27, [R1+0x32c] ;  /* 0x00032c00011b7983 */ /* 0x000ea80000300800 */
[----:B--2---:R0:W-:Y:S04]  /*14ee0*/  STL.64 [R1+0x1180], R26 ;  /* 0x0011801a01007387 */ /* 0x0041e80000100a00 */
[----:B0-----:R-:W2:Y:S04]  /*14ef0*/  LDL.LU R26, [R1+0x2fc] ;  /* 0x0002fc00011a7983 */ /* 0x001ea80000300800 */
[----:B------:R-:W2:Y:S04]  /*14f00*/  LDL.LU R27, [R1+0x2f8] ;  /* 0x0002f800011b7983 */ /* 0x000ea80000300800 */
[----:B----4-:R0:W-:Y:S04]  /*14f10*/  STL.64 [R1+0x1178], R24 ;  /* 0x0011781801007387 */ /* 0x0101e80000100a00 */
[----:B0-----:R-:W4:Y:S04]  /*14f20*/  LDL.LU R24, [R1+0x2f4] ;  /* 0x0002f40001187983 */ /* 0x001f280000300800 */
[----:B------:R-:W4:Y:S04]  /*14f30*/  LDL.LU R25, [R1+0x2f0] ;  /* 0x0002f00001197983 */ /* 0x000f280000300800 */
[----:B------:R-:W2:Y:S04]  /*14f40*/  LDL.LU R0, [R1+0x328] ;  /* 0x0003280001007983 */ /* 0x000ea80000300800 */
[----:B------:R-:W-:Y:S04]  /*14f50*/  STL.64 [R1+0x1b0], R4 ;  /* 0x0001b00401007387 */ /* 0x000fe80000100a00 */
[----:B------:R0:W-:Y:S04]  /*14f60*/  STL.64 [R1+0x1b8], R6 ;  /* 0x0001b80601007387 */ /* 0x0001e80000100a00 */
[----:B0-----:R-:W2:Y:S04]  /*14f70*/  LDL.LU.64 R6, [R1+0x1238] ;  /* 0x0012380001067983 */ /* 0x001ea80000300a00 */
[----:B------:R-:W2:Y:S02]  /*14f80*/  LDL.LU.64 R4, [R1+0x1230] ;  /* 0x0012300001047983 */ /* 0x000ea40000300a00 */
[----:B--2---:R-:W-:-:S15]  /*14f90*/  HMMA.16816.F32 R8, R12, R4, R8 ;  /* 0x000000040c08723c */ /* 0x004fde0000001808 */
[----:B------:R-:W-:-:S04]  /*14fa0*/  NOP ;  /* 0x0000000000007918 */ /* 0x000fc80000000000 */
        /* <DEDUP_REMOVED lines=9> */
[----:B------:R-:W2:Y:S04]  /*15040*/  LDL.LU.64 R8, [R1+0x1210] ;  /* 0x0012100001087983 */ /* 0x000ea80000300a00 */
[----:B------:R-:W-:Y:S04]  /*15050*/  STL.64 [R1+0x11c0], R6 ;  /* 0x0011c00601007387 */ /* 0x000fe80000100a00 */
[----:B------:R0:W-:Y:S04]  /*15060*/  STL.64 [R1+0x11b8], R4 ;  /* 0x0011b80401007387 */ /* 0x0001e80000100a00 */
[----:B0-----:R-:W3:Y:S04]  /*15070*/  LDL.LU.64 R4, [R1+0xd0] ;  /* 0x0000d00001047983 */ /* 0x001ee80000300a00 */
[----:B------:R-:W3:Y:S01]  /*15080*/  LDL.LU.64 R6, [R1+0xd8] ;  /* 0x0000d80001067983 */ /* 0x000ee20000300a00 */
[----:B--2---:R-:W-:-:S15]  /*15090*/  HMMA.16816.F32 R16, R12, R8, R16 ;  /* 0x000000080c10723c */ /* 0x004fde0000001810 */
[----:B------:R-:W-:-:S04]  /*150a0*/  NOP ;  /* 0x0000000000007918 */ /* 0x000fc80000000000 */
[----:B------:R-:W-:Y:S04]  /*150b0*/  STL.64 [R1+0x180], R16 ;  /* 0x0001801001007387 */ /* 0x000fe80000100a00 */
[----:B------:R0:W-:Y:S04]  /*150c0*/  STL.64 [R1+0x188], R18 ;  /* 0x0001881201007387 */ /* 0x0001e80000100a00 */
[----:B0-----:R-:W2:Y:S04]  /*150d0*/  LDL.LU.64 R18, [R1+0x1208] ;  /* 0x0012080001127983 */ /* 0x001ea80000300a00 */
[----:B------:R-:W2:Y:S04]  /*150e0*/  LDL.LU.64 R16, [R1+0x1200] ;  /* 0x0012000001107983 */ /* 0x000ea80000300a00 */
[----:B------:R-:W3:Y:S04]  /*150f0*/  LDL.LU R28, [R1+0x304] ;  /* 0x00030400011c7983 */ /* 0x000ee80000300800 */
[----:B------:R-:W3:Y:S01]  /*15100*/  LDL.LU R29, [R1+0x30c] ;  /* 0x00030c00011d7983 */ /* 0x000ee20000300800 */
[----:B--2---:R-:W-:-:S15]  /*15110*/  HMMA.16816.F32 R16, R12, R10, R16 ;  /* 0x0000000a0c10723c */ /* 0x004fde0000001810 */
[----:B------:R-:W-:-:S04]  /*15120*/  NOP ;  /* 0x0000000000007918 */ /* 0x000fc80000000000 */
[----:B------:R-:W-:Y:S04]  /*15130*/  STL.64 [R1+0x170], R16 ;  /* 0x0001701001007387 */ /* 0x000fe80000100a00 */
[----:B------:R0:W-:Y:S04]  /*15140*/  STL.64 [R1+0x178], R18 ;  /* 0x0001781201007387 */ /* 0x0001e80000100a00 */
[----:B0-----:R-:W2:Y:S04]  /*15150*/  LDL.LU.64 R18, [R1+0x11f8] ;  /* 0x0011f80001127983 */ /* 0x001ea80000300a00 */
[----:B------:R-:W3:Y:S04]  /*15160*/  LDL.LU.64 R16, [R1+0x11f0] ;  /* 0x0011f00001107983 */ /* 0x000ee80000300a00 */
[----:B------:R-:W-:Y:S04]  /*15170*/  STL.64 [R1+0x11a0], R10 ;  /* 0x0011a00a01007387 */ /* 0x000fe80000100a00 */
[----:B------:R-:W-:Y:S01]  /*15180*/  STL.64 [R1+0x1198], R8 ;  /* 0x0011980801007387 */ /* 0x000fe20000100a00 */
[----:B---3--:R-:W-:Y:S03]  /*15190*/  HMMA.16816.F32 R4, R12, R16, R4 ;  /* 0x000000100c04723c */ /* 0x008fe60000001804 */
[----:B------:R-:W3:Y:S04]  /*151a0*/  LDL.LU R14, [R1+0x300] ;  /* 0x00030000010e7983 */ /* 0x000ee80000300800 */
[----:B------:R-:W3:-:S12]  /*151b0*/  LDL.LU R15, [R1+0x308] ;  /* 0x00030800010f7983 */ /* 0x000ed80000300800 */
[----:B------:R-:W-:Y:S04]  /*151c0*/  STL.64 [R1+0xd0], R4 ;  /* 0x0000d00401007387 */ /* 0x000fe80000100a00 */
[----:B------:R-:W-:Y:S04]  /*151d0*/  STL.64 [R1+0xd8], R6 ;  /* 0x0000d80601007387 */ /* 0x000fe80000100a00 */
[----:B--2---:R-:W-:Y:S04]  /*151e0*/  STL.64 [R1+0x11e0], R18 ;  /* 0x0011e01201007387 */ /* 0x004fe80000100a00 */
[----:B------:R0:W-:Y:S04]  /*151f0*/  STL.64 [R1+0x11d8], R16 ;  /* 0x0011d81001007387 */ /* 0x0001e80000100a00 */
[----:B0-----:R-:W2:Y:S04]  /*15200*/  LDL.LU.64 R16, [R1+0x160] ;  /* 0x0001600001107983 */ /* 0x001ea80000300a00 */
[----:B------:R-:W2:Y:S04]  /*15210*/  LDL.LU.64 R18, [R1+0x168] ;  /* 0x0001680001127983 */ /* 0x000ea80000300a00 */
[----:B------:R-:W2:Y:S04]  /*15220*/  LDL.LU.64 R4, [R1+0x140] ;  /* 0x0001400001047983 */ /* 0x000ea80000300a00 */
[----:B------:R-:W2:Y:S04]  /*15230*/  LDL.LU.64 R6, [R1+0x148] ;  /* 0x0001480001067983 */ /* 0x000ea80000300a00 */
[----:B--2---:R-:W-:Y:S04]  /*15240*/  STL.64 [R1+0x11d0], R6 ;  /* 0x0011d00601007387 */ /* 0x004fe80000100a00 */
[----:B------:R0:W-:Y:S04]  /*15250*/  STL.64 [R1+0x11c8], R4 ;  /* 0x0011c80401007387 */ /* 0x0001e80000100a00 */
[----:B0-----:R-:W2:Y:S04]  /*15260*/  LDL.LU.64 R4, [R1+0x150] ;  /* 0x0001500001047983 */ /* 0x001ea80000300a00 */
[----:B------:R-:W2:Y:S04]  /*15270*/  LDL.LU.64 R6, [R1+0x158] ;  /* 0x0001580001067983 */ /* 0x000ea80000300a00 */
[----:B------:R-:W2:Y:S04]  /*15280*/  LDL.LU.64 R8, [R1+0x120] ;  /* 0x0001200001087983 */ /* 0x000ea80000300a00 */
[----:B------:R-:W2:Y:S01]  /*15290*/  LDL.LU.64 R10, [R1+0x128] ;  /* 0x00012800010a7983 */ /* 0x000ea20000300a00 */
[----:B----4-:R-:W-:-:S02]  /*152a0*/  IMAD R12, R25, 0x100, R24 ;  /* 0x00000100190c7824 */ /* 0x010fc400078e0218 */
[----:B------:R-:W-:Y:S02]  /*152b0*/  IMAD R13, R27, 0x100, R26 ;  /* 0x000001001b0d7824 */ /* 0x000fe400078e021a */
[----:B---3--:R-:W-:Y:S02]  /*152c0*/  IMAD R14, R14, 0x100, R28 ;  /* 0x000001000e0e7824 */ /* 0x008fe400078e021c */
[----:B------:R-:W-:Y:S01]  /*152d0*/  IMAD R15, R15, 0x100, R29 ;  /* 0x000001000f0f7824 */ /* 0x000fe200078e021d */
[----:B------:R-:W-:Y:S02]  /*152e0*/  F2FP.F16.E4M3.UNPACK_B R12, R12 ;  /* 0x0000000cff0c723e */ /* 0x000fe400020006ff */
[----:B------:R-:W-:Y:S02]  /*152f0*/  F2FP.F16.E4M3.UNPACK_B R13, R13 ;  /* 0x0000000dff0d723e */ /* 0x000fe400020006ff */
[----:B------:R-:W-:Y:S02]  /*15300*/  F2FP.F16.E4M3.UNPACK_B R14, R14 ;  /* 0x0000000eff0e723e */ /* 0x000fe400020006ff */
[----:B------:R-:W-:Y:S01]  /*15310*/  F2FP.F16.E4M3.UNPACK_B R15, R15 ;  /* 0x0000000fff0f723e */ /* 0x000fe200020006ff */
[----:B--2---:R-:W-:Y:S04]  /*15320*/  STL.64 [R1+0x11b0], R10 ;  /* 0x0011b00a01007387 */ /* 0x004fe80000100a00 */
[----:B------:R0:W-:Y:S04]  /*15330*/  STL.64 [R1+0x11a8], R8 ;  /* 0x0011a80801007387 */ /* 0x0001e80000100a00 */
[----:B0-----:R-:W2:Y:S04]  /*15340*/  LDL.LU.64 R8, [R1+0x130] ;  /* 0x0001300001087983 */ /* 0x001ea80000300a00 */
[----:B------:R-:W2:Y:S04]  /*15350*/  LDL.LU.64 R10, [R1+0x138] ;  /* 0x00013800010a7983 */ /* 0x000ea80000300a00 */
[----:B------:R-:W3:Y:S04]  /*15360*/  LDL.LU.64 R24, [R1+0x100] ;  /* 0x0001000001187983 */ /* 0x000ee80000300a00 */
[----:B------:R-:W4:Y:S01]  /*15370*/  LDL.LU.64 R26, [R1+0x108] ;  /* 0x00010800011a7983 */ /* 0x000f220000300a00 */
[C---:B------:R-:W-:Y:S03]  /*15380*/  HMMA.16816.F32 R16, R12.reuse, R20, R16 ;  /* 0x000000140c10723c */ /* 0x040fe60000001810 */
[----:B----4-:R-:W-:Y:S04]  /*15390*/  STL.64 [R1+0x1190], R26 ;  /* 0x0011901a01007387 */ /* 0x010fe80000100a00 */
[----:B---3--:R0:W-:Y:S04]  /*153a0*/  STL.64 [R1+0x1188], R24 ;  /* 0x0011881801007387 */ /* 0x0081e80000100a00 */
[----:B0-----:R-:W3:Y:S04]  /*153b0*/  LDL.LU.64 R24, [R1+0x110] ;  /* 0x0001100001187983 */ /* 0x001ee80000300a00 */
[----:B------:R-:W3:Y:S04]  /*153c0*/  LDL.LU.64 R26, [R1+0x118] ;  /* 0x00011800011a7983 */ /* 0x000ee80000300a00 */
[----:B------:R-:W4:Y:S04]  /*153d0*/  LDL.LU R28, [R1+0x11ec] ;  /* 0x0011ec00011c7983 */ /* 0x000f280000300800 */
[----:B------:R-:W2:Y:S04]  /*153e0*/  LDL.LU R29, [R1+0x11e8] ;  /* 0x0011e800011d7983 */ /* 0x000ea80000300800 */
[----:B------:R-:W-:Y:S04]  /*153f0*/  STL.64 [R1+0x160], R16 ;  /* 0x0001601001007387 */ /* 0x000fe80000100a00 */
[----:B------:R0:W-:Y:S04]  /*15400*/  STL.64 [R1+0x168], R18 ;  /* 0x0001681201007387 */ /* 0x0001e80000100a00 */
[----:B0-----:R-:W2:Y:S04]  /*15410*/  LDL.LU.64 R18, [R1+0x11e0] ;  /* 0x0011e00001127983 */ /* 0x001ea80000300a00 */
[----:B------:R-:W3:Y:S01]  /*15420*/  LDL.LU.64 R16, [R1+0x11d8] ;  /* 0x0011d80001107983 */ /* 0x000ee20000300a00 */
        /* <DEDUP_REMOVED lines=23> */
[----:B------:R-:W3:Y:S04]  /*155a0*/  LDL.LU.64 R8, [R1+0x1198] ;  /* 0x0011980001087983 */ /* 0x000ee80000300a00 */
[----:B------:R-:W-:Y:S04]  /*155b0*/  STL.64 [R1+0x1150], R6 ;  /* 0x0011500601007387 */ /* 0x000fe80000100a00 */
[----:B------:R0:W-:Y:S04]  /*155c0*/  STL.64 [R1+0x1148], R4 ;  /* 0x0011480401007387 */ /* 0x0001e80000100a00 */
[----:B0-----:R-:W2:Y:S04]  /*155d0*/  LDL.LU.64 R4, [R1+0xc0] ;  /* 0x0000c00001047983 */ /* 0x001ea80000300a00 */
[----:B------:R-:W2:Y:S01]  /*155e0*/  LDL.LU.64 R6, [R1+0xc8] ;  /* 0x0000c80001067983 */ /* 0x000ea20000300a00 */
[----:B---3--:R-:W-:-:S15]  /*155f0*/  HMMA.16816.F32 R24, R12, R8, R24 ;  /* 0x000000080c18723c */ /* 0x008fde0000001818 */
[----:B------:R-:W-:-:S04]  /*15600*/  NOP ;  /* 0x0000000000007918 */ /* 0x000fc80000000000 */
[----:B------:R-:W-:Y:S04]  /*15610*/  STL.64 [R1+0x110], R24 ;  /* 0x0001101801007387 */ /* 0x000fe80000100a00 */
[----:B------:R0:W-:Y:S04]  /*15620*/  STL.64 [R1+0x118], R26 ;  /* 0x0001181a01007387 */ /* 0x0001e80000100a00 */
[----:B0-----:R-:W3:Y:S04]  /*15630*/  LDL.LU.64 R26, [R1+0x1190] ;  /* 0x00119000011a7983 */ /* 0x001ee80000300a00 */
[----:B------:R-:W3:Y:S01]  /*15640*/  LDL.LU.64 R24, [R1+0x1188] ;  /* 0x0011880001187983 */ /* 0x000ee20000300a00 */
[C---:B--2---:R-:W-:Y:S08]  /*15650*/  HMMA.16816.F32 R4, R12.reuse, R16, R4 ;  /* 0x000000100c04723c */ /* 0x044ff00000001804 */
[----:B---3--:R-:W-:-:S15]  /*15660*/  HMMA.16816.F32 R24, R12, R10, R24 ;  /* 0x0000000a0c18723c */ /* 0x008fde0000001818 */
[----:B------:R-:W-:-:S04]  /*15670*/  NOP ;  /* 0x0000000000007918 */ /* 0x000fc80000000000 */
[----:B------:R-:W-:Y:S04]  /*15680*/  STL.64 [R1+0x100], R24 ;  /* 0x0001001801007387 */ /* 0x000fe80000100a00 */
[----:B------:R0:W-:Y:S04]  /*15690*/  STL.64 [R1+0x108], R26 ;  /* 0x0001081a01007387 */ /* 0x0001e80000100a00 */
[----:B0-----:R-:W2:Y:S04]  /*156a0*/  LDL.LU.64 R26, [R1+0x1180] ;  /* 0x00118000011a7983 */ /* 0x001ea80000300a00 */
[----:B------:R-:W3:Y:S04]  /*156b0*/  LDL.LU.64 R24, [R1+0x1178] ;  /* 0x0011780001187983 */ /* 0x000ee80000300a00 */
[----:B------:R0:W-:Y:S04]  /*156c0*/  STL.64 [R1+0x1130], R10 ;  /* 0x0011300a01007387 */ /* 0x0001e80000100a00 */
[----:B0-----:R-:W2:Y:S04]  /*156d0*/  LDL.LU R11, [R1+0x314] ;  /* 0x00031400010b7983 */ /* 0x001ea80000300800 */
[----:B------:R-:W-:Y:S04]  /*156e0*/  STL.64 [R1+0x1128], R8 ;  /* 0x0011280801007387 */ /* 0x000fe80000100a00 */
[----:B------:R-:W-:Y:S04]  /*156f0*/  STL.64 [R1+0x1170], R18 ;  /* 0x0011701201007387 */ /* 0x000fe80000100a00 */
[----:B------:R0:W-:Y:S04]  /*15700*/  STL.64 [R1+0x1168], R16 ;  /* 0x0011681001007387 */ /* 0x0001e80000100a00 */
[----:B------:R1:W-:Y:S04]  /*15710*/  STL.64 [R1+0xc0], R4 ;  /* 0x0000c00401007387 */ /* 0x0003e80000100a00 */
[----:B------:R1:W-:Y:S04]  /*15720*/  STL.64 [R1+0xc8], R6 ;  /* 0x0000c80601007387 */ /* 0x0003e80000100a00 */
[----:B0-----:R-:W3:Y:S04]  /*15730*/  LDL.LU.64 R16, [R1+0xb0] ;  /* 0x0000b00001107983 */ /* 0x001ee80000300a00 */
[----:B------:R-:W3:Y:S04]  /*15740*/  LDL.LU.64 R18, [R1+0xb8] ;  /* 0x0000b80001127983 */ /* 0x000ee80000300a00 */
[----:B-1----:R-:W3:Y:S04]  /*15750*/  LDL.LU.64 R4, [R1+0x70] ;  /* 0x0000700001047983 */ /* 0x002ee80000300a00 */
[----:B------:R-:W3:Y:S01]  /*15760*/  LDL.LU.64 R6, [R1+0x78] ;  /* 0x0000780001067983 */ /* 0x000ee20000300a00 */
[----:B--2---:R-:W-:-:S03]  /*15770*/  IMAD R22, R22, 0x100, R11 ;  /* 0x0000010016167824 */ /* 0x004fc600078e020b */
[----:B---3--:R-:W-:Y:S04]  /*15780*/  STL.64 [R1+0x1160], R6 ;  /* 0x0011600601007387 */ /* 0x008fe80000100a00 */
[----:B------:R0:W-:Y:S04]  /*15790*/  STL.64 [R1+0x1158], R4 ;  /* 0x0011580401007387 */ /* 0x0001e80000100a00 */
[----:B0-----:R-:W2:Y:S04]  /*157a0*/  LDL.LU.64 R4, [R1+0x90] ;  /* 0x0000900001047983 */ /* 0x001ea80000300a00 */
[----:B------:R-:W2:Y:S04]  /*157b0*/  LDL.LU.64 R6, [R1+0x98] ;  /* 0x0000980001067983 */ /* 0x000ea80000300a00 */
[----:B------:R-:W3:Y:S04]  /*157c0*/  LDL.LU.64 R8, [R1+0x2a0] ;  /* 0x0002a00001087983 */ /* 0x000ee80000300a00 */
[----:B------:R-:W2:Y:S01]  /*157d0*/  LDL.LU.64 R10, [R1+0x2a8] ;  /* 0x0002a800010a7983 */ /* 0x000ea20000300a00 */
[----:B------:R-:W-:-:S02]  /*157e0*/  IMAD R23, R23, 0x100, R25 ;  /* 0x0000010017177824 */ /* 0x000fc400078e0219 */
[----:B------:R-:W-:Y:S02]  /*157f0*/  IMAD R24, R26, 0x100, R24 ;  /* 0x000001001a187824 */ /* 0x000fe400078e0218 */
[----:B------:R-:W-:Y:S01]  /*15800*/  IMAD R25, R0, 0x100, R27 ;  /* 0x0000010000197824 */ /* 0x000fe200078e021b */
[----:B------:R-:W-:Y:S02]  /*15810*/  F2FP.F16.E4M3.UNPACK_B R12, R22 ;  /* 0x00000016ff0c723e */ /* 0x000fe400020006ff */
[----:B------:R-:W-:Y:S02]  /*15820*/  F2FP.F16.E4M3.UNPACK_B R13, R23 ;  /* 0x00000017ff0d723e */ /* 0x000fe400020006ff */
[----:B------:R-:W-:Y:S02]  /*15830*/  F2FP.F16.E4M3.UNPACK_B R14, R24 ;  /* 0x00000018ff0e723e */ /* 0x000fe400020006ff */
[----:B------:R-:W-:Y:S01]  /*15840*/  F2FP.F16.E4M3.UNPACK_B R15, R25 ;  /* 0x00000019ff0f723e */ /* 0x000fe200020006ff */
[----:B--2---:R-:W-:Y:S04]  /*15850*/  STL.64 [R1+0x1140], R10 ;  /* 0x0011400a01007387 */ /* 0x004fe80000100a00 */
[----:B---3--:R0:W-:Y:S04]  /*15860*/  STL.64 [R1+0x1138], R8 ;  /* 0x0011380801007387 */ /* 0x0081e80000100a00 */
[----:B0-----:R-:W2:Y:S04]  /*15870*/  LDL.LU.64 R8, [R1+0x50] ;  /* 0x0000500001087983 */ /* 0x001ea80000300a00 */
[----:B------:R-:W2:Y:S04]  /*15880*/  LDL.LU.64 R10, [R1+0x58] ;  /* 0x00005800010a7983 */ /* 0x000ea80000300a00 */
[----:B------:R-:W3:Y:S04]  /*15890*/  LDL.LU R22, [R1+0x348] ;  /* 0x0003480001167983 */ /* 0x000ee80000300800 */
[----:B------:R-:W3:Y:S04]  /*158a0*/  LDL.LU R23, [R1+0x34c] ;  /* 0x00034c0001177983 */ /* 0x000ee80000300800 */
[----:B------:R-:W2:Y:S04]  /*158b0*/  LDL.LU.64 R24, [R1+0x270] ;  /* 0x0002700001187983 */ /* 0x000ea80000300a00 */
[----:B------:R-:W2:Y:S01]  /*158c0*/  LDL.LU.64 R26, [R1+0x278] ;  /* 0x00027800011a7983 */ /* 0x000ea20000300a00 */
[C---:B------:R-:W-:Y:S03]  /*158d0*/  HMMA.16816.F32 R16, R12.reuse, R20, R16 ;  /* 0x000000140c10723c */ /* 0x040fe60000001810 */
[----:B--2---:R-:W-:Y:S04]  /*158e0*/  STL.64 [R1+0x1120], R26 ;  /* 0x0011201a01007387 */ /* 0x004fe80000100a00 */
[----:B------:R0:W-:Y:S04]  /*158f0*/  STL.64 [R1+0x1118], R24 ;  /* 0x0011181801007387 */ /* 0x0001e80000100a00 */
[----:B0-----:R-:W2:Y:S04]  /*15900*/  LDL.LU.64 R24, [R1+0x290] ;  /* 0x0002900001187983 */ /* 0x001ea80000300a00 */
[----:B------:R-:W2:Y:S04]  /*15910*/  LDL.LU.64 R26, [R1+0x298] ;  /* 0x00029800011a7983 */ /* 0x000ea80000300a00 */
[----:B------:R-:W-:Y:S04]  /*15920*/  STL.64 [R1+0xb0], R16 ;  /* 0x0000b01001007387 */ /* 0x000fe80000100a00 */
[----:B------:R0:W-:Y:S04]  /*15930*/  STL.64 [R1+0xb8], R18 ;  /* 0x0000b81201007387 */ /* 0x0001e80000100a00 */
[----:B0-----:R-:W2:Y:S04]  /*15940*/  LDL.LU.64 R18, [R1+0x1170] ;  /* 0x0011700001127983 */ /* 0x001ea80000300a00 */
[----:B------:R-:W3:Y:S04]  /*15950*/  LDL.LU.64 R16, [R1+0x1168] ;  /* 0x0011680001107983 */ /* 0x000ee80000300a00 */
[----:B------:R-:W3:Y:S04]  /*15960*/  LDL.LU R20, [R1+0x344] ;  /* 0x0003440001147983 */ /* 0x000ee80000300800 */
[----:B------:R-:W3:Y:S01]  /*15970*/  LDL.LU R21, [R1+0x340] ;  /* 0x0003400001157983 */ /* 0x000ee20000300800 */
[----:B--2---:R-:W-:-:S15]  /*15980*/  HMMA.16816.F32 R4, R12, R18, R4 ;  /* 0x000000120c04723c */ /* 0x004fde0000001804 */
[----:B------:R-:W-:-:S04]  /*15990*/  NOP ;  /* 0x0000000000007918 */ /* 0x000fc80000000000 */
[----:B------:R-:W-:Y:S04]  /*159a0*/  STL.64 [R1+0x90], R4 ;  /* 0x0000900401007387 */ /* 0x000fe80000100a00 */
[----:B------:R0:W-:Y:S01]  /*159b0*/  STL [R1+0x98], R6 ;  /* 0x0000980601007387 */ /* 0x0001e20000100800 */
[----:B------:R-:W-:-:S03]  /*159c0*/  IMAD.MOV.U32 R0, RZ, RZ, R7 ;  /* 0x000000ffff007224 */ /* 0x000fc600078e0007 */
[----:B0-----:R-:W2:Y:S04]  /*159d0*/  LDL.LU.64 R6, [R1+0x1160] ;  /* 0x0011600001067983 */ /* 0x001ea80000300a00 */
[----:B------:R-:W2:Y:S04]  /*159e0*/  LDL.LU.64 R4, [R1+0x1158] ;  /* 0x0011580001047983 */ /* 0x000ea80000300a00 */
[----:B------:R-:W3:Y:S04]  /*159f0*/  LDL.LU R18, [R1+0x33c] ;  /* 0x00033c0001127983 */ /* 0x000ee80000300800 */
[----:B------:R-:W3:Y:S04]  /*15a00*/  LDL.LU R19, [R1+0x338] ;  /* 0x0003380001137983 */ /* 0x000ee80000300800 */
[----:B------:R0:W-:Y:S04]  /*15a10*/  STL [R1+0x1008], R0 ;  /* 0x0010080001007387 */ /* 0x0001e80000100800 */
[----:B0-----:R-:W3:Y:S01]  /*15a20*/  LDL.LU R0, [R1+0x330] ;  /* 0x0003300001007983 */ /* 0x001ee20000300800 */
[----:B--2---:R-:W-:-:S15]  /*15a30*/  HMMA.16816.F32 R4, R12, R2, R4 ;  /* 0x000000020c04723c */ /* 0x004fde0000001804 */
[----:B------:R-:W-:-:S04]  /*15a40*/  NOP ;  /* 0x0000000000007918 */ /* 0x000fc80000000000 */
[----:B------:R-:W-:Y:S04]  /*15a50*/  STL.64 [R1+0x70], R4 ;  /* 0x0000700401007387 */ /* 0x000fe80000100a00 */
[----:B------:R0:W-:Y:S04]  /*15a60*/  STL.64 [R1+0x78], R6 ;  /* 0x0000780601007387 */ /* 0x0001e80000100a00 */
[----:B0-----:R-:W2:Y:S04]  /*15a70*/  LDL.LU.64 R6, [R1+0x1150] ;  /* 0x0011500001067983 */ /* 0x001ea80000300a00 */
[----:B------:R-:W2:Y:S04]  /*15a80*/  LDL.LU.64 R4, [R1+0x1148] ;  /* 0x0011480001047983 */ /* 0x000ea80000300a00 */
[----:B------:R-:W3:Y:S01]  /*15a90*/  LDL.LU R3, [R1+0x334] ;  /* 0x0003340001037983 */ /* 0x000ee20000300800 */
[----:B--2---:R-:W-:-:S15]  /*15aa0*/  HMMA.16816.F32 R8, R12, R4, R8 ;  /* 0x000000040c08723c */ /* 0x004fde0000001808 */
[----:B------:R-:W-:-:S04]  /*15ab0*/  NOP ;  /* 0x0000000000007918 */ /* 0x000fc80000000000 */
[----:B------:R-:W-:Y:S04]  /*15ac0*/  STL.64 [R1+0x50], R8 ;  /* 0x0000500801007387 */ /* 0x000fe80000100a00 */
[----:B------:R0:W-:Y:S04]  /*15ad0*/  STL.64 [R1+0x58], R10 ;  /* 0x0000580a01007387 */ /* 0x0001e80000100a00 */
[----:B0-----:R-:W2:Y:S04]  /*15ae0*/  LDL.LU.64 R10, [R1+0x1140] ;  /* 0x00114000010a7983 */ /* 0x001ea80000300a00 */
[----:B------:R-:W2:Y:S02]  /*15af0*/  LDL.LU.64 R8, [R1+0x1138] ;  /* 0x0011380001087983 */ /* 0x000ea40000300a00 */
[----:B--2---:R-:W-:Y:S02]  /*15b00*/  HMMA.16816.F32 R4, R12, R6, R8 ;  /* 0x000000060c04723c */ /* 0x004fe40000001808 */
[----:B------:R-:W2:Y:S04]  /*15b10*/  LDL.LU.64 R10, [R1+0x1130] ;  /* 0x00113000010a7983 */ /* 0x000ea80000300a00 */
[----:B------:R-:W2:-:S13]  /*15b20*/  LDL.LU.64 R8, [R1+0x1128] ;  /* 0x0011280001087983 */ /* 0x000e9a0000300a00 */
[----:B------:R0:W-:Y:S04]  /*15b30*/  STL.64 [R1+0x30], R4 ;  /* 0x0000300401007387 */ /* 0x0001e80000100a00 */
[----:B------:R1:W-:Y:S04]  /*15b40*/  STL.64 [R1+0x38], R6 ;  /* 0x0000380601007387 */ /* 0x0003e80000100a00 */
[----:B0-----:R-:W3:Y:S04]  /*15b50*/  LDL.LU.64 R4, [R1+0x280] ;  /* 0x0002800001047983 */ /* 0x001ee80000300a00 */
[----:B-1----:R-:W3:Y:S01]  /*15b60*/  LDL.LU.64 R6, [R1+0x288] ;  /* 0x0002880001067983 */ /* 0x002ee20000300a00 */
[----:B--2---:R-:W-:-:S15]  /*15b70*/  HMMA.16816.F32 R24, R12, R8, R24 ;  /* 0x000000080c18723c */ /* 0x004fde0000001818 */
[----:B------:R-:W-:-:S04]  /*15b80*/  NOP ;  /* 0x0000000000007918 */ /* 0x000fc80000000000 */
[----:B------:R-:W-:Y:S04]  /*15b90*/  STL.64 [R1+0x10], R24 ;  /* 0x0000101801007387 */ /* 0x000fe80000100a00 */
[----:B------:R0:W-:Y:S04]  /*15ba0*/  STL.64 [R1+0x18], R26 ;  /* 0x0000181a01007387 */ /* 0x0001e80000100a00 */
[----:B0-----:R-:W2:Y:S04]  /*15bb0*/  LDL.LU.64 R26, [R1+0x1120] ;  /* 0x00112000011a7983 */ /* 0x001ea80000300a00 */
[----:B------:R-:W2:Y:S01]  /*15bc0*/  LDL.LU.64 R24, [R1+0x1118] ;  /* 0x0011180001187983 */ /* 0x000ea20000300a00 */
[----:B---3--:R-:W-:-:S15]  /*15bd0*/  HMMA.16816.F32 R4, R12, R10, R4 ;  /* 0x0000000a0c04723c */ /* 0x008fde0000001804 */
[----:B------:R-:W-:-:S04]  /*15be0*/  NOP ;  /* 0x0000000000007918 */ /* 0x000fc80000000000 */
[----:B------:R-:W-:Y:S04]  /*15bf0*/  STL.64 [R1], R4 ;  /* 0x0000000401007387 */ /* 0x000fe80000100a00 */
[----:B------:R-:W-:Y:S01]  /*15c00*/  STL.64 [R1+0x8], R6 ;  /* 0x0000080601007387 */ /* 0x000fe20000100a00 */
[----:B--2---:R-:W-:-:S15]  /*15c10*/  HMMA.16816.F32 R24, R12, R16, R24 ;  /* 0x000000100c18723c */ /* 0x004fde0000001818 */
[----:B------:R-:W-:-:S04]  /*15c20*/  NOP ;  /* 0x0000000000007918 */ /* 0x000fc80000000000 */
[----:B------:R-:W-:Y:S04]  /*15c30*/  STL.64 [R1+0xf30], R26 ;  /* 0x000f301a01007387 */ /* 0x000fe80000100a00 */
[----:B------:R0:W-:Y:S04]  /*15c40*/  STL.64 [R1+0xf28], R24 ;  /* 0x000f281801007387 */ /* 0x0001e80000100a00 */
[----:B0-----:R-:W2:Y:S04]  /*15c50*/  LDL.LU R24, [R1+0xe0] ;  /* 0x0000e00001187983 */ /* 0x001ea80000300800 */
[----:B------:R-:W2:Y:S01]  /*15c60*/  LDL.LU R25, [R1+0xe4] ;  /* 0x0000e40001197983 */ /* 0x000ea20000300800 */
[----:B------:R-:W-:-:S02]  /*15c70*/  IMAD.MOV.U32 R26, RZ, RZ, R29 ;  /* 0x000000ffff1a7224 */ /* 0x000fc400078e001d */
[----:B----4-:R-:W-:Y:S01]  /*15c80*/  IMAD.MOV.U32 R27, RZ, RZ, R28 ;  /* 0x000000ffff1b7224 */ /* 0x010fe200078e001c */
[----:B------:R-:W3:Y:S04]  /*15c90*/  LDL.LU R29, [R1+0x1114] ;  /* 0x00111400011d7983 */ /* 0x000ee80000300800 */
[----:B------:R-:W4:Y:S04]  /*15ca0*/  LDL.LU R28, [R1+0x1110] ;  /* 0x00111000011c7983 */ /* 0x000f280000300800 */
[----:B------:R-:W-:Y:S04]  /*15cb0*/  STL.64 [R1+0x1090], R26 ;  /* 0x0010901a01007387 */ /* 0x000fe80000100a00 */
[----:B--2---:R0:W-:Y:S04]  /*15cc0*/  STL.64 [R1+0x1088], R24 ;  /* 0x0010881801007387 */ /* 0x0041e80000100a00 */
[----:B0-----:R-:W2:Y:S04]  /*15cd0*/  LDL.LU R24, [R1+0x1e0] ;  /* 0x0001e00001187983 */ /* 0x001ea80000300800 */
[----:B------:R-:W2:Y:S04]  /*15ce0*/  LDL.LU R25, [R1+0x1e4] ;  /* 0x0001e40001197983 */ /* 0x000ea80000300800 */
[----:B------:R-:W2:Y:S04]  /*15cf0*/  LDL.LU R26, [R1+0x1e8] ;  /* 0x0001e800011a7983 */ /* 0x000ea80000300800 */
[----:B------:R-:W2:Y:S04]  /*15d00*/  LDL.LU R27, [R1+0x1ec] ;  /* 0x0001ec00011b7983 */ /* 0x000ea80000300800 */
[----:B--2---:R-:W-:Y:S04]  /*15d10*/  STL.64 [R1+0x10a0], R26 ;  /* 0x0010a01a01007387 */ /* 0x004fe80000100a00 */
[----:B------:R0:W-:Y:S04]  /*15d20*/  STL.64 [R1+0x1098], R24 ;  /* 0x0010981801007387 */ /* 0x0001e80000100a00 */
[----:B0-----:R-:W2:Y:S04]  /*15d30*/  LDL.LU R24, [R1+0xf0] ;  /* 0x0000f00001187983 */ /* 0x001ea80000300800 */
[----:B------:R-:W2:Y:S01]  /*15d40*/  LDL.LU R25, [R1+0xf4] ;  /* 0x0000f40001197983 */ /* 0x000ea20000300800 */
[----:B----4-:R-:W-:-:S02]  /*15d50*/  IMAD.MOV.U32 R26, RZ, RZ, R28 ;  /* 0x000000ffff1a7224 */ /* 0x010fc400078e001c */
[----:B---3--:R-:W-:Y:S01]  /*15d60*/  IMAD.MOV.U32 R27, RZ, RZ, R29 ;  /* 0x000000ffff1b7224 */ /* 0x008fe200078e001d */
[----:B------:R-:W3:Y:S04]  /*15d70*/  LDL.LU R28, [R1+0x110c] ;  /* 0x00110c00011c7983 */ /* 0x000ee80000300800 */
[----:B------:R-:W4:Y:S04]  /*15d80*/  LDL.LU R29, [R1+0x1108] ;  /* 0x00110800011d7983 */ /* 0x000f280000300800 */
[----:B------:R-:W3:Y:S04]  /*15d90*/  LDL.LU R7, [R1+0x234] ;  /* 0x0002340001077983 */ /* 0x000ee80000300800 */
[----:B------:R-:W3:Y:S04]  /*15da0*/  LDL.LU R8, [R1+0x240] ;  /* 0x0002400001087983 */ /* 0x000ee80000300800 */
[----:B------:R-:W-:Y:S04]  /*15db0*/  STL.64 [R1+0x10b0], R26 ;  /* 0x0010b01a01007387 */ /* 0x000fe80000100a00 */
[----:B--2---:R0:W-:Y:S04]  /*15dc0*/  STL.64 [R1+0x10a8], R24 ;  /* 0x0010a81801007387 */ /* 0x0041e80000100a00 */
[----:B0-----:R-:W2:Y:S04]  /*15dd0*/  LDL.LU R24, [R1+0xa0] ;  /* 0x0000a00001187983 */ /* 0x001ea80000300800 */
[----:B------:R-:W2:Y:S04]  /*15de0*/  LDL.LU R25, [R1+0xa4] ;  /* 0x0000a40001197983 */ /* 0x000ea80000300800 */
[----:B------:R-:W2:Y:S04]  /*15df0*/  LDL.LU R26, [R1+0xa8] ;  /* 0x0000a800011a7983 */ /* 0x000ea80000300800 */
[----:B------:R-:W2:Y:S04]  /*15e00*/  LDL.LU R27, [R1+0xac] ;  /* 0x0000ac00011b7983 */ /* 0x000ea80000300800 */
[----:B------:R-:W3:Y:S04]  /*15e10*/  LDL.LU R6, [R1+0x230] ;  /* 0x0002300001067983 */ /* 0x000ee80000300800 */
[----:B--2---:R-:W-:Y:S04]  /*15e20*/  STL.64 [R1+0x10c0], R26 ;  /* 0x0010c01a01007387 */ /* 0x004fe80000100a00 */
[----:B------:R0:W-:Y:S04]  /*15e30*/  STL.64 [R1+0x10b8], R24 ;  /* 0x0010b81801007387 */ /* 0x0001e80000100a00 */
[----:B0-----:R-:W2:Y:S04]  /*15e40*/  LDL.LU R24, [R1+0x80] ;  /* 0x0000800001187983 */ /* 0x001ea80000300800 */
[----:B------:R-:W2:Y:S01]  /*15e50*/  LDL.LU R25, [R1+0x84] ;  /* 0x0000840001197983 */ /* 0x000ea20000300800 */
[----:B----4-:R-:W-:-:S02]  /*15e60*/  IMAD.MOV.U32 R26, RZ, RZ, R29 ;  /* 0x000000ffff1a7224 */ /* 0x010fc400078e001d */
[----:B---3--:R-:W-:Y:S02]  /*15e70*/  IMAD.MOV.U32 R27, RZ, RZ, R28 ;  /* 0x000000ffff1b7224 */ /* 0x008fe400078e001c */
[----:B------:R-:W-:Y:S01]  /*15e80*/  IMAD R2, R0, 0x100, R3 ;  /* 0x0000010000027824 */ /* 0x000fe200078e0203 */
[----:B------:R-:W3:Y:S01]  /*15e90*/  LDL.LU R29, [R1+0x1104] ;  /* 0x00110400011d7983 */ /* 0x000ee20000300800 */
[----:B------:R-:W-:-:S03]  /*15ea0*/  IMAD R3, R19, 0x100, R18 ;  /* 0x0000010013037824 */ /* 0x000fc600078e0212 */
[----:B------:R-:W4:Y:S04]  /*15eb0*/  LDL.LU R28, [R1+0x1100] ;  /* 0x00110000011c7983 */ /* 0x000f280000300800 */
[----:B------:R-:W3:Y:S04]  /*15ec0*/  LDL.LU R19, [R1+0x204] ;  /* 0x0002040001137983 */ /* 0x000ee80000300800 */
[----:B------:R-:W-:Y:S04]  /*15ed0*/  STL.64 [R1+0x10d0], R26 ;  /* 0x0010d01a01007387 */ /* 0x000fe80000100a00 */
[----:B--2---:R0:W-:Y:S04]  /*15ee0*/  STL.64 [R1+0x10c8], R24 ;  /* 0x0010c81801007387 */ /* 0x0041e80000100a00 */
[----:B0-----:R-:W2:Y:S04]  /*15ef0*/  LDL.LU R24, [R1+0x60] ;  /* 0x0000600001187983 */ /* 0x001ea80000300800 */
[----:B------:R-:W2:Y:S04]  /*15f00*/  LDL.LU R25, [R1+0x64] ;  /* 0x0000640001197983 */ /* 0x000ea80000300800 */
[----:B------:R-:W2:Y:S04]  /*15f10*/  LDL.LU R26, [R1+0x68] ;  /* 0x00006800011a7983 */ /* 0x000ea80000300800 */
[----:B------:R-:W2:Y:S01]  /*15f20*/  LDL.LU R27, [R1+0x6c] ;  /* 0x00006c00011b7983 */ /* 0x000ea20000300800 */
[----:B------:R-:W-:-:S03]  /*15f30*/  IMAD R4, R21, 0x100, R20 ;  /* 0x0000010015047824 */ /* 0x000fc600078e0214 */
[----:B------:R-:W3:Y:S04]  /*15f40*/  LDL.LU R20, [R1+0x1f0] ;  /* 0x0001f00001147983 */ /* 0x000ee80000300800 */
[----:B------:R-:W3:Y:S04]  /*15f50*/  LDL.LU R21, [R1+0x1f4] ;  /* 0x0001f40001157983 */ /* 0x000ee80000300800 */
[----:B------:R-:W3:Y:S04]  /*15f60*/  LDL.LU R18, [R1+0x200] ;  /* 0x0002000001127983 */ /* 0x000ee80000300800 */
[----:B--2---:R-:W-:Y:S04]  /*15f70*/  STL.64 [R1+0x10e0], R26 ;  /* 0x0010e01a01007387 */ /* 0x004fe80000100a00 */
[----:B------:R4:W-:Y:S02]  /*15f80*/  STL.64 [R1+0x10d8], R24 ;  /* 0x0010d81801007387 */ /* 0x0009e40000100a00 */
[----:B----4-:R-:W-:-:S02]  /*15f90*/  IMAD.MOV.U32 R24, RZ, RZ, R28 ;  /* 0x000000ffff187224 */ /* 0x010fc400078e001c */
[----:B---3--:R-:W-:Y:S01]  /*15fa0*/  IMAD.MOV.U32 R25, RZ, RZ, R29 ;  /* 0x000000ffff197224 */ /* 0x008fe200078e001d */
[----:B------:R-:W2:Y:S04]  /*15fb0*/  LDL.LU R28, [R1+0x10fc] ;  /* 0x0010fc00011c7983 */ /* 0x000ea80000300800 */
[----:B------:R-:W3:Y:S04]  /*15fc0*/  LDL.LU R29, [R1+0x10f8] ;  /* 0x0010f800011d7983 */ /* 0x000ee80000300800 */
[----:B------:R-:W4:Y:S04]  /*15fd0*/  LDL.LU R26, [R1+0x48] ;  /* 0x00004800011a7983 */ /* 0x000f280000300800 */
[----:B------:R-:W4:Y:S01]  /*15fe0*/  LDL.LU R27, [R1+0x4c] ;  /* 0x00004c00011b7983 */ /* 0x000f220000300800 */
[----:B------:R-:W-:Y:S01]  /*15ff0*/  IMAD R5, R22, 0x100, R23 ;  /* 0x0000010016057824 */ /* 0x000fe200078e0217 */
[----:B------:R-:W-:-:S02]  /*16000*/  F2FP.F16.E4M3.UNPACK_B R12, R2 ;  /* 0x00000002ff0c723e */ /* 0x000fc400020006ff */
[----:B------:R-:W-:Y:S02]  /*16010*/  F2FP.F16.E4M3.UNPACK_B R13, R3 ;  /* 0x00000003ff0d723e */ /* 0x000fe400020006ff */
[----:B------:R-:W-:Y:S01]  /*16020*/  F2FP.F16.E4M3.UNPACK_B R14, R4 ;  /* 0x00000004ff0e723e */ /* 0x000fe200020006ff */
[----:B----4-:R-:W-:Y:S04]  /*16030*/  STL.64 [R1+0x10f0], R26 ;  /* 0x0010f01a01007387 */ /* 0x010fe80000100a00 */
[----:B------:R0:W-:Y:S04]  /*16040*/  STL.64 [R1+0x10e8], R24 ;  /* 0x0010e81801007387 */ /* 0x0001e80000100a00 */
[----:B0-----:R-:W4:Y:S04]  /*16050*/  LDL.LU R24, [R1+0x20] ;  /* 0x0000200001187983 */ /* 0x001f280000300800 */
[----:B------:R-:W4:Y:S01]  /*16060*/  LDL.LU R25, [R1+0x24] ;  /* 0x0000240001197983 */ /* 0x000f220000300800 */
[----:B---3--:R-:W-:-:S02]  /*16070*/  IMAD.MOV.U32 R26, RZ, RZ, R29 ;  /* 0x000000ffff1a7224 */ /* 0x008fc400078e001d */
[----:B--2---:R-:W-:Y:S01]  /*16080*/  IMAD.MOV.U32 R27, RZ, RZ, R28 ;  /* 0x000000ffff1b7224 */ /* 0x004fe200078e001c */
[----:B------:R-:W-:Y:S02]  /*16090*/  F2FP.F16.E4M3.UNPACK_B R15, R5 ;  /* 0x00000005ff0f723e */ /* 0x000fe400020006ff */
[----:B------:R-:W-:Y:S02]  /*160a0*/  F2FP.F16.E4M3.UNPACK_B R20, R20.H1 ;  /* 0x00000014ff14723e */ /* 0x000fe400030006ff */
[----:B------:R-:W-:Y:S01]  /*160b0*/  F2FP.F16.E4M3.UNPACK_B R21, R21.H1 ;  /* 0x00000015ff15723e */ /* 0x000fe200030006ff */
[----:B------:R-:W2:Y:S04]  /*160c0*/  LDL.LU R9, [R1+0x244] ;  /* 0x0002440001097983 */ /* 0x000ea80000300800 */
[----:B------:R-:W3:Y:S04]  /*160d0*/  LDL.LU R10, [R1+0x250] ;  /* 0x00025000010a7983 */ /* 0x000ee80000300800 */
[----:B------:R-:W2:Y:S04]  /*160e0*/  LDL.LU R11, [R1+0x254] ;  /* 0x00025400010b7983 */ /* 0x000ea80000300800 */
        /* <DEDUP_REMOVED lines=10> */
[----:B------:R-:W2:Y:S01]  /*16190*/  LDL.LU R5, [R1+0x224] ;  /* 0x0002240001057983 */ /* 0x000ea20000300800 */
[----:B----4-:R-:W-:-:S15]  /*161a0*/  HMMA.16816.F32 R24, R12, R20, R24 ;  /* 0x000000140c18723c */ /* 0x010fde0000001818 */
[----:B------:R-:W-:-:S04]  /*161b0*/  NOP ;  /* 0x0000000000007918 */ /* 0x000fc80000000000 */
[----:B------:R-:W-:Y:S04]  /*161c0*/  STL.64 [R1+0x20], R24 ;  /* 0x0000201801007387 */ /* 0x000fe80000100a00 */
[----:B------:R0:W-:Y:S04]  /*161d0*/  STL.64 [R1+0x28], R26 ;  /* 0x0000281a01007387 */ /* 0x0001e80000100a00 */
[----:B0-----:R-:W4:Y:S04]  /*161e0*/  LDL.LU.64 R26, [R1+0x10f0] ;  /* 0x0010f000011a7983 */ /* 0x001f280000300a00 */
[----:B------:R-:W4:Y:S01]  /*161f0*/  LDL.LU.64 R24, [R1+0x10e8] ;  /* 0x0010e80001187983 */ /* 0x000f220000300a00 */
[----:B------:R-:W-:-:S02]  /*16200*/  F2FP.F16.E4M3.UNPACK_B R18, R18.H1 ;  /* 0x00000012ff12723e */ /* 0x000fc400030006ff */
[----:B------:R-:W-:-:S07]  /*16210*/  F2FP.F16.E4M3.UNPACK_B R19, R19.H1 ;  /* 0x00000013ff13723e */ /* 0x000fce00030006ff */
[----:B----4-:R-:W-:-:S15]  /*16220*/  HMMA.16816.F32 R24, R12, R18, R24 ;  /* 0x000000120c18723c */ /* 0x010fde0000001818 */
[----:B------:R-:W-:-:S04]  /*16230*/  NOP ;  /* 0x0000000000007918 */ /* 0x000fc80000000000 */
[----:B------:R-:W-:Y:S04]  /*16240*/  STL.64 [R1+0x40], R24 ;  /* 0x0000401801007387 */ /* 0x000fe80000100a00 */
[----:B------:R0:W-:Y:S04]  /*16250*/  STL.64 [R1+0x48], R26 ;  /* 0x0000481a01007387 */ /* 0x0001e80000100a00 */
[----:B0-----:R-:W4:Y:S04]  /*16260*/  LDL.LU.64 R26, [R1+0x10e0] ;  /* 0x0010e000011a7983 */ /* 0x001f280000300a00 */
[----:B------:R-:W4:Y:S01]  /*16270*/  LDL.LU.64 R24, [R1+0x10d8] ;  /* 0x0010d80001187983 */ /* 0x000f220000300a00 */
[----:B--2---:R-:W-:-:S02]  /*16280*/  F2FP.F16.E4M3.UNPACK_B R2, R2.H1 ;  /* 0x00000002ff02723e */ /* 0x004fc400030006ff */
[----:B------:R-:W-:-:S07]  /*16290*/  F2FP.F16.E4M3.UNPACK_B R3, R3.H1 ;  /* 0x00000003ff03723e */ /* 0x000fce00030006ff */
[----:B----4-:R-:W-:-:S15]  /*162a0*/  HMMA.16816.F32 R24, R12, R2, R24 ;  /* 0x000000020c18723c */ /* 0x010fde0000001818 */
[----:B------:R-:W-:-:S04]  /*162b0*/  NOP ;  /* 0x0000000000007918 */ /* 0x000fc80000000000 */
[----:B------:R-:W-:Y:S04]  /*162c0*/  STL.64 [R1+0x60], R24 ;  /* 0x0000601801007387 */ /* 0x000fe80000100a00 */
[----:B------:R0:W-:Y:S04]  /*162d0*/  STL.64 [R1+0x68], R26 ;  /* 0x0000681a01007387 */ /* 0x0001e80000100a00 */
[----:B0-----:R-:W2:Y:S04]  /*162e0*/  LDL.LU.64 R26, [R1+0x10d0] ;  /* 0x0010d000011a7983 */ /* 0x001ea80000300a00 */
[----:B------:R-:W2:Y:S01]  /*162f0*/  LDL.LU.64 R24, [R1+0x10c8] ;  /* 0x0010c80001187983 */ /* 0x000ea20000300a00 */
[----:B------:R-:W-:-:S02]  /*16300*/  F2FP.F16.E4M3.UNPACK_B R4, R4.H1 ;  /* 0x00000004ff04723e */ /* 0x000fc400030006ff */
[----:B------:R-:W-:-:S07]  /*16310*/  F2FP.F16.E4M3.UNPACK_B R5, R5.H1 ;  /* 0x00000005ff05723e */ /* 0x000fce00030006ff */
[----:B--2---:R-:W-:-:S15]  /*16320*/  HMMA.16816.F32 R24, R12, R4, R24 ;  /* 0x000000040c18723c */ /* 0x004fde0000001818 */
        /* <DEDUP_REMOVED lines=14> */
[----:B------:R-:W-:Y:S01]  /*16410*/  F2FP.F16.E4M3.UNPACK_B R9, R9.H1 ;  /* 0x00000009ff09723e */ /* 0x000fe200030006ff */
[----:B------:R0:W-:Y:S04]  /*16420*/  STL.64 [R1+0x1060], R6 ;  /* 0x0010600601007387 */ /* 0x0001e80000100a00 */
[----:B0-----:R-:W4:Y:S04]  /*16430*/  LDL.LU R6, [R1+0x35c] ;  /* 0x00035c0001067983 */ /* 0x001f280000300800 */
[----:B------:R-:W3:Y:S04]  /*16440*/  LDL.LU R7, [R1+0x364] ;  /* 0x0003640001077983 */ /* 0x000ee80000300800 */
[----:B------:R0:W-:Y:S04]  /*16450*/  STL.64 [R1+0x1058], R4 ;  /* 0x0010580401007387 */ /* 0x0001e80000100a00 */
[----:B0-----:R-:W3:Y:S01]  /*16460*/  LDL.LU R5, [R1+0x354] ;  /* 0x0003540001057983 */ /* 0x001ee20000300800 */
[----:B--2---:R-:W-:-:S15]  /*16470*/  HMMA.16816.F32 R24, R12, R8, R24 ;  /* 0x000000080c18723c */ /* 0x004fde0000001818 */
[----:B------:R-:W-:-:S04]  /*16480*/  NOP ;  /* 0x0000000000007918 */ /* 0x000fc80000000000 */
[----:B------:R-:W-:Y:S04]  /*16490*/  STL.64 [R1+0xf0], R24 ;  /* 0x0000f01801007387 */ /* 0x000fe80000100a00 */
[----:B------:R0:W-:Y:S04]  /*164a0*/  STL.64 [R1+0xf8], R26 ;  /* 0x0000f81a01007387 */ /* 0x0001e80000100a00 */
[----:B0-----:R-:W2:Y:S04]  /*164b0*/  LDL.LU.64 R26, [R1+0x10a0] ;  /* 0x0010a000011a7983 */ /* 0x001ea80000300a00 */
[----:B------:R-:W2:Y:S01]  /*164c0*/  LDL.LU.64 R24, [R1+0x1098] ;  /* 0x0010980001187983 */ /* 0x000ea20000300a00 */
[----:B---3--:R-:W-:-:S02]  /*164d0*/  F2FP.F16.E4M3.UNPACK_B R10, R10.H1 ;  /* 0x0000000aff0a723e */ /* 0x008fc400030006ff */
        /* <DEDUP_REMOVED lines=9> */
[----:B------:R-:W-:Y:S02]  /*16570*/  IMAD R22, R22, 0x100, R5 ;  /* 0x0000010016167824 */ /* 0x000fe400078e0205 */
[----:B----4-:R-:W-:Y:S02]  /*16580*/  IMAD R23, R23, 0x100, R6 ;  /* 0x0000010017177824 */ /* 0x010fe400078e0206 */
[----:B------:R-:W-:Y:S01]  /*16590*/  IMAD R28, R28, 0x100, R7 ;  /* 0x000001001c1c7824 */ /* 0x000fe200078e0207 */
[----:B------:R-:W-:Y:S04]  /*165a0*/  STL.64 [R1+0x1040], R10 ;  /* 0x0010400a01007387 */ /* 0x000fe80000100a00 */
[----:B------:R-:W-:Y:S04]  /*165b0*/  STL.64 [R1+0x1038], R8 ;  /* 0x0010380801007387 */ /* 0x000fe80000100a00 */
[----:B------:R-:W-:Y:S04]  /*165c0*/  STL [R1+0x1010], R16 ;  /* 0x0010101001007387 */ /* 0x000fe80000100800 */
[----:B------:R-:W-:Y:S01]  /*165d0*/  STL [R1+0x100c], R17 ;  /* 0x00100c1101007387 */ /* 0x000fe20000100800 */
[----:B--2---:R-:W-:-:S15]  /*165e0*/  HMMA.16816.F32 R4, R12, R16, R24 ;  /* 0x000000100c04723c */ /* 0x004fde0000001818 */
[----:B------:R-:W-:-:S04]  /*165f0*/  NOP ;  /* 0x0000000000007918 */ /* 0x000fc80000000000 */
[----:B------:R-:W-:Y:S04]  /*16600*/  STL.64 [R1+0xe0], R4 ;  /* 0x0000e00401007387 */ /* 0x000fe80000100a00 */
[----:B------:R-:W-:Y:S04]  /*16610*/  STL.64 [R1+0xe8], R6 ;  /* 0x0000e80601007387 */ /* 0x000fe80000100a00 */
[----:B------:R-:W2:Y:S04]  /*16620*/  LDL.LU R24, [R1+0x100] ;  /* 0x0001000001187983 */ /* 0x000ea80000300800 */
[----:B------:R-:W2:Y:S04]  /*16630*/  LDL.LU R25, [R1+0x104] ;  /* 0x0001040001197983 */ /* 0x000ea80000300800 */
[----:B------:R-:W3:Y:S04]  /*16640*/  LDL.LU R26, [R1+0x108] ;  /* 0x00010800011a7983 */ /* 0x000ee80000300800 */
[----:B------:R-:W3:Y:S04]  /*16650*/  LDL.LU R27, [R1+0x10c] ;  /* 0x00010c00011b7983 */ /* 0x000ee80000300800 */
[----:B---3--:R-:W-:Y:S04]  /*16660*/  STL.64 [R1+0xfb0], R26 ;  /* 0x000fb01a01007387 */ /* 0x008fe80000100a00 */
[----:B--2---:R0:W-:Y:S04]  /*16670*/  STL.64 [R1+0xfa8], R24 ;  /* 0x000fa81801007387 */ /* 0x0041e80000100a00 */
[----:B0-----:R-:W2:Y:S04]  /*16680*/  LDL.LU R24, [R1+0x120] ;  /* 0x0001200001187983 */ /* 0x001ea80000300800 */
        /* <DEDUP_REMOVED lines=15> */
[----:B------:R-:W4:Y:S04]  /*16780*/  LDL.LU R16, [R1+0x380] ;  /* 0x0003800001107983 */ /* 0x000f280000300800 */
[----:B----4-:R0:W-:Y:S04]  /*16790*/  STL [R1+0x1014], R16 ;  /* 0x0010141001007387 */ /* 0x0101e80000100800 */
[----:B0-----:R-:W4:Y:S04]  /*167a0*/  LDL.LU R16, [R1+0x374] ;  /* 0x0003740001107983 */ /* 0x001f280000300800 */
[----:B------:R-:W4:Y:S04]  /*167b0*/  LDL.LU R17, [R1+0x388] ;  /* 0x0003880001117983 */ /* 0x000f280000300800 */
[----:B------:R-:W-:Y:S01]  /*167c0*/  STL.64 [R1+0x1080], R18 ;  /* 0x0010801201007387 */ /* 0x000fe20000100a00 */
[----:B------:R-:W-:-:S03]  /*167d0*/  IMAD R29, R29, 0x100, R0 ;  /* 0x000001001d1d7824 */ /* 0x000fc600078e0200 */
[----:B----4-:R-:W-:Y:S04]  /*167e0*/  STL.64 [R1+0x1078], R16 ;  /* 0x0010781001007387 */ /* 0x010fe80000100a00 */
[----:B------:R-:W4:Y:S04]  /*167f0*/  LDL.LU R0, [R1+0x390] ;  /* 0x0003900001007983 */ /* 0x000f280000300800 */
        /* <DEDUP_REMOVED lines=20> */
[----:B--2---:R-:W-:Y:S04]  /*16940*/  STL.64 [R1+0x1070], R6 ;  /* 0x0010700601007387 */ /* 0x004fe80000100a00 */
[----:B------:R0:W-:Y:S04]  /*16950*/  STL.64 [R1+0x1068], R4 ;  /* 0x0010680401007387 */ /* 0x0001e80000100a00 */
[----:B0-----:R-:W2:Y:S04]  /*16960*/  LDL.LU R4, [R1+0x1c0] ;  /* 0x0001c00001047983 */ /* 0x001ea80000300800 */
[----:B------:R-:W2:Y:S04]  /*16970*/  LDL.LU R5, [R1+0x1c4] ;  /* 0x0001c40001057983 */ /* 0x000ea80000300800 */
[----:B------:R-:W2:Y:S04]  /*16980*/  LDL.LU R6, [R1+0x1c8] ;  /* 0x0001c80001067983 */ /* 0x000ea80000300800 */
[----:B------:R-:W2:Y:S04]  /*16990*/  LDL.LU R7, [R1+0x1cc] ;  /* 0x0001cc0001077983 */ /* 0x000ea80000300800 */
[----:B------:R-:W2:Y:S04]  /*169a0*/  LDL.LU R16, [R1+0x1d0] ;  /* 0x0001d00001107983 */ /* 0x000ea80000300800 */
[----:B------:R-:W2:Y:S04]  /*169b0*/  LDL.LU R17, [R1+0x1d4] ;  /* 0x0001d40001117983 */ /* 0x000ea80000300800 */
[----:B------:R-:W2:Y:S04]  /*169c0*/  LDL.LU R18, [R1+0x1d8] ;  /* 0x0001d80001127983 */ /* 0x000ea80000300800 */
[----:B------:R-:W2:Y:S04]  /*169d0*/  LDL.LU R19, [R1+0x1dc] ;  /* 0x0001dc0001137983 */ /* 0x000ea80000300800 */
[----:B------:R-:W-:Y:S04]  /*169e0*/  STL.64 [R1+0x1050], R10 ;  /* 0x0010500a01007387 */ /* 0x000fe80000100a00 */
[----:B------:R0:W-:Y:S04]  /*169f0*/  STL.64 [R1+0x1048], R8 ;  /* 0x0010480801007387 */ /* 0x0001e80000100a00 */
[----:B0-----:R-:W2:Y:S04]  /*16a00*/  LDL.LU R8, [R1+0x1a0] ;  /* 0x0001a00001087983 */ /* 0x001ea80000300800 */
[----:B------:R-:W2:Y:S04]  /*16a10*/  LDL.LU R9, [R1+0x1a4] ;  /* 0x0001a40001097983 */ /* 0x000ea80000300800 */
[----:B------:R-:W2:Y:S04]  /*16a20*/  LDL.LU R10, [R1+0x1a8] ;  /* 0x0001a800010a7983 */ /* 0x000ea80000300800 */
[----:B------:R-:W2:Y:S04]  /*16a30*/  LDL.LU R11, [R1+0x1ac] ;  /* 0x0001ac00010b7983 */ /* 0x000ea80000300800 */
[----:B---3--:R-:W-:Y:S04]  /*16a40*/  STL.64 [R1+0x1000], R26 ;  /* 0x0010001a01007387 */ /* 0x008fe80000100a00 */
[----:B------:R0:W-:Y:S04]  /*16a50*/  STL.64 [R1+0xff8], R24 ;  /* 0x000ff81801007387 */ /* 0x0001e80000100a00 */
[----:B0-----:R-:W3:Y:S04]  /*16a60*/  LDL.LU R24, [R1+0xd0] ;  /* 0x0000d00001187983 */ /* 0x001ee80000300800 */
[----:B------:R-:W3:Y:S04]  /*16a70*/  LDL.LU R25, [R1+0xd4] ;  /* 0x0000d40001197983 */ /* 0x000ee80000300800 */
[----:B------:R-:W2:Y:S04]  /*16a80*/  LDL.LU R26, [R1+0xd8] ;  /* 0x0000d800011a7983 */ /* 0x000ea80000300800 */
[----:B------:R-:W2:Y:S01]  /*16a90*/  LDL.LU R27, [R1+0xdc] ;  /* 0x0000dc00011b7983 */ /* 0x000ea20000300800 */
[----:B------:R-:W-:-:S02]  /*16aa0*/  F2FP.F16.E4M3.UNPACK_B R12, R22 ;  /* 0x00000016ff0c723e */ /* 0x000fc400020006ff */
[----:B------:R-:W-:Y:S02]  /*16ab0*/  F2FP.F16.E4M3.UNPACK_B R13, R23 ;  /* 0x00000017ff0d723e */ /* 0x000fe400020006ff */
[----:B------:R-:W-:Y:S02]  /*16ac0*/  F2FP.F16.E4M3.UNPACK_B R14, R28 ;  /* 0x0000001cff0e723e */ /* 0x000fe400020006ff */
[----:B------:R-:W-:Y:S01]  /*16ad0*/  F2FP.F16.E4M3.UNPACK_B R15, R29 ;  /* 0x0000001dff0f723e */ /* 0x000fe200020006ff */
[----:B--2---:R-:W-:Y:S04]  /*16ae0*/  STL.64 [R1+0x1020], R26 ;  /* 0x0010201a01007387 */ /* 0x004fe80000100a00 */
[----:B---3--:R0:W-:Y:S04]  /*16af0*/  STL.64 [R1+0x1018], R24 ;  /* 0x0010181801007387 */ /* 0x0081e80000100a00 */
[----:B0-----:R-:W2:Y:S04]  /*16b00*/  LDL.LU R24, [R1+0x170] ;  /* 0x0001700001187983 */ /* 0x001ea80000300800 */
[----:B------:R-:W2:Y:S04]  /*16b10*/  LDL.LU R25, [R1+0x174] ;  /* 0x0001740001197983 */ /* 0x000ea80000300800 */
[----:B------:R-:W3:Y:S04]  /*16b20*/  LDL.LU R26, [R1+0x178] ;  /* 0x00017800011a7983 */ /* 0x000ee80000300800 */
[----:B------:R-:W3:Y:S01]  /*16b30*/  LDL.LU R27, [R1+0x17c] ;  /* 0x00017c00011b7983 */ /* 0x000ee20000300800 */
[C---:B------:R-:W-:Y:S03]  /*16b40*/  HMMA.16816.F32 R16, R12.reuse, R20, R16 ;  /* 0x000000140c10723c */ /* 0x040fe60000001810 */
[----:B---3--:R-:W-:Y:S04]  /*16b50*/  STL.64 [R1+0x1030], R26 ;  /* 0x0010301a01007387 */ /* 0x008fe80000100a00 */
[----:B--2---:R0:W-:Y:S04]  /*16b60*/  STL.64 [R1+0x1028], R24 ;  /* 0x0010281801007387 */ /* 0x0041e80000100a00 */
[----:B0-----:R-:W2:Y:S04]  /*16b70*/  LDL.LU R24, [R1+0x180] ;  /* 0x0001800001187983 */ /* 0x001ea80000300800 */
[----:B------:R-:W2:Y:S04]  /*16b80*/  LDL.LU R25, [R1+0x184] ;  /* 0x0001840001197983 */ /* 0x000ea80000300800 */
[----:B------:R-:W2:Y:S04]  /*16b90*/  LDL.LU R26, [R1+0x188] ;  /* 0x00018800011a7983 */ /* 0x000ea80000300800 */
[----:B------:R-:W2:Y:S04]  /*16ba0*/  LDL.LU R27, [R1+0x18c] ;  /* 0x00018c00011b7983 */ /* 0x000ea80000300800 */
[----:B------:R-:W3:Y:S04]  /*16bb0*/  LDL.LU R22, [R1+0x370] ;  /* 0x0003700001167983 */ /* 0x000ee80000300800 */
[----:B------:R-:W2:Y:S04]  /*16bc0*/  LDL.LU R23, [R1+0x37c] ;  /* 0x00037c0001177983 */ /* 0x000ea80000300800 */
[----:B------:R-:W2:Y:S04]  /*16bd0*/  LDL.LU R28, [R1+0x384] ;  /* 0x00038400011c7983 */ /* 0x000ea80000300800 */
[----:B------:R-:W4:Y:S04]  /*16be0*/  LDL.LU R29, [R1+0x38c] ;  /* 0x00038c00011d7983 */ /* 0x000f280000300800 */
        /* <DEDUP_REMOVED lines=33> */
[----:B------:R-:W2:Y:S01]  /*16e00*/  LDL.LU.64 R24, [R1+0x1028] ;  /* 0x0010280001187983 */ /* 0x000ea20000300a00 */
[----:B---3--:R-:W-:Y:S01]  /*16e10*/  IMAD R22, R22, 0x100, R16 ;  /* 0x0000010016167824 */ /* 0x008fe200078e0210 */
[----:B--2---:R-:W-:-:S15]  /*16e20*/  HMMA.16816.F32 R24, R12, R10, R24 ;  /* 0x0000000a0c18723c */ /* 0x004fde0000001818 */
[----:B------:R-:W-:-:S04]  /*16e30*/  NOP ;  /* 0x0000000000007918 */ /* 0x000fc80000000000 */
[----:B------:R-:W-:Y:S04]  /*16e40*/  STL.64 [R1+0x170], R24 ;  /* 0x0001701801007387 */ /* 0x000fe80000100a00 */
[----:B------:R0:W-:Y:S04]  /*16e50*/  STL.64 [R1+0x178], R26 ;  /* 0x0001781a01007387 */ /* 0x0001e80000100a00 */
[----:B0-----:R-:W2:Y:S04]  /*16e60*/  LDL.LU.64 R26, [R1+0x1020] ;  /* 0x00102000011a7983 */ /* 0x001ea80000300a00 */
[----:B------:R-:W2:Y:S04]  /*16e70*/  LDL.LU.64 R24, [R1+0x1018] ;  /* 0x0010180001187983 */ /* 0x000ea80000300a00 */
[----:B------:R-:W3:Y:S01]  /*16e80*/  LDL.LU R16, [R1+0x1014] ;  /* 0x0010140001107983 */ /* 0x000ee20000300800 */
[----:B------:R-:W-:-:S02]  /*16e90*/  IMAD R28, R28, 0x100, R17 ;  /* 0x000001001c1c7824 */ /* 0x000fc400078e0211 */
[----:B---3--:R-:W-:Y:S02]  /*16ea0*/  IMAD R23, R23, 0x100, R16 ;  /* 0x0000010017177824 */ /* 0x008fe400078e0210 */
[----:B------:R-:W2:Y:S04]  /*16eb0*/  LDL.LU R16, [R1+0x1010] ;  /* 0x0010100001107983 */ /* 0x000ea80000300800 */
[----:B------:R-:W2:Y:S01]  /*16ec0*/  LDL.LU R17, [R1+0x100c] ;  /* 0x00100c0001117983 */ /* 0x000ea20000300800 */
[----:B----4-:R-:W-:-:S03]  /*16ed0*/  IMAD R29, R29, 0x100, R0 ;  /* 0x000001001d1d7824 */ /* 0x010fc600078e0200 */
[----:B------:R-:W3:Y:S01]  /*16ee0*/  LDL.LU R0, [R1+0x1008] ;  /* 0x0010080001007983 */ /* 0x000ee20000300800 */
[----:B--2---:R-:W-:Y:S03]  /*16ef0*/  HMMA.16816.F32 R12, R12, R16, R24 ;  /* 0x000000100c0c723c */ /* 0x004fe60000001818 */
[----:B------:R-:W2:Y:S04]  /*16f00*/  LDL.LU.64 R26, [R1+0x1000] ;  /* 0x00100000011a7983 */ /* 0x000ea80000300a00 */
[----:B------:R-:W2:Y:S04]  /*16f10*/  LDL.LU.64 R24, [R1+0xff8] ;  /* 0x000ff80001187983 */ /* 0x000ea80000300a00 */
[----:B------:R-:W-:Y:S04]  /*16f20*/  STL [R1+0xfa0], R16 ;  /* 0x000fa01001007387 */ /* 0x000fe80000100800 */
[----:B------:R-:W-:Y:S04]  /*16f30*/  STL [R1+0xf9c], R17 ;  /* 0x000f9c1101007387 */ /* 0x000fe80000100800 */
[----:B------:R0:W-:Y:S04]  /*16f40*/  STL.64 [R1+0xd0], R12 ;  /* 0x0000d00c01007387 */ /* 0x0001e80000100a00 */
[----:B------:R1:W-:Y:S01]  /*16f50*/  STL.64 [R1+0xd8], R14 ;  /* 0x0000d80e01007387 */ /* 0x0003e20000100a00 */
[----:B0-----:R-:W-:-:S02]  /*16f60*/  F2FP.F16.E4M3.UNPACK_B R12, R22 ;  /* 0x00000016ff0c723e */ /* 0x001fc400020006ff */
[----:B------:R-:W-:Y:S02]  /*16f70*/  F2FP.F16.E4M3.UNPACK_B R13, R23 ;  /* 0x00000017ff0d723e */ /* 0x000fe400020006ff */
[----:B-1----:R-:W-:Y:S02]  /*16f80*/  F2FP.F16.E4M3.UNPACK_B R14, R28 ;  /* 0x0000001cff0e723e */ /* 0x002fe400020006ff */
[----:B------:R-:W-:-:S07]  /*16f90*/  F2FP.F16.E4M3.UNPACK_B R15, R29 ;  /* 0x0000001dff0f723e */ /* 0x000fce00020006ff */
        /* <DEDUP_REMOVED lines=32> */
[----:B0-----:R-:W4:Y:S04]  /*171a0*/  LDL.LU R4, [R1+0x110] ;  /* 0x0001100001047983 */ /* 0x001f280000300800 */
[----:B------:R-:W4:Y:S04]  /*171b0*/  LDL.LU R5, [R1+0x114] ;  /* 0x0001140001057983 */ /* 0x000f280000300800 */
[----:B------:R-:W4:Y:S04]  /*171c0*/  LDL.LU R6, [R1+0x118] ;  /* 0x0001180001067983 */ /* 0x000f280000300800 */
[----:B------:R-:W4:Y:S01]  /*171d0*/  LDL.LU R7, [R1+0x11c] ;  /* 0x00011c0001077983 */ /* 0x000f220000300800 */
[C---:B--2---:R-:W-:Y:S08]  /*171e0*/  HMMA.16816.F32 R24, R12.reuse, R10, R24 ;  /* 0x0000000a0c18723c */ /* 0x044ff00000001818 */
[----:B----4-:R-:W-:-:S15]  /*171f0*/  HMMA.16816.F32 R4, R12, R8, R4 ;  /* 0x000000080c04723c */ /* 0x010fde0000001804 */
[----:B------:R-:W-:-:S04]  /*17200*/  NOP ;  /* 0x0000000000007918 */ /* 0x000fc80000000000 */
[----:B------:R0:W-:Y:S04]  /*17210*/  STL.64 [R1+0x110], R4 ;  /* 0x0001100401007387 */ /* 0x0001e80000100a00 */
[----:B------:R1:W-:Y:S04]  /*17220*/  STL.64 [R1+0x118], R6 ;  /* 0x0001180601007387 */ /* 0x0003e80000100a00 */
[----:B0-----:R-:W2:Y:S04]  /*17230*/  LDL.LU R4, [R1+0x70] ;  /* 0x0000700001047983 */ /* 0x001ea80000300800 */
[----:B------:R-:W-:Y:S04]  /*17240*/  STL.64 [R1+0x100], R24 ;  /* 0x0001001801007387 */ /* 0x000fe80000100a00 */
[----:B------:R-:W-:Y:S04]  /*17250*/  STL.64 [R1+0x108], R26 ;  /* 0x0001081a01007387 */ /* 0x000fe80000100a00 */
[----:B------:R-:W2:Y:S04]  /*17260*/  LDL.LU R5, [R1+0x74] ;  /* 0x0000740001057983 */ /* 0x000ea80000300800 */
[----:B-1----:R-:W4:Y:S04]  /*17270*/  LDL.LU R6, [R1+0x78] ;  /* 0x0000780001067983 */ /* 0x002f280000300800 */
[----:B------:R-:W4:Y:S04]  /*17280*/  LDL.LU R7, [R1+0x7c] ;  /* 0x00007c0001077983 */ /* 0x000f280000300800 */
[----:B----4-:R-:W-:Y:S04]  /*17290*/  STL.64 [R1+0xf70], R6 ;  /* 0x000f700601007387 */ /* 0x010fe80000100a00 */
[----:B--2---:R0:W-:Y:S04]  /*172a0*/  STL.64 [R1+0xf68], R4 ;  /* 0x000f680401007387 */ /* 0x0041e80000100a00 */
[----:B0-----:R-:W2:Y:S04]  /*172b0*/  LDL.LU R4, [R1+0x90] ;  /* 0x0000900001047983 */ /* 0x001ea80000300800 */
[----:B------:R-:W2:Y:S04]  /*172c0*/  LDL.LU R5, [R1+0x94] ;  /* 0x0000940001057983 */ /* 0x000ea80000300800 */
[----:B------:R-:W4:Y:S04]  /*172d0*/  LDL.LU R6, [R1+0x98] ;  /* 0x0000980001067983 */ /* 0x000f280000300800 */
[----:B------:R-:W2:Y:S04]  /*172e0*/  LDL.LU R16, [R1+0x398] ;  /* 0x0003980001107983 */ /* 0x000ea80000300800 */
[----:B------:R-:W2:Y:S01]  /*172f0*/  LDL.LU R22, [R1+0x394] ;  /* 0x0003940001167983 */ /* 0x000ea20000300800 */
[----:B---3--:R-:W-:-:S03]  /*17300*/  IMAD.MOV.U32 R7, RZ, RZ, R0 ;  /* 0x000000ffff077224 */ /* 0x008fc600078e0000 */
[----:B------:R-:W3:Y:S04]  /*17310*/  LDL.LU R17, [R1+0x3b4] ;  /* 0x0003b40001117983 */ /* 0x000ee80000300800 */
[----:B------:R-:W3:Y:S04]  /*17320*/  LDL.LU R23, [R1+0x39c] ;  /* 0x00039c0001177983 */ /* 0x000ee80000300800 */
[----:B------:R-:W3:Y:S04]  /*17330*/  LDL.LU R0, [R1+0x3bc] ;  /* 0x0003bc0001007983 */ /* 0x000ee80000300800 */
[----:B------:R-:W3:Y:S04]  /*17340*/  LDL.LU R28, [R1+0x3b8] ;  /* 0x0003b800011c7983 */ /* 0x000ee80000300800 */
[----:B------:R-:W3:Y:S04]  /*17350*/  LDL.LU R29, [R1+0x3c4] ;  /* 0x0003c400011d7983 */ /* 0x000ee80000300800 */
[----:B----4-:R-:W-:Y:S04]  /*17360*/  STL.64 [R1+0xf80], R6 ;  /* 0x000f800601007387 */ /* 0x010fe80000100a00 */
[----:B--2---:R0:W-:Y:S04]  /*17370*/  STL.64 [R1+0xf78], R4 ;  /* 0x000f780401007387 */ /* 0x0041e80000100a00 */
[----:B0-----:R-:W2:Y:S04]  /*17380*/  LDL.LU R4, [R1+0xb0] ;  /* 0x0000b00001047983 */ /* 0x001ea80000300800 */
[----:B------:R-:W2:Y:S04]  /*17390*/  LDL.LU R5, [R1+0xb4] ;  /* 0x0000b40001057983 */ /* 0x000ea80000300800 */
[----:B------:R-:W4:Y:S04]  /*173a0*/  LDL.LU R6, [R1+0xb8] ;  /* 0x0000b80001067983 */ /* 0x000f280000300800 */
[----:B------:R-:W4:Y:S04]  /*173b0*/  LDL.LU R7, [R1+0xbc] ;  /* 0x0000bc0001077983 */ /* 0x000f280000300800 */
[----:B----4-:R-:W-:Y:S04]  /*173c0*/  STL.64 [R1+0xf90], R6 ;  /* 0x000f900601007387 */ /* 0x010fe80000100a00 */
[----:B--2---:R0:W-:Y:S04]  /*173d0*/  STL.64 [R1+0xf88], R4 ;  /* 0x000f880401007387 */ /* 0x0041e80000100a00 */
[----:B0-----:R-:W2:Y:S04]  /*173e0*/  LDL.LU R4, [R1+0xc0] ;  /* 0x0000c00001047983 */ /* 0x001ea80000300800 */
[----:B------:R-:W2:Y:S04]  /*173f0*/  LDL.LU R5, [R1+0xc4] ;  /* 0x0000c40001057983 */ /* 0x000ea80000300800 */
[----:B------:R-:W2:Y:S04]  /*17400*/  LDL.LU R6, [R1+0xc8] ;  /* 0x0000c80001067983 */ /* 0x000ea80000300800 */
[----:B------:R-:W2:Y:S04]  /*17410*/  LDL.LU R7, [R1+0xcc] ;  /* 0x0000cc0001077983 */ /* 0x000ea80000300800 */
[----:B------:R-:W-:Y:S04]  /*17420*/  STL.64 [R1+0xf40], R10 ;  /* 0x000f400a01007387 */ /* 0x000fe80000100a00 */
[----:B------:R0:W-:Y:S04]  /*17430*/  STL.64 [R1+0xf38], R8 ;  /* 0x000f380801007387 */ /* 0x0001e80000100a00 */
[----:B0-----:R-:W4:Y:S04]  /*17440*/  LDL.LU R8, [R1+0x30] ;  /* 0x0000300001087983 */ /* 0x001f280000300800 */
[----:B------:R-:W4:Y:S04]  /*17450*/  LDL.LU R9, [R1+0x34] ;  /* 0x0000340001097983 */ /* 0x000f280000300800 */
[----:B------:R-:W2:Y:S04]  /*17460*/  LDL.LU R10, [R1+0x38] ;  /* 0x00003800010a7983 */ /* 0x000ea80000300800 */
[----:B------:R-:W2:Y:S01]  /*17470*/  LDL.LU R11, [R1+0x3c] ;  /* 0x00003c00010b7983 */ /* 0x000ea20000300800 */
[----:B------:R-:W-:-:S02]  /*17480*/  IMAD R22, R22, 0x100, R16 ;  /* 0x0000010016167824 */ /* 0x000fc400078e0210 */
[----:B---3--:R-:W-:Y:S01]  /*17490*/  IMAD R23, R23, 0x100, R17 ;  /* 0x0000010017177824 */ /* 0x008fe200078e0211 */
[----:B--2---:R-:W-:Y:S04]  /*174a0*/  STL.64 [R1+0xf50], R10 ;  /* 0x000f500a01007387 */ /* 0x004fe80000100a00 */
[----:B----4-:R0:W-:Y:S04]  /*174b0*/  STL.64 [R1+0xf48], R8 ;  /* 0x000f480801007387 */ /* 0x0101e80000100a00 */
[----:B0-----:R-:W2:Y:S04]  /*174c0*/  LDL.LU R8, [R1+0x50] ;  /* 0x0000500001087983 */ /* 0x001ea80000300800 */
[----:B------:R-:W2:Y:S04]  /*174d0*/  LDL.LU R9, [R1+0x54] ;  /* 0x0000540001097983 */ /* 0x000ea80000300800 */
[----:B------:R-:W2:Y:S04]  /*174e0*/  LDL.LU R10, [R1+0x58] ;  /* 0x00005800010a7983 */ /* 0x000ea80000300800 */
[----:B------:R-:W2:Y:S04]  /*174f0*/  LDL.LU R11, [R1+0x5c] ;  /* 0x00005c00010b7983 */ /* 0x000ea80000300800 */
[----:B------:R-:W3:Y:S04]  /*17500*/  LDL.LU R24, [R1+0x10] ;  /* 0x0000100001187983 */ /* 0x000ee80000300800 */
[----:B------:R-:W3:Y:S04]  /*17510*/  LDL.LU R25, [R1+0x14] ;  /* 0x0000140001197983 */ /* 0x000ee80000300800 */
[----:B------:R-:W3:Y:S04]  /*17520*/  LDL.LU R26, [R1+0x18] ;  /* 0x00001800011a7983 */ /* 0x000ee80000300800 */
[----:B------:R-:W3:Y:S04]  /*17530*/  LDL.LU R27, [R1+0x1c] ;  /* 0x00001c00011b7983 */ /* 0x000ee80000300800 */
[----:B------:R-:W4:Y:S04]  /*17540*/  LDL.LU R16, [R1+0xfa0] ;  /* 0x000fa00001107983 */ /* 0x000f280000300800 */
[----:B------:R-:W4:Y:S01]  /*17550*/  LDL.LU R17, [R1+0xf9c] ;  /* 0x000f9c0001117983 */ /* 0x000f220000300800 */
[----:B------:R-:W-:-:S03]  /*17560*/  IMAD R28, R28, 0x100, R0 ;  /* 0x000001001c1c7824 */ /* 0x000fc600078e0200 */
[----:B------:R-:W2:Y:S01]  /*17570*/  LDL.LU R0, [R1+0xf98] ;  /* 0x000f980001007983 */ /* 0x000ea20000300800 */
[----:B----4-:R-:W-:Y:S03]  /*17580*/  HMMA.16816.F32 R12, R12, R16, R4 ;  /* 0x000000100c0c723c */ /* 0x010fe60000001804 */
[----:B------:R-:W4:Y:S04]  /*17590*/  LDL.LU.64 R6, [R1+0xf90] ;  /* 0x000f900001067983 */ /* 0x000f280000300a00 */
[----:B------:R-:W4:Y:S01]  /*175a0*/  LDL.LU.64 R4, [R1+0xf88] ;  /* 0x000f880001047983 */ /* 0x000f220000300a00 */
[----:B--2---:R-:W-:-:S11]  /*175b0*/  IMAD R29, R0, 0x100, R29 ;  /* 0x00000100001d7824 */ /* 0x004fd600078e021d */
[----:B------:R0:W-:Y:S04]  /*175c0*/  STL.64 [R1+0xc0], R12 ;  /* 0x0000c00c01007387 */ /* 0x0001e80000100a00 */
[----:B------:R1:W-:Y:S01]  /*175d0*/  STL.64 [R1+0xc8], R14 ;  /* 0x0000c80e01007387 */ /* 0x0003e20000100a00 */
[----:B0-----:R-:W-:Y:S02]  /*175e0*/  F2FP.F16.E4M3.UNPACK_B R12, R22 ;  /* 0x00000016ff0c723e */ /* 0x001fe400020006ff */
[----:B------:R-:W-:Y:S02]  /*175f0*/  F2FP.F16.E4M3.UNPACK_B R13, R23 ;  /* 0x00000017ff0d723e */ /* 0x000fe400020006ff */
[----:B-1----:R-:W-:Y:S02]  /*17600*/  F2FP.F16.E4M3.UNPACK_B R14, R28 ;  /* 0x0000001cff0e723e */ /* 0x002fe400020006ff */
[----:B------:R-:W-:Y:S01]  /*17610*/  F2FP.F16.E4M3.UNPACK_B R15, R29 ;  /* 0x0000001dff0f723e */ /* 0x000fe200020006ff */
        /* <DEDUP_REMOVED lines=9> */
[----:B------:R-:W4:Y:S04]  /*176b0*/  LDL.LU.64 R4, [R1+0xf78] ;  /* 0x000f780001047983 */ /* 0x000f280000300a00 */
        /* <DEDUP_REMOVED lines=13> */
[----:B------:R0:W-:Y:S01]  /*17790*/  STL [R1+0x78], R6 ;  /* 0x0000780601007387 */ /* 0x0001e20000100800 */
[----:B------:R-:W-:-:S03]  /*177a0*/  IMAD.MOV.U32 R0, RZ, RZ, R7 ;  /* 0x000000ffff007224 */ /* 0x000fc600078e0007 */
[----:B0-----:R-:W4:Y:S04]  /*177b0*/  LDL.LU.64 R6, [R1+0xf60] ;  /* 0x000f600001067983 */ /* 0x001f280000300a00 */
[----:B------:R-:W2:Y:S04]  /*177c0*/  LDL.LU.64 R4, [R1+0xf58] ;  /* 0x000f580001047983 */ /* 0x000ea80000300a00 */
[----:B------:R-:W-:Y:S01]  /*177d0*/  STL [R1+0xdc8], R0 ;  /* 0x000dc80001007387 */ /* 0x000fe20000100800 */
[----:B--2---:R-:W-:-:S15]  /*177e0*/  HMMA.16816.F32 R8, R12, R4, R8 ;  /* 0x000000040c08723c */ /* 0x004fde0000001808 */
[----:B------:R-:W-:-:S04]  /*177f0*/  NOP ;  /* 0x0000000000007918 */ /* 0x000fc80000000000 */
[----:B------:R-:W-:Y:S04]  /*17800*/  STL.64 [R1+0x50], R8 ;  /* 0x0000500801007387 */ /* 0x000fe80000100a00 */
[----:B------:R0:W-:Y:S04]  /*17810*/  STL.64 [R1+0x58], R10 ;  /* 0x0000580a01007387 */ /* 0x0001e80000100a00 */
[----:B0-----:R-:W4:Y:S04]  /*17820*/  LDL.LU.64 R10, [R1+0xf50] ;  /* 0x000f5000010a7983 */ /* 0x001f280000300a00 */
[----:B------:R-:W4:Y:S02]  /*17830*/  LDL.LU.64 R8, [R1+0xf48] ;  /* 0x000f480001087983 */ /* 0x000f240000300a00 */
[----:B----4-:R-:W-:Y:S02]  /*17840*/  HMMA.16816.F32 R4, R12, R6, R8 ;  /* 0x000000060c04723c */ /* 0x010fe40000001808 */
[----:B------:R-:W2:Y:S04]  /*17850*/  LDL.LU.64 R10, [R1+0xf40] ;  /* 0x000f4000010a7983 */ /* 0x000ea80000300a00 */
[----:B------:R-:W3:-:S13]  /*17860*/  LDL.LU.64 R8, [R1+0xf38] ;  /* 0x000f380001087983 */ /* 0x000eda0000300a00 */
[----:B------:R0:W-:Y:S04]  /*17870*/  STL [R1+0x30], R4 ;  /* 0x0000300401007387 */ /* 0x0001e80000100800 */
[----:B------:R1:W-:Y:S01]  /*17880*/  STL.64 [R1+0x38], R6 ;  /* 0x0000380601007387 */ /* 0x0003e20000100a00 */
[----:B------:R-:W-:-:S03]  /*17890*/  IMAD.MOV.U32 R0, RZ, RZ, R5 ;  /* 0x000000ffff007224 */ /* 0x000fc600078e0005 */
[----:B0-----:R-:W2:Y:S04]  /*178a0*/  LDL.LU R4, [R1] ;  /* 0x0000000001047983 */ /* 0x001ea80000300800 */
[----:B------:R-:W2:Y:S04]  /*178b0*/  LDL.LU R5, [R1+0x4] ;  /* 0x0000040001057983 */ /* 0x000ea80000300800 */
[----:B-1----:R-:W2:Y:S04]  /*178c0*/  LDL.LU R6, [R1+0x8] ;  /* 0x0000080001067983 */ /* 0x002ea80000300800 */
[----:B------:R-:W2:Y:S04]  /*178d0*/  LDL.LU R7, [R1+0xc] ;  /* 0x00000c0001077983 */ /* 0x000ea80000300800 */
[----:B------:R-:W-:Y:S01]  /*178e0*/  STL [R1+0xe38], R0 ;  /* 0x000e380001007387 */ /* 0x000fe20000100800 */
[----:B---3--:R-:W-:-:S15]  /*178f0*/  HMMA.16816.F32 R24, R12, R8, R24 ;  /* 0x000000080c18723c */ /* 0x008fde0000001818 */
[----:B------:R-:W-:-:S04]  /*17900*/  NOP ;  /* 0x0000000000007918 */ /* 0x000fc80000000000 */
[----:B------:R-:W-:Y:S04]  /*17910*/  STL.64 [R1+0x10], R24 ;  /* 0x0000101801007387 */ /* 0x000fe80000100a00 */
[----:B------:R0:W-:Y:S04]  /*17920*/  STL.64 [R1+0x18], R26 ;  /* 0x0000181a01007387 */ /* 0x0001e80000100a00 */
[----:B0-----:R-:W3:Y:S04]  /*17930*/  LDL.LU.64 R26, [R1+0xf30] ;  /* 0x000f3000011a7983 */ /* 0x001ee80000300a00 */
[----:B------:R-:W3:Y:S01]  /*17940*/  LDL.LU.64 R24, [R1+0xf28] ;  /* 0x000f280001187983 */ /* 0x000ee20000300a00 */
[----:B--2---:R-:W-:-:S15]  /*17950*/  HMMA.16816.F32 R4, R12, R10, R4 ;  /* 0x0000000a0c04723c */ /* 0x004fde0000001804 */
[----:B------:R-:W-:-:S04]  /*17960*/  NOP ;  /* 0x0000000000007918 */ /* 0x000fc80000000000 */
[----:B------:R-:W-:Y:S04]  /*17970*/  STL.64 [R1], R4 ;  /* 0x0000000401007387 */ /* 0x000fe80000100a00 */
[----:B------:R-:W-:Y:S01]  /*17980*/  STL.64 [R1+0x8], R6 ;  /* 0x0000080601007387 */ /* 0x000fe20000100a00 */
[----:B---3--:R-:W-:-:S15]  /*17990*/  HMMA.16816.F32 R24, R12, R16, R24 ;  /* 0x000000100c18723c */ /* 0x008fde0000001818 */
[----:B------:R-:W-:-:S04]  /*179a0*/  NOP ;  /* 0x0000000000007918 */ /* 0x000fc80000000000 */
[----:B------:R-:W-:Y:S04]  /*179b0*/  STL.64 [R1+0xd48], R26 ;  /* 0x000d481a01007387 */ /* 0x000fe80000100a00 */
[----:B------:R0:W-:Y:S04]  /*179c0*/  STL.64 [R1+0xd40], R24 ;  /* 0x000d401801007387 */ /* 0x0001e80000100a00 */
        /* <DEDUP_REMOVED lines=16> */
[----:B------:R-:W4:Y:S04]  /*17ad0*/  LDL R7, [R1+0x23c] ;  /* 0x00023c0001077983 */ /* 0x000f280000100800 */
[----:B------:R-:W4:Y:S04]  /*17ae0*/  LDL R8, [R1+0x248] ;  /* 0x0002480001087983 */ /* 0x000f280000100800 */
[----:B---3--:R-:W-:Y:S04]  /*17af0*/  STL.64 [R1+0xee0], R26 ;  /* 0x000ee01a01007387 */ /* 0x008fe80000100a00 */
[----:B--2---:R0:W-:Y:S04]  /*17b00*/  STL.64 [R1+0xed8], R24 ;  /* 0x000ed81801007387 */ /* 0x0041e80000100a00 */
[----:B0-----:R-:W2:Y:S04]  /*17b10*/  LDL.LU R24, [R1+0xa0] ;  /* 0x0000a00001187983 */ /* 0x001ea80000300800 */
[----:B------:R-:W2:Y:S04]  /*17b20*/  LDL.LU R25, [R1+0xa4] ;  /* 0x0000a40001197983 */ /* 0x000ea80000300800 */
[----:B------:R-:W3:Y:S04]  /*17b30*/  LDL.LU R26, [R1+0xa8] ;  /* 0x0000a800011a7983 */ /* 0x000ee80000300800 */
[----:B------:R-:W3:Y:S04]  /*17b40*/  LDL.LU R27, [R1+0xac] ;  /* 0x0000ac00011b7983 */ /* 0x000ee80000300800 */
[----:B------:R-:W2:Y:S04]  /*17b50*/  LDL R6, [R1+0x238] ;  /* 0x0002380001067983 */ /* 0x000ea80000100800 */
[----:B---3--:R-:W-:Y:S04]  /*17b60*/  STL.64 [R1+0xef0], R26 ;  /* 0x000ef01a01007387 */ /* 0x008fe80000100a00 */
[----:B--2---:R0:W-:Y:S04]  /*17b70*/  STL.64 [R1+0xee8], R24 ;  /* 0x000ee81801007387 */ /* 0x0041e80000100a00 */
[----:B0-----:R-:W2:Y:S04]  /*17b80*/  LDL.LU R24, [R1+0x80] ;  /* 0x0000800001187983 */ /* 0x001ea80000300800 */
[----:B------:R-:W2:Y:S04]  /*17b90*/  LDL.LU R25, [R1+0x84] ;  /* 0x0000840001197983 */ /* 0x000ea80000300800 */
[----:B------:R-:W3:Y:S04]  /*17ba0*/  LDL.LU R26, [R1+0x88] ;  /* 0x00008800011a7983 */ /* 0x000ee80000300800 */
[----:B------:R-:W3:Y:S01]  /*17bb0*/  LDL.LU R27, [R1+0x8c] ;  /* 0x00008c00011b7983 */ /* 0x000ee20000300800 */
[----:B------:R-:W-:-:S03]  /*17bc0*/  IMAD R2, R19, 0x100, R18 ;  /* 0x0000010013027824 */ /* 0x000fc600078e0212 */
        /* <DEDUP_REMOVED lines=9> */
[----:B------:R-:W4:Y:S04]  /*17c60*/  LDL R20, [R1+0x1f8] ;  /* 0x0001f80001147983 */ /* 0x000f280000100800 */
[----:B------:R-:W4:Y:S04]  /*17c70*/  LDL R21, [R1+0x1fc] ;  /* 0x0001fc0001157983 */ /* 0x000f280000100800 */
[----:B---3--:R-:W-:Y:S04]  /*17c80*/  STL.64 [R1+0xf10], R26 ;  /* 0x000f101a01007387 */ /* 0x008fe80000100a00 */
[----:B--2---:R0:W-:Y:S04]  /*17c90*/  STL.64 [R1+0xf08], R24 ;  /* 0x000f081801007387 */ /* 0x0041e80000100a00 */
[----:B0-----:R-:W2:Y:S04]  /*17ca0*/  LDL.LU R24, [R1+0x40] ;  /* 0x0000400001187983 */ /* 0x001ea80000300800 */
[----:B------:R-:W2:Y:S04]  /*17cb0*/  LDL.LU R25, [R1+0x44] ;  /* 0x0000440001197983 */ /* 0x000ea80000300800 */
[----:B------:R-:W3:Y:S04]  /*17cc0*/  LDL.LU R26, [R1+0x48] ;  /* 0x00004800011a7983 */ /* 0x000ee80000300800 */
[----:B------:R-:W3:Y:S01]  /*17cd0*/  LDL.LU R27, [R1+0x4c] ;  /* 0x00004c00011b7983 */ /* 0x000ee20000300800 */
[----:B------:R-:W-:-:S02]  /*17ce0*/  IMAD R4, R28, 0x100, R29 ;  /* 0x000001001c047824 */ /* 0x000fc400078e021d */
[----:B------:R-:W-:Y:S01]  /*17cf0*/  IMAD R5, R22, 0x100, R23 ;  /* 0x0000010016057824 */ /* 0x000fe200078e0217 */
[----:B---3--:R-:W-:Y:S04]  /*17d00*/  STL.64 [R1+0xf20], R26 ;  /* 0x000f201a01007387 */ /* 0x008fe80000100a00 */
[----:B--2---:R0:W-:Y:S04]  /*17d10*/  STL.64 [R1+0xf18], R24 ;  /* 0x000f181801007387 */ /* 0x0041e80000100a00 */
[----:B0-----:R-:W2:Y:S04]  /*17d20*/  LDL.LU R24, [R1+0x20] ;  /* 0x0000200001187983 */ /* 0x001ea80000300800 */
[----:B------:R-:W2:Y:S04]  /*17d30*/  LDL.LU R25, [R1+0x24] ;  /* 0x0000240001197983 */ /* 0x000ea80000300800 */
[----:B------:R-:W2:Y:S04]  /*17d40*/  LDL.LU R26, [R1+0x28] ;  /* 0x00002800011a7983 */ /* 0x000ea80000300800 */
[----:B------:R-:W2:Y:S01]  /*17d50*/  LDL.LU R27, [R1+0x2c] ;  /* 0x00002c00011b7983 */ /* 0x000ea20000300800 */
[----:B------:R-:W-:-:S02]  /*17d60*/  F2FP.F16.E4M3.UNPACK_B R12, R2 ;  /* 0x00000002ff0c723e */ /* 0x000fc400020006ff */
[----:B------:R-:W-:Y:S02]  /*17d70*/  F2FP.F16.E4M3.UNPACK_B R13, R3 ;  /* 0x00000003ff0d723e */ /* 0x000fe400020006ff */
[----:B------:R-:W-:Y:S02]  /*17d80*/  F2FP.F16.E4M3.UNPACK_B R14, R4 ;  /* 0x00000004ff0e723e */ /* 0x000fe400020006ff */
[----:B------:R-:W-:Y:S02]  /*17d90*/  F2FP.F16.E4M3.UNPACK_B R15, R5 ;  /* 0x00000005ff0f723e */ /* 0x000fe400020006ff */
[----:B----4-:R-:W-:Y:S02]  /*17da0*/  F2FP.F16.E4M3.UNPACK_B R20, R20 ;  /* 0x00000014ff14723e */ /* 0x010fe400020006ff */
[----:B------:R-:W-:Y:S01]  /*17db0*/  F2FP.F16.E4M3.UNPACK_B R21, R21 ;  /* 0x00000015ff15723e */ /* 0x000fe200020006ff */
[----:B------:R-:W3:Y:S04]  /*17dc0*/  LDL R9, [R1+0x24c] ;  /* 0x00024c0001097983 */ /* 0x000ee80000100800 */
[----:B------:R-:W4:Y:S04]  /*17dd0*/  LDL R10, [R1+0x258] ;  /* 0x00025800010a7983 */ /* 0x000f280000100800 */
[----:B------:R-:W3:Y:S04]  /*17de0*/  LDL R11, [R1+0x25c] ;  /* 0x00025c00010b7983 */ /* 0x000ee80000100800 */
[----:B------:R-:W3:Y:S04]  /*17df0*/  LDL R16, [R1+0x268] ;  /* 0x0002680001107983 */ /* 0x000ee80000100800 */
[----:B------:R-:W3:Y:S04]  /*17e00*/  LDL R17, [R1+0x26c] ;  /* 0x00026c0001117983 */ /* 0x000ee80000100800 */
[----:B------:R-:W3:Y:S04]  /*17e10*/  LDL.LU R22, [R1+0x3ec] ;  /* 0x0003ec0001167983 */ /* 0x000ee80000300800 */
[----:B------:R-:W3:Y:S04]  /*17e20*/  LDL.LU R23, [R1+0x3f4] ;  /* 0x0003f40001177983 */ /* 0x000ee80000300800 */
[----:B------:R-:W3:Y:S04]  /*17e30*/  LDL.LU R28, [R1+0x3fc] ;  /* 0x0003fc00011c7983 */ /* 0x000ee80000300800 */
[----:B------:R-:W3:Y:S04]  /*17e40*/  LDL.LU R0, [R1+0x408] ;  /* 0x0004080001007983 */ /* 0x000ee80000300800 */
[----:B------:R-:W3:Y:S04]  /*17e50*/  LDL.LU R29, [R1+0x404] ;  /* 0x00040400011d7983 */ /* 0x000ee80000300800 */
[----:B------:R-:W3:Y:S04]  /*17e60*/  LDL R2, [R1+0x218] ;  /* 0x0002180001027983 */ /* 0x000ee80000100800 */
[----:B------:R-:W3:Y:S04]  /*17e70*/  LDL R3, [R1+0x21c] ;  /* 0x00021c0001037983 */ /* 0x000ee80000100800 */
[----:B------:R-:W3:Y:S04]  /*17e80*/  LDL R4, [R1+0x228] ;  /* 0x0002280001047983 */ /* 0x000ee80000100800 */
[----:B------:R-:W3:Y:S01]  /*17e90*/  LDL R5, [R1+0x22c] ;  /* 0x00022c0001057983 */ /* 0x000ee20000100800 */
[----:B--2---:R-:W-:-:S15]  /*17ea0*/  HMMA.16816.F32 R24, R12, R20, R24 ;  /* 0x000000140c18723c */ /* 0x004fde0000001818 */
[----:B------:R-:W-:-:S04]  /*17eb0*/  NOP ;  /* 0x0000000000007918 */ /* 0x000fc80000000000 */
[----:B------:R-:W-:Y:S04]  /*17ec0*/  STL.64 [R1+0x20], R24 ;  /* 0x0000201801007387 */ /* 0x000fe80000100a00 */
[----:B------:R0:W-:Y:S04]  /*17ed0*/  STL.64 [R1+0x28], R26 ;  /* 0x0000281a01007387 */ /* 0x0001e80000100a00 */
[----:B0-----:R-:W2:Y:S04]  /*17ee0*/  LDL.LU.64 R26, [R1+0xf20] ;  /* 0x000f2000011a7983 */ /* 0x001ea80000300a00 */
[----:B------:R-:W2:Y:S01]  /*17ef0*/  LDL.LU.64 R24, [R1+0xf18] ;  /* 0x000f180001187983 */ /* 0x000ea20000300a00 */
[----:B------:R-:W-:-:S02]  /*17f00*/  F2FP.F16.E4M3.UNPACK_B R18, R18 ;  /* 0x00000012ff12723e */ /* 0x000fc400020006ff */
[----:B------:R-:W-:-:S07]  /*17f10*/  F2FP.F16.E4M3.UNPACK_B R19, R19 ;  /* 0x00000013ff13723e */ /* 0x000fce00020006ff */
[----:B--2---:R-:W-:-:S15]  /*17f20*/  HMMA.16816.F32 R24, R12, R18, R24 ;  /* 0x000000120c18723c */ /* 0x004fde0000001818 */
[----:B------:R-:W-:-:S04]  /*17f30*/  NOP ;  /* 0x0000000000007918 */ /* 0x000fc80000000000 */
[----:B------:R-:W-:Y:S04]  /*17f40*/  STL.64 [R1+0x40], R24 ;  /* 0x0000401801007387 */ /* 0x000fe80000100a00 */
[----:B------:R0:W-:Y:S04]  /*17f50*/  STL.64 [R1+0x48], R26 ;  /* 0x0000481a01007387 */ /* 0x0001e80000100a00 */
[----:B0-----:R-:W2:Y:S04]  /*17f60*/  LDL.LU.64 R26, [R1+0xf10] ;  /* 0x000f1000011a7983 */ /* 0x001ea80000300a00 */
[----:B------:R-:W2:Y:S01]  /*17f70*/  LDL.LU.64 R24, [R1+0xf08] ;  /* 0x000f080001187983 */ /* 0x000ea20000300a00 */
[----:B---3--:R-:W-:-:S02]  /*17f80*/  F2FP.F16.E4M3.UNPACK_B R2, R2 ;  /* 0x00000002ff02723e */ /* 0x008fc400020006ff */
[----:B------:R-:W-:-:S07]  /*17f90*/  F2FP.F16.E4M3.UNPACK_B R3, R3 ;  /* 0x00000003ff03723e */ /* 0x000fce00020006ff */
        /* <DEDUP_REMOVED lines=23> */
[----:B------:R-:W-:Y:S01]  /*18110*/  F2FP.F16.E4M3.UNPACK_B R9, R9 ;  /* 0x00000009ff09723e */ /* 0x000fe200020006ff */
[----:B------:R0:W-:Y:S04]  /*18120*/  STL.64 [R1+0xe90], R6 ;  /* 0x000e900601007387 */ /* 0x0001e80000100a00 */
[----:B0-----:R-:W3:Y:S04]  /*18130*/  LDL.LU R6, [R1+0x3f8] ;  /* 0x0003f80001067983 */ /* 0x001ee80000300800 */
        /* <DEDUP_REMOVED lines=9> */
[----:B----4-:R-:W-:-:S02]  /*181d0*/  F2FP.F16.E4M3.UNPACK_B R10, R10 ;  /* 0x0000000aff0a723e */ /* 0x010fc400020006ff */
        /* <DEDUP_REMOVED lines=9> */
[----:B---3--:R-:W-:Y:S02]  /*18270*/  IMAD R22, R22, 0x100, R5 ;  /* 0x0000010016167824 */ /* 0x008fe400078e0205 */
[----:B------:R-:W-:Y:S02]  /*18280*/  IMAD R23, R23, 0x100, R6 ;  /* 0x0000010017177824 */ /* 0x000fe400078e0206 */
        /* <DEDUP_REMOVED lines=11> */
[----:B--2---:R0:W-:Y:S04]  /*18340*/  STL.64 [R1+0xdd0], R26 ;  /* 0x000dd01a01007387 */ /* 0x0041e80000100a00 */
[----:B------:R-:W2:Y:S04]  /*18350*/  LDL.LU R24, [R1+0x110] ;  /* 0x0001100001187983 */ /* 0x000ea80000300800 */
[----:B------:R-:W2:Y:S04]  /*18360*/  LDL.LU R25, [R1+0x114] ;  /* 0x0001140001197983 */ /* 0x000ea80000300800 */
[----:B0-----:R-:W3:Y:S04]  /*18370*/  LDL.LU R26, [R1+0x118] ;  /* 0x00011800011a7983 */ /* 0x001ee80000300800 */
        /* <DEDUP_REMOVED lines=141> */
[----:B------:R-:W-:Y:S08]  /*18c50*/  STL [R1+0xdc4], R17 ;  /* 0x000dc41101007387 */ /* 0x000ff00000100800 */
        /* <DEDUP_REMOVED lines=42> */
[----:B--2---:R-:W-:-:S15]  /*18f00*/  HMMA.16816.F32 R24, R12, R8, R24 ;  /* 0x000000080c18723c */ /* 0x004fde0000001818 */
[----:B------:R-:W-:-:S04]  /*18f10*/  NOP ;  /* 0x0000000000007918 */ /* 0x000fc80000000000 */
[----:B------:R-:W-:Y:S04]  /*18f20*/  STL.64 [R1+0x110], R24 ;  /* 0x0001101801007387 */ /* 0x000fe80000100a00 */
[----:B------:R0:W-:Y:S04]  /*18f30*/  STL.64 [R1+0x118], R26 ;  /* 0x0001181a01007387 */ /* 0x0001e80000100a00 */
[----:B0-----:R-:W2:Y:S01]  /*18f40*/  LDL.LU.64 R26, [R1+0xdd0] ;  /* 0x000dd000011a7983 */ /* 0x001ea20000300a00 */
[----:B----4-:R-:W-:Y:S03]  /*18f50*/  HMMA.16816.F32 R4, R12, R10, R4 ;  /* 0x0000000a0c04723c */ /* 0x010fe60000001804 */
[----:B------:R-:W-:Y:S04]  /*18f60*/  STL.64 [R1+0xd68], R10 ;  /* 0x000d680a01007387 */ /* 0x000fe80000100a00 */
[----:B------:R3:W-:-:S12]  /*18f70*/  STL.64 [R1+0xd60], R8 ;  /* 0x000d600801007387 */ /* 0x0007d80000100a00 */
[----:B------:R0:W-:Y:S04]  /*18f80*/  STL.64 [R1+0x100], R4 ;  /* 0x0001000401007387 */ /* 0x0001e80000100a00 */
[----:B------:R1:W-:Y:S04]  /*18f90*/  STL.64 [R1+0x108], R6 ;  /* 0x0001080601007387 */ /* 0x0003e80000100a00 */
[----:B------:R-:W4:Y:S04]  /*18fa0*/  LDL.LU R24, [R1] ;  /* 0x0000000001187983 */ /* 0x000f280000300800 */
[----:B------:R-:W4:Y:S01]  /*18fb0*/  LDL.LU R25, [R1+0x4] ;  /* 0x0000040001197983 */ /* 0x000f220000300800 */
[----:B---3--:R-:W-:-:S02]  /*18fc0*/  IMAD.MOV.U32 R9, RZ, RZ, R0 ;  /* 0x000000ffff097224 */ /* 0x008fc400078e0000 */
[----:B--2---:R-:W-:Y:S02]  /*18fd0*/  IMAD R22, R27, 0x100, R26 ;  /* 0x000001001b167824 */ /* 0x004fe400078e021a */
[----:B------:R-:W2:Y:S04]  /*18fe0*/  LDL.LU R26, [R1+0x8] ;  /* 0x00000800011a7983 */ /* 0x000ea80000300800 */
[----:B------:R-:W2:Y:S04]  /*18ff0*/  LDL.LU R27, [R1+0xc] ;  /* 0x00000c00011b7983 */ /* 0x000ea80000300800 */
[----:B------:R-:W3:Y:S04]  /*19000*/  LDL.LU R8, [R1+0x30] ;  /* 0x0000300001087983 */ /* 0x000ee80000300800 */
[----:B------:R-:W2:Y:S04]  /*19010*/  LDL.LU R0, [R1+0xdc8] ;  /* 0x000dc80001007983 */ /* 0x000ea80000300800 */
[----:B------:R-:W3:Y:S04]  /*19020*/  LDL.LU R10, [R1+0x38] ;  /* 0x00003800010a7983 */ /* 0x000ee80000300800 */
[----:B------:R-:W3:Y:S04]  /*19030*/  LDL.LU R11, [R1+0x3c] ;  /* 0x00003c00010b7983 */ /* 0x000ee80000300800 */
[----:B0-----:R-:W3:Y:S04]  /*19040*/  LDL.LU R4, [R1+0x70] ;  /* 0x0000700001047983 */ /* 0x001ee80000300800 */
[----:B------:R-:W3:Y:S04]  /*19050*/  LDL.LU R5, [R1+0x74] ;  /* 0x0000740001057983 */ /* 0x000ee80000300800 */
[----:B-1----:R-:W3:Y:S04]  /*19060*/  LDL.LU R6, [R1+0x78] ;  /* 0x0000780001067983 */ /* 0x002ee80000300800 */
[----:B------:R-:W4:Y:S04]  /*19070*/  LDL.LU R17, [R1+0xa3c] ;  /* 0x000a3c0001117983 */ /* 0x000f280000300800 */
[----:B------:R-:W4:Y:S01]  /*19080*/  LDL.LU R23, [R1+0xa38] ;  /* 0x000a380001177983 */ /* 0x000f220000300800 */
[----:B--2---:R-:W-:-:S03]  /*19090*/  IMAD.MOV.U32 R7, RZ, RZ, R0 ;  /* 0x000000ffff077224 */ /* 0x004fc600078e0000 */
        /* <DEDUP_REMOVED lines=8> */
[----:B------:R-:W2:Y:S04]  /*19120*/  LDL.LU R7, [R1+0x9c] ;  /* 0x00009c0001077983 */ /* 0x000ea80000300800 */
[----:B--2---:R-:W-:Y:S04]  /*19130*/  STL.64 [R1+0xda8], R6 ;  /* 0x000da80601007387 */ /* 0x004fe80000100a00 */
[----:B---3--:R0:W-:Y:S04]  /*19140*/  STL.64 [R1+0xda0], R4 ;  /* 0x000da00401007387 */ /* 0x0081e80000100a00 */
[----:B0-----:R-:W2:Y:S04]  /*19150*/  LDL.LU R4, [R1+0xb0] ;  /* 0x0000b00001047983 */ /* 0x001ea80000300800 */
[----:B------:R-:W2:Y:S04]  /*19160*/  LDL.LU R5, [R1+0xb4] ;  /* 0x0000b40001057983 */ /* 0x000ea80000300800 */
[----:B------:R-:W3:Y:S04]  /*19170*/  LDL.LU R6, [R1+0xb8] ;  /* 0x0000b80001067983 */ /* 0x000ee80000300800 */
[----:B------:R-:W3:Y:S01]  /*19180*/  LDL.LU R7, [R1+0xbc] ;  /* 0x0000bc0001077983 */ /* 0x000ee20000300800 */
[----:B----4-:R-:W-:-:S03]  /*19190*/  IMAD R23, R23, 0x100, R17 ;  /* 0x0000010017177824 */ /* 0x010fc600078e0211 */
[----:B---3--:R-:W-:Y:S04]  /*191a0*/  STL.64 [R1+0xdb8], R6 ;  /* 0x000db80601007387 */ /* 0x008fe80000100a00 */
[----:B--2---:R0:W-:Y:S04]  /*191b0*/  STL.64 [R1+0xdb0], R4 ;  /* 0x000db00401007387 */ /* 0x0041e80000100a00 */
[----:B0-----:R-:W2:Y:S04]  /*191c0*/  LDL.LU R4, [R1+0xc0] ;  /* 0x0000c00001047983 */ /* 0x001ea80000300800 */
[----:B------:R-:W2:Y:S04]  /*191d0*/  LDL.LU R5, [R1+0xc4] ;  /* 0x0000c40001057983 */ /* 0x000ea80000300800 */
[----:B------:R-:W2:Y:S04]  /*191e0*/  LDL.LU R6, [R1+0xc8] ;  /* 0x0000c80001067983 */ /* 0x000ea80000300800 */
[----:B------:R-:W2:Y:S04]  /*191f0*/  LDL.LU R7, [R1+0xcc] ;  /* 0x0000cc0001077983 */ /* 0x000ea80000300800 */
[----:B------:R-:W-:Y:S04]  /*19200*/  STL.64 [R1+0xd78], R10 ;  /* 0x000d780a01007387 */ /* 0x000fe80000100a00 */
[----:B------:R0:W-:Y:S04]  /*19210*/  STL.64 [R1+0xd70], R8 ;  /* 0x000d700801007387 */ /* 0x0001e80000100a00 */
[----:B0-----:R-:W3:Y:S04]  /*19220*/  LDL.LU R8, [R1+0x50] ;  /* 0x0000500001087983 */ /* 0x001ee80000300800 */
[----:B------:R-:W3:Y:S04]  /*19230*/  LDL.LU R9, [R1+0x54] ;  /* 0x0000540001097983 */ /* 0x000ee80000300800 */
[----:B------:R-:W3:Y:S04]  /*19240*/  LDL.LU R10, [R1+0x58] ;  /* 0x00005800010a7983 */ /* 0x000ee80000300800 */
[----:B------:R-:W3:Y:S04]  /*19250*/  LDL.LU R11, [R1+0x5c] ;  /* 0x00005c00010b7983 */ /* 0x000ee80000300800 */
[----:B------:R-:W-:Y:S04]  /*19260*/  STL.64 [R1+0xd58], R26 ;  /* 0x000d581a01007387 */ /* 0x000fe80000100a00 */
[----:B------:R0:W-:Y:S04]  /*19270*/  STL.64 [R1+0xd50], R24 ;  /* 0x000d501801007387 */ /* 0x0001e80000100a00 */
[----:B0-----:R-:W4:Y:S04]  /*19280*/  LDL.LU R24, [R1+0x10] ;  /* 0x0000100001187983 */ /* 0x001f280000300800 */
[----:B------:R-:W4:Y:S04]  /*19290*/  LDL.LU R25, [R1+0x14] ;  /* 0x0000140001197983 */ /* 0x000f280000300800 */
[----:B------:R-:W4:Y:S04]  /*192a0*/  LDL.LU R26, [R1+0x18] ;  /* 0x00001800011a7983 */ /* 0x000f280000300800 */
[----:B------:R-:W4:Y:S04]  /*192b0*/  LDL.LU R27, [R1+0x1c] ;  /* 0x00001c00011b7983 */ /* 0x000f280000300800 */
[----:B------:R-:W2:Y:S01]  /*192c0*/  LDL.LU R17, [R1+0xdc4] ;  /* 0x000dc40001117983 */ /* 0x000ea20000300800 */
[----:B------:R-:W-:-:S03]  /*192d0*/  IMAD R28, R28, 0x100, R0 ;  /* 0x000001001c1c7824 */ /* 0x000fc600078e0200 */
[----:B------:R-:W3:Y:S01]  /*192e0*/  LDL.LU R0, [R1+0xdc0] ;  /* 0x000dc00001007983 */ /* 0x000ee20000300800 */
[----:B--2---:R-:W-:Y:S03]  /*192f0*/  HMMA.16816.F32 R12, R12, R16, R4 ;  /* 0x000000100c0c723c */ /* 0x004fe60000001804 */
[----:B------:R-:W2:Y:S04]  /*19300*/  LDL.LU.64 R6, [R1+0xdb8] ;  /* 0x000db80001067983 */ /* 0x000ea80000300a00 */
[----:B------:R-:W2:Y:S01]  /*19310*/  LDL.LU.64 R4, [R1+0xdb0] ;  /* 0x000db00001047983 */ /* 0x000ea20000300a00 */
[----:B---3--:R-:W-:-:S11]  /*19320*/  IMAD R29, R0, 0x100, R29 ;  /* 0x00000100001d7824 */ /* 0x008fd600078e021d */
[----:B------:R0:W-:Y:S04]  /*19330*/  STL.64 [R1+0xc0], R12 ;  /* 0x0000c00c01007387 */ /* 0x0001e80000100a00 */
[----:B------:R1:W-:Y:S01]  /*19340*/  STL.64 [R1+0xc8], R14 ;  /* 0x0000c80e01007387 */ /* 0x0003e20000100a00 */
[----:B0-----:R-:W-:Y:S02]  /*19350*/  F2FP.F16.E4M3.UNPACK_B R12, R22 ;  /* 0x00000016ff0c723e */ /* 0x001fe400020006ff */
[----:B------:R-:W-:Y:S02]  /*19360*/  F2FP.F16.E4M3.UNPACK_B R13, R23 ;  /* 0x00000017ff0d723e */ /* 0x000fe400020006ff */
[----:B-1----:R-:W-:Y:S02]  /*19370*/  F2FP.F16.E4M3.UNPACK_B R14, R28 ;  /* 0x0000001cff0e723e */ /* 0x002fe400020006ff */
[----:B------:R-:W-:Y:S01]  /*19380*/  F2FP.F16.E4M3.UNPACK_B R15, R29 ;  /* 0x0000001dff0f723e */ /* 0x000fe200020006ff */
[----:B------:R-:W3:Y:S04]  /*19390*/  LDL.LU R22, [R1+0x20c] ;  /* 0x00020c0001167983 */ /* 0x000ee80000300800 */
[----:B------:R-:W3:Y:S04]  /*193a0*/  LDL.LU R23, [R1+0x208] ;  /* 0x0002080001177983 */ /* 0x000ee80000300800 */
[----:B------:R-:W3:Y:S04]  /*193b0*/  LDL.LU R28, [R1+0x1fc] ;  /* 0x0001fc00011c7983 */ /* 0x000ee80000300800 */
[----:B------:R-:W3:Y:S01]  /*193c0*/  LDL.LU R29, [R1+0x1f8] ;  /* 0x0001f800011d7983 */ /* 0x000ee20000300800 */
        /* <DEDUP_REMOVED lines=33> */
[----:B------:R-:W-:Y:S01]  /*195e0*/  STL [R1+0xc18], R0 ;  /* 0x000c180001007387 */ /* 0x000fe20000100800 */
[----:B--2---:R-:W-:-:S15]  /*195f0*/  HMMA.16816.F32 R8, R12, R6, R8 ;  /* 0x000000060c08723c */ /* 0x004fde0000001808 */
[----:B------:R-:W-:-:S04]  /*19600*/  NOP ;  /* 0x0000000000007918 */ /* 0x000fc80000000000 */
[----:B------:R-:W-:Y:S04]  /*19610*/  STL.64 [R1+0x30], R8 ;  /* 0x0000300801007387 */ /* 0x000fe80000100a00 */
[----:B------:R0:W-:Y:S04]  /*19620*/  STL.64 [R1+0x38], R10 ;  /* 0x0000380a01007387 */ /* 0x0001e80000100a00 */
[----:B0-----:R-:W2:Y:S04]  /*19630*/  LDL.LU.64 R10, [R1+0xd68] ;  /* 0x000d6800010a7983 */ /* 0x001ea80000300a00 */
[----:B------:R-:W4:Y:S02]  /*19640*/  LDL.LU.64 R8, [R1+0xd60] ;  /* 0x000d600001087983 */ /* 0x000f240000300a00 */
[----:B----4-:R-:W-:-:S15]  /*19650*/  HMMA.16816.F32 R24, R12, R8, R24 ;  /* 0x000000080c18723c */ /* 0x010fde0000001818 */
[----:B------:R-:W-:-:S04]  /*19660*/  NOP ;  /* 0x0000000000007918 */ /* 0x000fc80000000000 */
[----:B------:R-:W-:Y:S04]  /*19670*/  STL.64 [R1+0x10], R24 ;  /* 0x0000101801007387 */ /* 0x000fe80000100a00 */
[----:B------:R0:W-:Y:S01]  /*19680*/  STL [R1+0x18], R26 ;  /* 0x0000181a01007387 */ /* 0x0001e20000100800 */
[----:B------:R-:W-:-:S03]  /*19690*/  IMAD.MOV.U32 R0, RZ, RZ, R27 ;  /* 0x000000ffff007224 */ /* 0x000fc600078e001b */
[----:B0-----:R-:W2:Y:S04]  /*196a0*/  LDL.LU.64 R26, [R1+0xd58] ;  /* 0x000d5800011a7983 */ /* 0x001ea80000300a00 */
[----:B------:R-:W2:Y:S04]  /*196b0*/  LDL.LU.64 R24, [R1+0xd50] ;  /* 0x000d500001187983 */ /* 0x000ea80000300a00 */
[----:B------:R-:W-:Y:S01]  /*196c0*/  STL [R1+0xc60], R0 ;  /* 0x000c600001007387 */ /* 0x000fe20000100800 */
[----:B--2---:R-:W-:Y:S03]  /*196d0*/  HMMA.16816.F32 R8, R12, R10, R24 ;  /* 0x0000000a0c08723c */ /* 0x004fe60000001818 */
[----:B------:R-:W2:Y:S04]  /*196e0*/  LDL.LU.64 R26, [R1+0xd48] ;  /* 0x000d4800011a7983 */ /* 0x000ea80000300a00 */
[----:B------:R-:W2:-:S12]  /*196f0*/  LDL.LU.64 R24, [R1+0xd40] ;  /* 0x000d400001187983 */ /* 0x000e980000300a00 */
[----:B------:R0:W-:Y:S04]  /*19700*/  STL.64 [R1], R8 ;  /* 0x0000000801007387 */ /* 0x0001e80000100a00 */
[----:B------:R1:W-:Y:S04]  /*19710*/  STL.64 [R1+0x8], R10 ;  /* 0x0000080a01007387 */ /* 0x0003e80000100a00 */
[----:B0-----:R-:W4:Y:S04]  /*19720*/  LDL.LU R8, [R1+0x20] ;  /* 0x0000200001087983 */ /* 0x001f280000300800 */
[----:B------:R-:W4:Y:S04]  /*19730*/  LDL.LU R9, [R1+0x24] ;  /* 0x0000240001097983 */ /* 0x000f280000300800 */
[----:B-1----:R-:W4:Y:S04]  /*19740*/  LDL.LU R10, [R1+0x28] ;  /* 0x00002800010a7983 */ /* 0x002f280000300800 */
[----:B------:R-:W4:Y:S01]  /*19750*/  LDL.LU R11, [R1+0x2c] ;  /* 0x00002c00010b7983 */ /* 0x000f220000300800 */
[----:B---3--:R-:W-:-:S02]  /*19760*/  IMAD R2, R2, 0x100, R4 ;  /* 0x0000010002027824 */ /* 0x008fc400078e0204 */
[----:B------:R-:W-:Y:S02]  /*19770*/  IMAD R3, R3, 0x100, R5 ;  /* 0x0000010003037824 */ /* 0x000fe400078e0205 */
[----:B------:R-:W-:Y:S02]  /*19780*/  IMAD R4, R19, 0x100, R18 ;  /* 0x0000010013047824 */ /* 0x000fe400078e0212 */
[----:B------:R-:W-:Y:S01]  /*19790*/  IMAD R5, R21, 0x100, R20 ;  /* 0x0000010015057824 */ /* 0x000fe200078e0214 */
[----:B------:R-:W-:Y:S02]  /*197a0*/  F2FP.F16.E4M3.UNPACK_B R20, R29.H1 ;  /* 0x0000001dff14723e */ /* 0x000fe400030006ff */
[----:B------:R-:W-:Y:S01]  /*197b0*/  F2FP.F16.E4M3.UNPACK_B R21, R28.H1 ;  /* 0x0000001cff15723e */ /* 0x000fe200030006ff */
[----:B--2---:R-:W-:Y:S01]  /*197c0*/  HMMA.16816.F32 R24, R12, R16, R24 ;  /* 0x000000100c18723c */ /* 0x004fe20000001818 */
[----:B------:R-:W-:Y:S02]  /*197d0*/  F2FP.F16.E4M3.UNPACK_B R12, R2 ;  /* 0x00000002ff0c723e */ /* 0x000fe400020006ff */
[----:B------:R-:W-:-:S02]  /*197e0*/  F2FP.F16.E4M3.UNPACK_B R13, R3 ;  /* 0x00000003ff0d723e */ /* 0x000fc400020006ff */
[----:B------:R-:W-:Y:S02]  /*197f0*/  F2FP.F16.E4M3.UNPACK_B R14, R4 ;  /* 0x00000004ff0e723e */ /* 0x000fe400020006ff */
[----:B------:R-:W-:-:S07]  /*19800*/  F2FP.F16.E4M3.UNPACK_B R15, R5 ;  /* 0x00000005ff0f723e */ /* 0x000fce00020006ff */
[----:B----4-:R-:W-:Y:S05]  /*19810*/  HMMA.16816.F32 R8, R12, R20, R8 ;  /* 0x000000140c08723c */ /* 0x010fea0000001808 */
[----:B------:R-:W-:Y:S04]  /*19820*/  STL.64 [R1+0xb70], R26 ;  /* 0x000b701a01007387 */ /* 0x000fe80000100a00 */
[----:B------:R-:W-:Y:S04]  /*19830*/  STL.64 [R1+0xb68], R24 ;  /* 0x000b681801007387 */ /* 0x000fe80000100a00 */
[----:B------:R-:W2:Y:S06]  /*19840*/  LDL.LU R7, [R1+0x23c] ;  /* 0x00023c0001077983 */ /* 0x000eac0000300800 */
[----:B------:R0:W-:Y:S04]  /*19850*/  STL.64 [R1+0x2c0], R8 ;  /* 0x0002c00801007387 */ /* 0x0001e80000100a00 */
[----:B------:R1:W-:Y:S04]  /*19860*/  STL.64 [R1+0x2c8], R10 ;  /* 0x0002c80a01007387 */ /* 0x0003e80000100a00 */
[----:B0-----:R-:W3:Y:S04]  /*19870*/  LDL.LU R8, [R1+0x248] ;  /* 0x0002480001087983 */ /* 0x001ee80000300800 */
[----:B------:R-:W3:Y:S04]  /*19880*/  LDL.LU R9, [R1+0x24c] ;  /* 0x00024c0001097983 */ /* 0x000ee80000300800 */
[----:B-1----:R-:W4:Y:S04]  /*19890*/  LDL.LU R10, [R1+0x258] ;  /* 0x00025800010a7983 */ /* 0x002f280000300800 */
[----:B------:R-:W4:Y:S04]  /*198a0*/  LDL.LU R11, [R1+0x25c] ;  /* 0x00025c00010b7983 */ /* 0x000f280000300800 */
[----:B----4-:R-:W-:Y:S04]  /*198b0*/  STL.64 [R1+0xd18], R10 ;  /* 0x000d180a01007387 */ /* 0x010fe80000100a00 */
[----:B---3--:R0:W-:Y:S04]  /*198c0*/  STL.64 [R1+0xd10], R8 ;  /* 0x000d100801007387 */ /* 0x0081e80000100a00 */
[----:B0-----:R-:W3:Y:S04]  /*198d0*/  LDL.LU R8, [R1+0x80] ;  /* 0x0000800001087983 */ /* 0x001ee80000300800 */
[----:B------:R-:W3:Y:S04]  /*198e0*/  LDL.LU R9, [R1+0x84] ;  /* 0x0000840001097983 */ /* 0x000ee80000300800 */
[----:B------:R-:W4:Y:S04]  /*198f0*/  LDL.LU R10, [R1+0x88] ;  /* 0x00008800010a7983 */ /* 0x000f280000300800 */
[----:B------:R-:W4:Y:S04]  /*19900*/  LDL.LU R11, [R1+0x8c] ;  /* 0x00008c00010b7983 */ /* 0x000f280000300800 */
[----:B----4-:R-:W-:Y:S04]  /*19910*/  STL.64 [R1+0xd28], R10 ;  /* 0x000d280a01007387 */ /* 0x010fe80000100a00 */
[----:B---3--:R0:W-:Y:S04]  /*19920*/  STL.64 [R1+0xd20], R8 ;  /* 0x000d200801007387 */ /* 0x0081e80000100a00 */
[----:B0-----:R-:W3:Y:S04]  /*19930*/  LDL.LU R8, [R1+0x60] ;  /* 0x0000600001087983 */ /* 0x001ee80000300800 */
[----:B------:R-:W3:Y:S04]  /*19940*/  LDL.LU R9, [R1+0x64] ;  /* 0x0000640001097983 */ /* 0x000ee80000300800 */
[----:B------:R-:W4:Y:S04]  /*19950*/  LDL.LU R10, [R1+0x68] ;  /* 0x00006800010a7983 */ /* 0x000f280000300800 */
[----:B------:R-:W4:Y:S01]  /*19960*/  LDL.LU R11, [R1+0x6c] ;  /* 0x00006c00010b7983 */ /* 0x000f220000300800 */
[----:B------:R-:W-:-:S02]  /*19970*/  F2FP.F16.E4M3.UNPACK_B R19, R22.H1 ;  /* 0x00000016ff13723e */ /* 0x000fc400030006ff */
[----:B------:R-:W-:Y:S01]  /*19980*/  F2FP.F16.E4M3.UNPACK_B R18, R23.H1 ;  /* 0x00000017ff12723e */ /* 0x000fe200030006ff */
[----:B----4-:R-:W-:Y:S04]  /*19990*/  STL.64 [R1+0xd38], R10 ;  /* 0x000d380a01007387 */ /* 0x010fe80000100a00 */
[----:B---3--:R0:W-:Y:S04]  /*199a0*/  STL.64 [R1+0xd30], R8 ;  /* 0x000d300801007387 */ /* 0x0081e80000100a00 */
[----:B0-----:R-:W3:Y:S04]  /*199b0*/  LDL.LU R8, [R1+0x40] ;  /* 0x0000400001087983 */ /* 0x001ee80000300800 */
[----:B------:R-:W3:Y:S04]  /*199c0*/  LDL.LU R9, [R1+0x44] ;  /* 0x0000440001097983 */ /* 0x000ee80000300800 */
[----:B------:R-:W3:Y:S04]  /*199d0*/  LDL.LU R10, [R1+0x48] ;  /* 0x00004800010a7983 */ /* 0x000ee80000300800 */
[----:B------:R-:W3:Y:S04]  /*199e0*/  LDL.LU R11, [R1+0x4c] ;  /* 0x00004c00010b7983 */ /* 0x000ee80000300800 */
[----:B------:R-:W4:Y:S04]  /*199f0*/  LDL.LU R2, [R1+0x218] ;  /* 0x0002180001027983 */ /* 0x000f280000300800 */
        /* <DEDUP_REMOVED lines=15> */
[----:B------:R-:W2:Y:S01]  /*19af0*/  LDL.LU R23, [R1+0x1ec] ;  /* 0x0001ec0001177983 */ /* 0x000ea20000300800 */
[----:B---3--:R-:W-:Y:S03]  /*19b00*/  HMMA.16816.F32 R8, R12, R18, R8 ;  /* 0x000000120c08723c */ /* 0x008fe60000001808 */
[----:B--2---:R-:W-:Y:S04]  /*19b10*/  STL.64 [R1+0xcf8], R22 ;  /* 0x000cf81601007387 */ /* 0x004fe80000100a00 */
        /* <DEDUP_REMOVED lines=9> */
[----:B------:R-:W2:Y:S04]  /*19bb0*/  LDL.LU R22, [R1+0xa8] ;  /* 0x0000a80001167983 */ /* 0x000ea80000300800 */
[----:B------:R-:W2:Y:S04]  /*19bc0*/  LDL.LU R23, [R1+0xac] ;  /* 0x0000ac0001177983 */ /* 0x000ea80000300800 */
[----:B------:R-:W3:Y:S04]  /*19bd0*/  LDL.LU R27, [R1+0xa84] ;  /* 0x000a8400011b7983 */ /* 0x000ee80000300800 */
[----:B------:R-:W3:Y:S04]  /*19be0*/  LDL.LU R28, [R1+0xa80] ;  /* 0x000a8000011c7983 */ /* 0x000ee80000300800 */
[----:B------:R-:W-:Y:S04]  /*19bf0*/  STL.64 [R1+0x2b0], R8 ;  /* 0x0002b00801007387 */ /* 0x000fe80000100a00 */
[----:B------:R0:W-:Y:S04]  /*19c00*/  STL.64 [R1+0x2b8], R10 ;  /* 0x0002b80a01007387 */ /* 0x0001e80000100a00 */
[----:B0-----:R-:W2:Y:S04]  /*19c10*/  LDL.LU.64 R10, [R1+0xd38] ;  /* 0x000d3800010a7983 */ /* 0x001ea80000300a00 */
[----:B------:R-:W2:Y:S01]  /*19c20*/  LDL.LU.64 R8, [R1+0xd30] ;  /* 0x000d300001087983 */ /* 0x000ea20000300a00 */
[----:B----4-:R-:W-:-:S02]  /*19c30*/  F2FP.F16.E4M3.UNPACK_B R2, R2.H1 ;  /* 0x00000002ff02723e */ /* 0x010fc400030006ff */
        /* <DEDUP_REMOVED lines=8> */
[----:B------:R-:W-:Y:S02]  /*19cc0*/  F2FP.F16.E4M3.UNPACK_B R5, R24.H1 ;  /* 0x00000018ff05723e */ /* 0x000fe400030006ff */
[----:B------:R-:W-:Y:S02]  /*19cd0*/  F2FP.F16.E4M3.UNPACK_B R6, R6.H1 ;  /* 0x00000006ff06723e */ /* 0x000fe400030006ff */
[----:B------:R-:W-:Y:S01]  /*19ce0*/  F2FP.F16.E4M3.UNPACK_B R7, R7.H1 ;  /* 0x00000007ff07723e */ /* 0x000fe200030006ff */
[----:B------:R-:W4:Y:S04]  /*19cf0*/  LDL.LU R0, [R1+0xa8c] ;  /* 0x000a8c0001007983 */ /* 0x000f280000300800 */
[----:B------:R-:W4:Y:S02]  /*19d00*/  LDL.LU R29, [R1+0xa88] ;  /* 0x000a8800011d7983 */ /* 0x000f240000300800 */
[C---:B------:R-:W-:Y:S08]  /*19d10*/  HMMA.16816.F32 R20, R12.reuse, R6, R20 ;  /* 0x000000060c14723c */ /* 0x040ff00000001814 */
        /* <DEDUP_REMOVED lines=9> */
[----:B------:R-:W3:Y:S04]  /*19db0*/  LDL.LU.64 R20, [R1+0xd00] ;  /* 0x000d000001147983 */ /* 0x000ee80000300a00 */
[----:B------:R-:W-:Y:S04]  /*19dc0*/  STL.64 [R1+0xcb8], R6 ;  /* 0x000cb80601007387 */ /* 0x000fe80000100a00 */
[----:B------:R0:W-:Y:S04]  /*19dd0*/  STL.64 [R1+0xcb0], R4 ;  /* 0x000cb00401007387 */ /* 0x0001e80000100a00 */
[----:B0-----:R-:W4:Y:S04]  /*19de0*/  LDL.LU R4, [R1+0xe0] ;  /* 0x0000e00001047983 */ /* 0x001f280000300800 */
[----:B------:R-:W4:Y:S04]  /*19df0*/  LDL.LU R5, [R1+0xe4] ;  /* 0x0000e40001057983 */ /* 0x000f280000300800 */
[----:B------:R-:W4:Y:S04]  /*19e00*/  LDL.LU R6, [R1+0xe8] ;  /* 0x0000e80001067983 */ /* 0x000f280000300800 */
[----:B------:R-:W4:Y:S01]  /*19e10*/  LDL.LU R7, [R1+0xec] ;  /* 0x0000ec0001077983 */ /* 0x000f220000300800 */
[----:B--2---:R-:W-:-:S02]  /*19e20*/  F2FP.F16.E4M3.UNPACK_B R8, R8.H1 ;  /* 0x00000008ff08723e */ /* 0x004fc400030006ff */
[----:B------:R-:W-:-:S07]  /*19e30*/  F2FP.F16.E4M3.UNPACK_B R9, R9.H1 ;  /* 0x00000009ff09723e */ /* 0x000fce00030006ff */
[----:B---3--:R-:W-:-:S15]  /*19e40*/  HMMA.16816.F32 R20, R12, R8, R20 ;  /* 0x000000080c14723c */ /* 0x008fde0000001814 */
        /* <DEDUP_REMOVED lines=12> */
[----:B------:R-:W3:Y:S04]  /*19f10*/  LDL.LU.64 R20, [R1+0xce0] ;  /* 0x000ce00001147983 */ /* 0x000ee80000300a00 */
[----:B------:R-:W-:Y:S04]  /*19f20*/  STL.64 [R1+0xc98], R10 ;  /* 0x000c980a01007387 */ /* 0x000fe80000100a00 */
[----:B------:R-:W-:Y:S04]  /*19f30*/  STL.64 [R1+0xc90], R8 ;  /* 0x000c900801007387 */ /* 0x000fe80000100a00 */
[----:B------:R-:W3:Y:S01]  /*19f40*/  LDL.LU R24, [R1+0x120] ;  /* 0x0001200001187983 */ /* 0x000ee20000300800 */
[----:B------:R-:W-:Y:S01]  /*19f50*/  IMAD R28, R28, 0x100, R27 ;  /* 0x000001001c1c7824 */ /* 0x000fe200078e021b */
[----:B------:R-:W-:-:S02]  /*19f60*/  F2FP.F16.E4M3.UNPACK_B R16, R16.H1 ;  /* 0x00000010ff10723e */ /* 0x000fc400030006ff */
[----:B------:R-:W-:Y:S01]  /*19f70*/  F2FP.F16.E4M3.UNPACK_B R17, R17.H1 ;  /* 0x00000011ff11723e */ /* 0x000fe200030006ff */
[----:B--2---:R-:W-:Y:S02]  /*19f80*/  IMAD R22, R22, 0x100, R25 ;  /* 0x0000010016167824 */ /* 0x004fe400078e0219 */
[----:B------:R-:W-:Y:S01]  /*19f90*/  IMAD R23, R23, 0x100, R26 ;  /* 0x0000010017177824 */ /* 0x000fe200078e021a */
[----:B------:R-:W3:Y:S04]  /*19fa0*/  LDL.LU R25, [R1+0x124] ;  /* 0x0001240001197983 */ /* 0x000ee80000300800 */
[----:B------:R-:W2:Y:S04]  /*19fb0*/  LDL.LU R26, [R1+0x128] ;  /* 0x00012800011a7983 */ /* 0x000ea80000300800 */
[----:B------:R-:W2:Y:S01]  /*19fc0*/  LDL.LU R27, [R1+0x12c] ;  /* 0x00012c00011b7983 */ /* 0x000ea20000300800 */
[----:B----4-:R-:W-:Y:S03]  /*19fd0*/  HMMA.16816.F32 R4, R12, R16, R4 ;  /* 0x000000100c04723c */ /* 0x010fe60000001804 */
[----:B--2---:R-:W-:Y:S04]  /*19fe0*/  STL.64 [R1+0xc28], R26 ;  /* 0x000c281a01007387 */ /* 0x004fe80000100a00 */
[----:B---3--:R0:W-:Y:S04]  /*19ff0*/  STL.64 [R1+0xc20], R24 ;  /* 0x000c201801007387 */ /* 0x0081e80000100a00 */
[----:B------:R1:W-:Y:S04]  /*1a000*/  STL [R1+0xc68], R16 ;  /* 0x000c681001007387 */ /* 0x0003e80000100800 */
[----:B------:R-:W-:Y:S04]  /*1a010*/  STL [R1+0xc64], R17 ;  /* 0x000c641101007387 */ /* 0x000fe80000100800 */
[----:B------:R-:W-:Y:S04]  /*1a020*/  STL.64 [R1+0xe0], R4 ;  /* 0x0000e00401007387 */ /* 0x000fe80000100a00 */
[----:B------:R-:W-:Y:S04]  /*1a030*/  STL.64 [R1+0xe8], R6 ;  /* 0x0000e80601007387 */ /* 0x000fe80000100a00 */
[----:B0-----:R-:W2:Y:S04]  /*1a040*/  LDL.LU R24, [R1+0x140] ;  /* 0x0001400001187983 */ /* 0x001ea80000300800 */
[----:B------:R-:W2:Y:S04]  /*1a050*/  LDL.LU R25, [R1+0x144] ;  /* 0x0001440001197983 */ /* 0x000ea80000300800 */
[----:B------:R-:W3:Y:S04]  /*1a060*/  LDL.LU R26, [R1+0x148] ;  /* 0x00014800011a7983 */ /* 0x000ee80000300800 */
[----:B------:R-:W3:Y:S04]  /*1a070*/  LDL.LU R27, [R1+0x14c] ;  /* 0x00014c00011b7983 */ /* 0x000ee80000300800 */
[----:B-1----:R-:W4:Y:S04]  /*1a080*/  LDL.LU R16, [R1+0xa9c] ;  /* 0x000a9c0001107983 */ /* 0x002f280000300800 */
        /* <DEDUP_REMOVED lines=134> */
[----:B------:R-:W2:Y:S04]  /*1a8f0*/  LDL.LU.64 R24, [R1+0xc40] ;  /* 0x000c400001187983 */ /* 0x000ea80000300a00 */
[----:B------:R0:W-:Y:S04]  /*1a900*/  STL [R1+0xbf4], R20 ;  /* 0x000bf41401007387 */ /* 0x0001e80000100800 */
[----:B------:R1:W-:Y:S04]  /*1a910*/  STL [R1+0xbf0], R21 ;  /* 0x000bf01501007387 */ /* 0x0003e80000100800 */
[----:B0-----:R-:W4:Y:S04]  /*1a920*/  LDL.LU R20, [R1+0x130] ;  /* 0x0001300001147983 */ /* 0x001f280000300800 */
[----:B-1----:R-:W4:Y:S04]  /*1a930*/  LDL.LU R21, [R1+0x134] ;  /* 0x0001340001157983 */ /* 0x002f280000300800 */
[----:B------:R-:W4:Y:S04]  /*1a940*/  LDL.LU R22, [R1+0x138] ;  /* 0x0001380001167983 */ /* 0x000f280000300800 */
[----:B------:R-:W4:Y:S01]  /*1a950*/  LDL.LU R23, [R1+0x13c] ;  /* 0x00013c0001177983 */ /* 0x000f220000300800 */
        /* <DEDUP_REMOVED lines=12> */
[----:B----4-:R-:W-:-:S15]  /*1aa20*/  HMMA.16816.F32 R20, R12, R4, R20 ;  /* 0x000000040c14723c */ /* 0x010fde0000001814 */
[----:B------:R-:W-:-:S04]  /*1aa30*/  NOP ;  /* 0x0000000000007918 */ /* 0x000fc80000000000 */
[----:B------:R-:W-:Y:S04]  /*1aa40*/  STL.64 [R1+0x130], R20 ;  /* 0x0001301401007387 */ /* 0x000fe80000100a00 */
[----:B------:R2:W-:Y:S04]  /*1aa50*/  STL.64 [R1+0x138], R22 ;  /* 0x0001381601007387 */ /* 0x0005e80000100a00 */
[----:B------:R-:W-:Y:S04]  /*1aa60*/  STL.64 [R1+0xbb0], R6 ;  /* 0x000bb00601007387 */ /* 0x000fe80000100a00 */
[----:B------:R-:W-:Y:S01]  /*1aa70*/  STL.64 [R1+0xba8], R4 ;  /* 0x000ba80401007387 */ /* 0x000fe20000100a00 */
[----:B--2---:R-:W-:-:S15]  /*1aa80*/  HMMA.16816.F32 R20, R12, R6, R24 ;  /* 0x000000060c14723c */ /* 0x004fde0000001818 */
[----:B------:R-:W-:-:S04]  /*1aa90*/  NOP ;  /* 0x0000000000007918 */ /* 0x000fc80000000000 */
[----:B------:R-:W-:Y:S04]  /*1aaa0*/  STL.64 [R1+0x120], R20 ;  /* 0x0001201401007387 */ /* 0x000fe80000100a00 */
[----:B------:R-:W-:Y:S04]  /*1aab0*/  STL.64 [R1+0x128], R22 ;  /* 0x0001281601007387 */ /* 0x000fe80000100a00 */
[----:B------:R-:W2:Y:S04]  /*1aac0*/  LDL.LU R24, [R1] ;  /* 0x0000000001187983 */ /* 0x000ea80000300800 */
[----:B------:R-:W2:Y:S04]  /*1aad0*/  LDL.LU R25, [R1+0x4] ;  /* 0x0000040001197983 */ /* 0x000ea80000300800 */
[----:B------:R-:W4:Y:S04]  /*1aae0*/  LDL.LU R26, [R1+0x8] ;  /* 0x00000800011a7983 */ /* 0x000f280000300800 */
[----:B------:R-:W4:Y:S04]  /*1aaf0*/  LDL.LU R27, [R1+0xc] ;  /* 0x00000c00011b7983 */ /* 0x000f280000300800 */
[----:B----4-:R-:W-:Y:S04]  /*1ab00*/  STL.64 [R1+0xb80], R26 ;  /* 0x000b801a01007387 */ /* 0x010fe80000100a00 */
[----:B--2---:R0:W-:Y:S04]  /*1ab10*/  STL.64 [R1+0xb78], R24 ;  /* 0x000b781801007387 */ /* 0x0041e80000100a00 */
[----:B0-----:R-:W2:Y:S04]  /*1ab20*/  LDL.LU R24, [R1+0x10] ;  /* 0x0000100001187983 */ /* 0x001ea80000300800 */
[----:B------:R-:W2:Y:S04]  /*1ab30*/  LDL.LU R25, [R1+0x14] ;  /* 0x0000140001197983 */ /* 0x000ea80000300800 */
[----:B------:R-:W4:Y:S01]  /*1ab40*/  LDL.LU R26, [R1+0x18] ;  /* 0x00001800011a7983 */ /* 0x000f220000300800 */
[----:B---3--:R-:W-:-:S03]  /*1ab50*/  IMAD.MOV.U32 R27, RZ, RZ, R0 ;  /* 0x000000ffff1b7224 */ /* 0x008fc600078e0000 */
[----:B------:R-:W3:Y:S04]  /*1ab60*/  LDL.LU R0, [R1+0xc18] ;  /* 0x000c180001007983 */ /* 0x000ee80000300800 */
        /* <DEDUP_REMOVED lines=42> */
[----:B----4-:R-:W-:Y:S04]  /*1ae10*/  STL.64 [R1+0xb90], R26 ;  /* 0x000b901a01007387 */ /* 0x010fe80000100a00 */
[----:B------:R0:W-:Y:S04]  /*1ae20*/  STL.64 [R1+0xb88], R24 ;  /* 0x000b881801007387 */ /* 0x0001e80000100a00 */
[----:B0-----:R-:W4:Y:S04]  /*1ae30*/  LDL.LU R24, [R1+0x30] ;  /* 0x0000300001187983 */ /* 0x001f280000300800 */
[----:B------:R-:W4:Y:S04]  /*1ae40*/  LDL.LU R25, [R1+0x34] ;  /* 0x0000340001197983 */ /* 0x000f280000300800 */
[----:B------:R-:W2:Y:S04]  /*1ae50*/  LDL.LU R26, [R1+0x38] ;  /* 0x00003800011a7983 */ /* 0x000ea80000300800 */
[----:B------:R-:W2:Y:S01]  /*1ae60*/  LDL.LU R27, [R1+0x3c] ;  /* 0x00003c00011b7983 */ /* 0x000ea20000300800 */
[C---:B------:R-:W-:Y:S03]  /*1ae70*/  HMMA.16816.F32 R20, R12.reuse, R8, R20 ;  /* 0x000000080c14723c */ /* 0x040fe60000001814 */
[----:B--2---:R-:W-:Y:S04]  /*1ae80*/  STL.64 [R1+0xba0], R26 ;  /* 0x000ba01a01007387 */ /* 0x004fe80000100a00 */
[----:B----4-:R0:W-:Y:S04]  /*1ae90*/  STL.64 [R1+0xb98], R24 ;  /* 0x000b981801007387 */ /* 0x0101e80000100a00 */
[----:B0-----:R-:W2:Y:S04]  /*1aea0*/  LDL.LU R24, [R1+0x50] ;  /* 0x0000500001187983 */ /* 0x001ea80000300800 */
[----:B------:R-:W2:Y:S04]  /*1aeb0*/  LDL.LU R25, [R1+0x54] ;  /* 0x0000540001197983 */ /* 0x000ea80000300800 */
[----:B------:R-:W2:Y:S04]  /*1aec0*/  LDL.LU R26, [R1+0x58] ;  /* 0x00005800011a7983 */ /* 0x000ea80000300800 */
[----:B------:R-:W-:Y:S04]  /*1aed0*/  STL.64 [R1+0x110], R20 ;  /* 0x0001101401007387 */ /* 0x000fe80000100a00 */
[----:B------:R0:W-:Y:S04]  /*1aee0*/  STL.64 [R1+0x118], R22 ;  /* 0x0001181601007387 */ /* 0x0001e80000100a00 */
[----:B0-----:R-:W4:Y:S04]  /*1aef0*/  LDL.LU.64 R22, [R1+0xc10] ;  /* 0x000c100001167983 */ /* 0x001f280000300a00 */
[----:B------:R-:W4:Y:S02]  /*1af00*/  LDL.LU.64 R20, [R1+0xc08] ;  /* 0x000c080001147983 */ /* 0x000f240000300a00 */
[----:B----4-:R-:W-:-:S15]  /*1af10*/  HMMA.16816.F32 R20, R12, R10, R20 ;  /* 0x0000000a0c14723c */ /* 0x010fde0000001814 */
[----:B------:R-:W-:-:S04]  /*1af20*/  NOP ;  /* 0x0000000000007918 */ /* 0x000fc80000000000 */
[----:B------:R-:W-:Y:S04]  /*1af30*/  STL.64 [R1+0x100], R20 ;  /* 0x0001001401007387 */ /* 0x000fe80000100a00 */
[----:B------:R0:W-:Y:S04]  /*1af40*/  STL.64 [R1+0x108], R22 ;  /* 0x0001081601007387 */ /* 0x0001e80000100a00 */
[----:B0-----:R-:W4:Y:S04]  /*1af50*/  LDL.LU.64 R22, [R1+0xc00] ;  /* 0x000c000001167983 */ /* 0x001f280000300a00 */
[----:B------:R-:W4:Y:S01]  /*1af60*/  LDL.LU.64 R20, [R1+0xbf8] ;  /* 0x000bf80001147983 */ /* 0x000f220000300a00 */
[----:B---3--:R-:W-:-:S03]  /*1af70*/  IMAD.MOV.U32 R27, RZ, RZ, R0 ;  /* 0x000000ffff1b7224 */ /* 0x008fc600078e0000 */
[----:B------:R-:W3:Y:S01]  /*1af80*/  LDL.LU R0, [R1+0x7fc] ;  /* 0x0007fc0001007983 */ /* 0x000ee20000300800 */
[----:B------:R-:W-:Y:S02]  /*1af90*/  IMAD R28, R28, 0x100, R16 ;  /* 0x000001001c1c7824 */ /* 0x000fe400078e0210 */
[----:B------:R-:W-:Y:S02]  /*1afa0*/  IMAD R29, R29, 0x100, R17 ;  /* 0x000001001d1d7824 */ /* 0x000fe400078e0211 */
[----:B----4-:R-:W-:Y:S02]  /*1afb0*/  IMAD R22, R22, 0x100, R20 ;  /* 0x0000010016167824 */ /* 0x010fe400078e0214 */
[----:B------:R-:W-:Y:S01]  /*1afc0*/  IMAD R23, R23, 0x100, R21 ;  /* 0x0000010017177824 */ /* 0x000fe200078e0215 */
[----:B------:R-:W4:Y:S04]  /*1afd0*/  LDL.LU R20, [R1+0xbf4] ;  /* 0x000bf40001147983 */ /* 0x000f280000300800 */
[----:B------:R-:W4:Y:S04]  /*1afe0*/  LDL.LU R21, [R1+0xbf0] ;  /* 0x000bf00001157983 */ /* 0x000f280000300800 */
[----:B------:R-:W2:Y:S04]  /*1aff0*/  LDL.LU R16, [R1+0xbec] ;  /* 0x000bec0001107983 */ /* 0x000ea80000300800 */
[----:B------:R-:W2:Y:S02]  /*1b000*/  LDL.LU R17, [R1+0xbe8] ;  /* 0x000be80001117983 */ /* 0x000ea40000300800 */
[----:B--2---:R-:W-:Y:S02]  /*1b010*/  HMMA.16816.F32 R12, R12, R16, R4 ;  /* 0x000000100c0c723c */ /* 0x004fe40000001804 */
[----:B------:R-:W4:Y:S04]  /*1b020*/  LDL.LU.64 R6, [R1+0xbe0] ;  /* 0x000be00001067983 */ /* 0x000f280000300a00 */
[----:B------:R-:W4:-:S13]  /*1b030*/  LDL.LU.64 R4, [R1+0xbd8] ;  /* 0x000bd80001047983 */ /* 0x000f1a0000300a00 */
        /* <DEDUP_REMOVED lines=31> */
[----:B------:R-:W2:Y:S04]  /*1b230*/  LDL.LU.64 R4, [R1+0xba8] ;  /* 0x000ba80001047983 */ /* 0x000ea80000300a00 */
[----:B------:R-:W3:Y:S04]  /*1b240*/  LDL.LU R2, [R1+0x3b0] ;  /* 0x0003b00001027983 */ /* 0x000ee80000300800 */
[----:B------:R-:W3:Y:S01]  /*1b250*/  LDL.LU R3, [R1+0x82c] ;  /* 0x00082c0001037983 */ /* 0x000ee20000300800 */
[----:B--2---:R-:W-:-:S15]  /*1b260*/  HMMA.16816.F32 R24, R12, R4, R24 ;  /* 0x000000040c18723c */ /* 0x004fde0000001818 */
        /* <DEDUP_REMOVED lines=18> */
[----:B------:R-:W4:Y:S02]  /*1b390*/  LDL.LU.64 R24, [R1+0xb78] ;  /* 0x000b780001187983 */ /* 0x000f240000300a00 */
[----:B----4-:R-:W-:Y:S02]  /*1b3a0*/  HMMA.16816.F32 R8, R12, R10, R24 ;  /* 0x0000000a0c08723c */ /* 0x010fe40000001818 */
[----:B------:R-:W4:Y:S04]  /*1b3b0*/  LDL.LU.64 R26, [R1+0xb70] ;  /* 0x000b7000011a7983 */ /* 0x000f280000300a00 */
[----:B------:R-:W4:Y:S01]  /*1b3c0*/  LDL.LU.64 R24, [R1+0xb68] ;  /* 0x000b680001187983 */ /* 0x000f220000300a00 */
[----:B--2---:R-:W-:-:S12]  /*1b3d0*/  VIADD R4, R4, 0x1 ;  /* 0x0000000104047836 */ /* 0x004fd80000000000 */
[----:B------:R-:W-:Y:S04]  /*1b3e0*/  STL.64 [R1+0x280], R8 ;  /* 0x0002800801007387 */ /* 0x000fe80000100a00 */
[----:B------:R4:W-:Y:S01]  /*1b3f0*/  STL.64 [R1+0x288], R10 ;  /* 0x0002880a01007387 */ /* 0x0009e20000100a00 */
[----:B------:R-:W-:Y:S02]  /*1b400*/  IADD3 R5, P4, PT, R5, UR7, RZ ;  /* 0x0000000705057c10 */ /* 0x000fe4000ff9e0ff */
[----:B---3--:R-:W-:Y:S01]  /*1b410*/  IADD3 R2, P5, PT, R2, UR7, RZ ;  /* 0x0000000702027c10 */ /* 0x008fe2000ffbe0ff */
[----:B------:R-:W-:Y:S01]  /*1b420*/  STL [R1+0x3e8], R4 ;  /* 0x0003e80401007387 */ /* 0x000fe20000100800 */
[----:B------:R-:W-:Y:S02]  /*1b430*/  IADD3 R3, P6, PT, R3, UR7, RZ ;  /* 0x0000000703037c10 */ /* 0x000fe4000ffde0ff */
[----:B------:R-:W-:-:S02]  /*1b440*/  IADD3 R18, P1, PT, R18, UR7, RZ ;  /* 0x0000000712127c10 */ /* 0x000fc4000ff3e0ff */
[----:B------:R-:W-:Y:S02]  /*1b450*/  IADD3 R19, P2, PT, R19, UR7, RZ ;  /* 0x0000000713137c10 */ /* 0x000fe4000ff5e0ff */
[----:B------:R-:W-:Y:S02]  /*1b460*/  IADD3 R20, P3, PT, R20, UR7, RZ ;  /* 0x0000000714147c10 */ /* 0x000fe4000ff7e0ff */
[----:B------:R-:W-:Y:S02]  /*1b470*/  IADD3.X R21, PT, PT, R21, UR11, RZ, P4, !PT ;  /* 0x0000000b15157c10 */ /* 0x000fe4000a7fe4ff */
[----:B------:R-:W-:Y:S02]  /*1b480*/  IADD3 R29, P4, PT, R29, UR7, RZ ;  /* 0x000000071d1d7c10 */ /* 0x000fe4000ff9e0ff */
[----:B------:R-:W-:Y:S01]  /*1b490*/  IADD3.X R28, PT, PT, R28, UR11, RZ, P5, !PT ;  /* 0x0000000b1c1c7c10 */ /* 0x000fe2000affe4ff */
[----:B----4-:R-:W-:-:S15]  /*1b4a0*/  HMMA.16816.F32 R8, R12, R16, R24 ;  /* 0x000000100c08723c */ /* 0x010fde0000001818 */
[----:B------:R-:W-:-:S04]  /*1b4b0*/  NOP ;  /* 0x0000000000007918 */ /* 0x000fc80000000000 */
[----:B------:R-:W-:Y:S04]  /*1b4c0*/  STL.64 [R1+0x270], R8 ;  /* 0x0002700801007387 */ /* 0x000fe80000100a00 */
[----:B------:R-:W-:Y:S04]  /*1b4d0*/  STL.64 [R1+0x278], R10 ;  /* 0x0002780a01007387 */ /* 0x000fe80000100a00 */
        /* <DEDUP_REMOVED lines=9> */
[----:B------:R-:W2:Y:S01]  /*1b570*/  LDL.LU R12, [R1+0x818] ;  /* 0x00081800010c7983 */ /* 0x000ea20000300800 */
[----:B------:R-:W-:-:S02]  /*1b580*/  IADD3 R23, P5, PT, R23, UR7, RZ ;  /* 0x0000000717177c10 */ /* 0x000fc4000ffbe0ff */
[----:B------:R-:W-:-:S03]  /*1b590*/  IADD3.X R22, PT, PT, R22, UR11, RZ, P6, !PT ;  /* 0x0000000b16167c10 */ /* 0x000fc6000b7fe4ff */
[----:B------:R-:W-:Y:S04]  /*1b5a0*/  STL [R1+0x804], R23 ;  /* 0x0008041701007387 */ /* 0x000fe80000100800 */
[----:B--2---:R0:W-:Y:S04]  /*1b5b0*/  STL [R1+0xb60], R12 ;  /* 0x000b600c01007387 */ /* 0x0041e80000100800 */
[----:B------:R-:W-:Y:S04]  /*1b5c0*/  STL [R1+0x828], R22 ;  /* 0x0008281601007387 */ /* 0x000fe80000100800 */
[----:B0-----:R-:W2:Y:S01]  /*1b5d0*/  LDL.LU R12, [R1+0x7f4] ;  /* 0x0007f400010c7983 */ /* 0x001ea20000300800 */
[----:B------:R-:W-:-:S05]  /*1b5e0*/  IADD3 R0, P6, PT, R0, UR7, RZ ;  /* 0x0000000700007c10 */ /* 0x000fca000ffde0ff */
[----:B------:R-:W-:Y:S01]  /*1b5f0*/  STL [R1+0x7fc], R0 ;  /* 0x0007fc0001007387 */ /* 0x000fe20000100800 */
[----:B------:R-:W-:-:S03]  /*1b600*/  ISETP.NE.U32.AND P0, PT, R4, UR6, PT ;  /* 0x0000000604007c0c */ /* 0x000fc6000bf05070 */
        /* <DEDUP_REMOVED lines=30> */
[----:B--2---:R-:W-:-:S05]  /*1b7f0*/  IADD3.X R12, PT, PT, R12, UR11, RZ, P1, !PT ;  /* 0x0000000b0c0c7c10 */ /* 0x004fca0008ffe4ff */
[----:B------:R0:W-:Y:S04]  /*1b800*/  STL [R1+0x820], R12 ;  /* 0x0008200c01007387 */ /* 0x0001e80000100800 */
[----:B0-----:R-:W2:Y:S02]  /*1b810*/  LDL.LU R12, [R1+0xb64] ;  /* 0x000b6400010c7983 */ /* 0x001ea40000300800 */
[----:B--2---:R-:W-:-:S05]  /*1b820*/  IADD3 R12, P1, PT, R12, UR7, RZ ;  /* 0x000000070c0c7c10 */ /* 0x004fca000ff3e0ff */
[----:B------:R0:W-:Y:S04]  /*1b830*/  STL [R1+0x7f4], R12 ;  /* 0x0007f40c01007387 */ /* 0x0001e80000100800 */
[----:B0-----:R-:W2:Y:S01]  /*1b840*/  LDL.LU R12, [R1+0xb60] ;  /* 0x000b6000010c7983 */ /* 0x001ea20000300800 */
[----:B----4-:R-:W-:Y:S02]  /*1b850*/  IADD3.X R14, PT, PT, R14, UR11, RZ, P3, !PT ;  /* 0x0000000b0e0e7c10 */ /* 0x010fe40009ffe4ff */
[----:B---3--:R-:W-:Y:S02]  /*1b860*/  IADD3 R15, P3, PT, R15, UR7, RZ ;  /* 0x000000070f0f7c10 */ /* 0x008fe4000ff7e0ff */
[----:B------:R-:W-:Y:S02]  /*1b870*/  IADD3.X R16, PT, PT, R16, UR11, RZ, P4, !PT ;  /* 0x0000000b10107c10 */ /* 0x000fe4000a7fe4ff */
[----:B------:R-:W-:-:S02]  /*1b880*/  IADD3 R17, P4, PT, R17, UR7, RZ ;  /* 0x0000000711117c10 */ /* 0x000fc4000ff9e0ff */
[----:B------:R-:W-:Y:S02]  /*1b890*/  IADD3.X R24, PT, PT, R24, UR11, RZ, P5, !PT ;  /* 0x0000000b18187c10 */ /* 0x000fe4000affe4ff */
[----:B------:R-:W-:Y:S02]  /*1b8a0*/  IADD3 R25, P5, PT, R25, UR7, RZ ;  /* 0x0000000719197c10 */ /* 0x000fe4000ffbe0ff */
[----:B------:R-:W-:Y:S02]  /*1b8b0*/  IADD3.X R26, PT, PT, R26, UR11, RZ, P6, !PT ;  /* 0x0000000b1a1a7c10 */ /* 0x000fe4000b7fe4ff */
[----:B------:R-:W-:Y:S02]  /*1b8c0*/  IADD3 R27, P6, PT, R27, UR7, RZ ;  /* 0x000000071b1b7c10 */ /* 0x000fe4000ffde0ff */
        /* <DEDUP_REMOVED lines=12> */
[----:B--2---:R-:W-:Y:S02]  /*1b990*/  IADD3.X R12, PT, PT, R12, UR11, RZ, P2, !PT ;  /* 0x0000000b0c0c7c10 */ /* 0x004fe400097fe4ff */
[----:B------:R-:W-:-:S03]  /*1b9a0*/  IADD3 R13, P2, PT, R13, UR7, RZ ;  /* 0x000000070d0d7c10 */ /* 0x000fc6000ff5e0ff */
[----:B------:R0:W-:Y:S04]  /*1b9b0*/  STL [R1+0x818], R12 ;  /* 0x0008180c01007387 */ /* 0x0001e80000100800 */
[----:B------:R-:W-:Y:S04]  /*1b9c0*/  STL [R1+0x7ec], R13 ;  /* 0x0007ec0d01007387 */ /* 0x000fe80000100800 */
[----:B------:R-:W-:Y:S04]  /*1b9d0*/  STL [R1+0x810], R14 ;  /* 0x0008100e01007387 */ /* 0x000fe80000100800 */
[----:B------:R-:W-:Y:S04]  /*1b9e0*/  STL [R1+0x7e4], R15 ;  /* 0x0007e40f01007387 */ /* 0x000fe80000100800 */
[----:B------:R-:W-:Y:S04]  /*1b9f0*/  STL [R1+0x808], R16 ;  /* 0x0008081001007387 */ /* 0x000fe80000100800 */
[----:B------:R-:W-:Y:S04]  /*1ba00*/  STL [R1+0x7dc], R17 ;  /* 0x0007dc1101007387 */ /* 0x000fe80000100800 */
[----:B------:R-:W-:Y:S04]  /*1ba10*/  STL [R1+0x800], R24 ;  /* 0x0008001801007387 */ /* 0x000fe80000100800 */
[----:B------:R-:W-:Y:S01]  /*1ba20*/  STL [R1+0x7d4], R25 ;  /* 0x0007d41901007387 */ /* 0x000fe20000100800 */
[----:B------:R-:W-:-:S03]  /*1ba30*/  IADD3.X R8, PT, PT, R8, UR11, RZ, P2, !PT ;  /* 0x0000000b08087c10 */ /* 0x000fc600097fe4ff */
[----:B------:R-:W-:Y:S01]  /*1ba40*/  STL [R1+0x7f8], R26 ;  /* 0x0007f81a01007387 */ /* 0x000fe20000100800 */
[----:B------:R-:W-:-:S03]  /*1ba50*/  IADD3 R9, P2, PT, R9, UR7, RZ ;  /* 0x0000000709097c10 */ /* 0x000fc6000ff5e0ff */
        /* <DEDUP_REMOVED lines=19> */
[----:B0-----:R-:W2:Y:S01]  /*1bb90*/  LDL.LU R12, [R1+0x774] ;  /* 0x00077400010c7983 */ /* 0x001ea20000300800 */
[----:B------:R-:W-:-:S02]  /*1bba0*/  IADD3.X R23, PT, PT, R23, UR11, RZ, P3, !PT ;  /* 0x0000000b17177c10 */ /* 0x000fc40009ffe4ff */
[----:B------:R-:W-:-:S03]  /*1bbb0*/  IADD3 R22, P3, PT, R22, UR7, RZ ;  /* 0x0000000716167c10 */ /* 0x000fc6000ff7e0ff */
[----:B------:R-:W-:Y:S04]  /*1bbc0*/  STL [R1+0x7b0], R23 ;  /* 0x0007b01701007387 */ /* 0x000fe80000100800 */
[----:B--2---:R0:W-:Y:S04]  /*1bbd0*/  STL [R1+0xb58], R12 ;  /* 0x000b580c01007387 */ /* 0x0041e80000100800 */
[----:B------:R-:W-:Y:S04]  /*1bbe0*/  STL [R1+0x784], R22 ;  /* 0x0007841601007387 */ /* 0x000fe80000100800 */
[----:B0-----:R-:W2:Y:S01]  /*1bbf0*/  LDL.LU R12, [R1+0x7a0] ;  /* 0x0007a000010c7983 */ /* 0x001ea20000300800 */
[----:B------:R-:W-:-:S05]  /*1bc00*/  IADD3.X R0, PT, PT, R0, UR11, RZ, P4, !PT ;  /* 0x0000000b00007c10 */ /* 0x000fca000a7fe4ff */
[----:B------:R-:W-:Y:S04]  /*1bc10*/  STL [R1+0x7a8], R0 ;  /* 0x0007a80001007387 */ /* 0x000fe80000100800 */
        /* <DEDUP_REMOVED lines=30> */
[----:B--2---:R-:W-:-:S05]  /*1be00*/  IADD3 R12, P4, PT, R12, UR7, RZ ;  /* 0x000000070c0c7c10 */ /* 0x004fca000ff9e0ff */
[----:B------:R0:W-:Y:S04]  /*1be10*/  STL [R1+0x77c], R12 ;  /* 0x00077c0c01007387 */ /* 0x0001e80000100800 */
[----:B0-----:R-:W2:Y:S02]  /*1be20*/  LDL.LU R12, [R1+0xb5c] ;  /* 0x000b5c00010c7983 */ /* 0x001ea40000300800 */
[----:B--2---:R-:W-:-:S05]  /*1be30*/  IADD3.X R12, PT, PT, R12, UR11, RZ, P5, !PT ;  /* 0x0000000b0c0c7c10 */ /* 0x004fca000affe4ff */
[----:B------:R0:W-:Y:S04]  /*1be40*/  STL [R1+0x7a0], R12 ;  /* 0x0007a00c01007387 */ /* 0x0001e80000100800 */
[----:B0-----:R-:W2:Y:S01]  /*1be50*/  LDL.LU R12, [R1+0xb58] ;  /* 0x000b5800010c7983 */ /* 0x001ea20000300800 */
[----:B---3--:R-:W-:Y:S02]  /*1be60*/  IADD3.X R13, PT, PT, R13, UR11, RZ, P6, !PT ;  /* 0x0000000b0d0d7c10 */ /* 0x008fe4000b7fe4ff */
[----:B----4-:R-:W-:Y:S02]  /*1be70*/  IADD3 R14, P6, PT, R14, UR7, RZ ;  /* 0x000000070e0e7c10 */ /* 0x010fe4000ffde0ff */
        /* <DEDUP_REMOVED lines=19> */
[----:B--2---:R-:W-:-:S05]  /*1bfb0*/  IADD3 R12, P5, PT, R12, UR7, RZ ;  /* 0x000000070c0c7c10 */ /* 0x004fca000ffbe0ff */
[----:B------:R0:W-:Y:S04]  /*1bfc0*/  STL [R1+0x774], R12 ;  /* 0x0007740c01007387 */ /* 0x0001e80000100800 */
        /* <DEDUP_REMOVED lines=29> */
[----:B0-----:R-:W2:Y:S01]  /*1c1a0*/  LDL.LU R12, [R1+0x720] ;  /* 0x00072000010c7983 */ /* 0x001ea20000300800 */
[----:B------:R-:W-:-:S02]  /*1c1b0*/  IADD3 R23, P6, PT, R23, UR7, RZ ;  /* 0x0000000717177c10 */ /* 0x000fc4000ffde0ff */
[----:B------:R-:W-:-:S03]  /*1c1c0*/  IADD3.X R22, PT, PT, R22, UR11, RZ, P1, !PT ;  /* 0x0000000b16167c10 */ /* 0x000fc60008ffe4ff */
[----:B------:R-:W-:Y:S04]  /*1c1d0*/  STL [R1+0x70c], R23 ;  /* 0x00070c1701007387 */ /* 0x000fe80000100800 */
[----:B--2---:R0:W-:Y:S04]  /*1c1e0*/  STL [R1+0xb50], R12 ;  /* 0x000b500c01007387 */ /* 0x0041e80000100800 */
[----:B------:R-:W-:Y:S04]  /*1c1f0*/  STL [R1+0x730], R22 ;  /* 0x0007301601007387 */ /* 0x000fe80000100800 */
[----:B0-----:R-:W2:Y:S01]  /*1c200*/  LDL.LU R12, [R1+0x6fc] ;  /* 0x0006fc00010c7983 */ /* 0x001ea20000300800 */
[----:B------:R-:W-:-:S05]  /*1c210*/  IADD3 R0, P1, PT, R0, UR7, RZ ;  /* 0x0000000700007c10 */ /* 0x000fca000ff3e0ff */
        /* <DEDUP_REMOVED lines=834> */
[----:B------:R-:W-:-:S02]  /*1f640*/  IADD3.X R23, PT, PT, R23, UR12, RZ, P2, !PT ;  /* 0x0000000c17177c10 */ /* 0x000fc400097fe4ff */
[----:B--2---:R-:W-:Y:S02]  /*1f650*/  IADD3.X R12, PT, PT, R12, UR12, RZ, P1, !PT ;  /* 0x0000000c0c0c7c10 */ /* 0x004fe40008ffe4ff */
        /* <DEDUP_REMOVED lines=31> */
[----:B------:R0:W-:Y:S04]  /*1f850*/  STL [R1+0x888], R0 ;  /* 0x0008880001007387 */ /* 0x0001e80000100800 */
[----:B------:R-:W-:Y:S04]  /*1f860*/  STL [R1+0x890], R23 ;  /* 0x0008901701007387 */ /* 0x000fe80000100800 */
[----:B0-----:R-:W2:Y:S01]  /*1f870*/  LDL.LU R0, [R1+0x9e4] ;  /* 0x0009e40001007983 */ /* 0x001ea20000300800 */
[----:B------:R-:W-:-:S05]  /*1f880*/  IADD3 R22, P2, PT, R22, UR4, RZ ;  /* 0x0000000416167c10 */ /* 0x000fca000ff5e0ff */
[----:B------:R-:W-:Y:S04]  /*1f890*/  STL [R1+0x864], R22 ;  /* 0x0008641601007387 */ /* 0x000fe80000100800 */
[----:B--2---:R0:W-:Y:S04]  /*1f8a0*/  STL [R1+0xb08], R0 ;  /* 0x000b080001007387 */ /* 0x0041e80000100800 */
        /* <DEDUP_REMOVED lines=59> */
[----:B------:R-:W-:Y:S02]  /*1fc60*/  IADD3.X R28, PT, PT, R28, UR12, RZ, P1, !PT ;  /* 0x0000000c1c1c7c10 */ /* 0x000fe40008ffe4ff */
[----:B------:R-:W-:Y:S02]  /*1fc70*/  IADD3.X R22, PT, PT, R22, UR12, RZ, P3, !PT ;  /* 0x0000000c16167c10 */ /* 0x000fe40009ffe4ff */
[----:B------:R-:W-:Y:S02]  /*1fc80*/  IADD3.X R23, PT, PT, R23, UR12, RZ, P2, !PT ;  /* 0x0000000c17177c10 */ /* 0x000fe400097fe4ff */
[----:B--2---:R-:W-:-:S05]  /*1fc90*/  IADD3 R0, P4, PT, R0, UR4, RZ ;  /* 0x0000000400007c10 */ /* 0x004fca000ff9e0ff */
[----:B------:R0:W-:Y:S01]  /*1fca0*/  STL [R1+0x9e4], R0 ;  /* 0x0009e40001007387 */ /* 0x0001e20000100800 */
[----:B------:R-:W-:Y:S02]  /*1fcb0*/  IADD3.X R10, PT, PT, R10, UR12, RZ, P4, !PT ;  /* 0x0000000c0a0a7c10 */ /* 0x000fe4000a7fe4ff */
[----:B------:R-:W-:Y:S01]  /*1fcc0*/  IADD3 R11, P4, PT, R11, UR4, RZ ;  /* 0x000000040b0b7c10 */ /* 0x000fe2000ff9e0ff */
[----:B0-----:R0:W5:Y:S04]  /*1fcd0*/  LDL.LU R0, [R1+0xb04] ;  /* 0x000b040001007983 */ /* 0x0011680000300800 */
[----:B------:R0:W-:Y:S04]  /*1fce0*/  STL [R1+0x878], R12 ;  /* 0x0008780c01007387 */ /* 0x0001e80000100800 */
        /* <DEDUP_REMOVED lines=16> */
[----:B------:R0:W-:Y:S01]  /*1fdf0*/  STL [R1+0xa24], R5 ;  /* 0x000a240501007387 */ /* 0x0001e20000100800 */
[----:B------:R-:W-:-:S03]  /*1fe00*/  IADD3.X R20, PT, PT, R20, UR12, RZ, P4, !PT ;  /* 0x0000000c14147c10 */ /* 0x000fc6000a7fe4ff */
        /* <DEDUP_REMOVED lines=10> */
[----:B------:R-:W-:Y:S05]  /*1feb0*/  @P0 BRA `(.L_x_2) ;  /* 0xfffffeac00480947 */ /* 0x000fea000383ffff */
.L_x_1:
[----:B-1---5:R-:W2:Y:S01]  /*1fec0*/  LDL.LU R0, [R1+0x2c4] ;  /* 0x0002c40001007983 */ /* 0x022ea20000300800 */
[----:B------:R-:W1:Y:S03]  /*1fed0*/  LDCU.64 UR28, c[0x0][0x398] ;  /* 0x00007300ff1c77ac */ /* 0x000e660008000a00 */
[----:B0-----:R-:W3:Y:S01]  /*1fee0*/  LDL.LU R29, [R1+0x2c8] ;  /* 0x0002c800011d7983 */ /* 0x001ee20000300800 */
[----:B------:R-:W0:Y:S01]  /*1fef0*/  LDCU UR4, c[0x0][0x39c] ;  /* 0x00007380ff0477ac */ /* 0x000e220008000800 */
[----:B------:R-:W4:Y:S01]  /*1ff00*/  LDCU UR6, c[0x0][0x39c] ;  /* 0x00007380ff0677ac */ /* 0x000f220008000800 */
[----:B------:R-:W0:Y:S01]  /*1ff10*/  S2UR UR5, SR_CgaCtaId ;  /* 0x00000000000579c3 */ /* 0x000e220000008800 */
[----:B------:R-:W0:Y:S01]  /*1ff20*/  LDCU UR26, c[0x0][0x3b8] ;  /* 0x00007700ff1a77ac */ /* 0x000e220008000800 */
[----:B------:R-:W0:Y:S01]  /*1ff30*/  LDCU.128 UR12, c[0x0][0x390] ;  /* 0x00007200ff0c77ac */ /* 0x000e220008000c00 */
[----:B------:R-:W0:Y:S01]  /*1ff40*/  LDCU.64 UR30, c[0x0][0x398] ;  /* 0x00007300ff1e77ac */ /* 0x000e220008000a00 */
[----:B------:R-:W0:Y:S01]  /*1ff50*/  LDCU.64 UR10, c[0x0][0x398] ;  /* 0x00007300ff0a77ac */ /* 0x000e220008000a00 */
[----:B------:R-:W0:Y:S01]  /*1ff60*/  LDCU.64 UR16, c[0x0][0x398] ;  /* 0x00007300ff1077ac */ /* 0x000e220008000a00 */
[----:B------:R-:W0:Y:S01]  /*1ff70*/  LDCU UR18, c[0x0][0x39c] ;  /* 0x00007380ff1277ac */ /* 0x000e220008000800 */
[----:B------:R-:W0:Y:S01]  /*1ff80*/  LDCU.64 UR20, c[0x0][0x398] ;  /* 0x00007300ff1477ac */ /* 0x000e220008000a00 */
[----:B------:R-:W0:Y:S01]  /*1ff90*/  LDCU.64 UR24, c[0x0][0x398] ;  /* 0x00007300ff1877ac */ /* 0x000e220008000a00 */
[----:B------:R-:W0:Y:S01]  /*1ffa0*/  LDCU.64 UR22, c[0x0][0x398] ;  /* 0x00007300ff1677ac */ /* 0x000e220008000a00 */
[----:B------:R-:W-:Y:S06]  /*1ffb0*/  BAR.SYNC.DEFER_BLOCKING 0x0 ;  /* 0x0000000000007b1d */ /* 0x000fec0000010000 */
[----:B---3--:R3:W-:Y:S04]  /*1ffc0*/  STL [R1+0xbfc], R29 ;  /* 0x000bfc1d01007387 */ /* 0x0087e80000100800 */
[----:B---3--:R-:W2:Y:S04]  /*1ffd0*/  LDL.LU R29, [R1+0x2c0] ;  /* 0x0002c000011d7983 */ /* 0x008ea80000300800 */
[----:B------:R-:W3:Y:S04]  /*1ffe0*/  LDL.LU R26, [R1+0x2cc] ;  /* 0x0002cc00011a7983 */ /* 0x000ee80000300800 */
[----:B------:R-:W3:Y:S04]  /*1fff0*/  LDL.LU R28, [R1+0x2b0] ;  /* 0x0002b000011c7983 */ /* 0x000ee80000300800 */
[----:B------:R-:W3:Y:S04]  /*20000*/  LDL.LU R27, [R1+0x2b4] ;  /* 0x0002b400011b7983 */ /* 0x000ee80000300800 */
[----:B------:R-:W3:Y:S04]  /*20010*/  LDL.LU R25, [R1+0x2b8] ;  /* 0x0002b80001197983 */ /* 0x000ee80000300800 */
[----:B------:R-:W3:Y:S04]  /*20020*/  LDL.LU R24, [R1+0x2bc] ;  /* 0x0002bc0001187983 */ /* 0x000ee80000300800 */
[----:B------:R-:W4:Y:S04]  /*20030*/  LDL.LU R23, [R1+0x60] ;  /* 0x0000600001177983 */ /* 0x000f280000300800 */
        /* <DEDUP_REMOVED lines=20> */
[----:B------:R-:W4:Y:S01]  /*20180*/  LDL.LU R2, [R1+0xe4] ;  /* 0x0000e40001027983 */ /* 0x000f220000300800 */
[----:B--2---:R-:W-:-:S03]  /*20190*/  F2FP.SATFINITE.E4M3.F32.PACK_AB_MERGE_C R0, R0, R29, RZ ;  /* 0x0000001d0000723e */ /* 0x004fc600048070ff */
[----:B------:R-:W2:Y:S01]  /*201a0*/  LDL.LU R29, [R1+0xbfc] ;  /* 0x000bfc00011d7983 */ /* 0x000ea20000300800 */
[----:B---3--:R-:W-:Y:S02]  /*201b0*/  F2FP.SATFINITE.E4M3.F32.PACK_AB_MERGE_C R24, R24, R25, RZ ;  /* 0x000000191818723e */ /* 0x008fe400048070ff */
[----:B----4-:R-:W-:Y:S02]  /*201c0*/  F2FP.SATFINITE.E4M3.F32.PACK_AB_MERGE_C R22, R22, R23, RZ ;  /* 0x000000171616723e */ /* 0x010fe400048070ff */
[----:B------:R-:W-:Y:S02]  /*201d0*/  F2FP.SATFINITE.E4M3.F32.PACK_AB_MERGE_C R18, R18, R19, RZ ;  /* 0x000000131212723e */ /* 0x000fe400048070ff */
[----:B------:R-:W-:Y:S02]  /*201e0*/  F2FP.SATFINITE.E4M3.F32.PACK_AB_MERGE_C R16, R16, R17, RZ ;  /* 0x000000111010723e */ /* 0x000fe400048070ff */
[----:B------:R-:W-:Y:S02]  /*201f0*/  F2FP.SATFINITE.E4M3.F32.PACK_AB_MERGE_C R12, R12, R13, RZ ;  /* 0x0000000d0c0c723e */ /* 0x000fe400048070ff */
[----:B------:R-:W-:-:S02]  /*20200*/  F2FP.SATFINITE.E4M3.F32.PACK_AB_MERGE_C R10, R10, R11, RZ ;  /* 0x0000000b0a0a723e */ /* 0x000fc400048070ff */
[----:B------:R-:W-:Y:S02]  /*20210*/  F2FP.SATFINITE.E4M3.F32.PACK_AB_MERGE_C R6, R6, R7, RZ ;  /* 0x000000070606723e */ /* 0x000fe400048070ff */
[----:B------:R-:W-:Y:S02]  /*20220*/  F2FP.SATFINITE.E4M3.F32.PACK_AB_MERGE_C R4, R4, R5, RZ ;  /* 0x000000050404723e */ /* 0x000fe400048070ff */
[----:B--2---:R-:W-:-:S05]  /*20230*/  F2FP.SATFINITE.E4M3.F32.PACK_AB_MERGE_C R26, R26, R29, RZ ;  /* 0x0000001d1a1a723e */ /* 0x004fca00048070ff */
[----:B------:R-:W-:Y:S04]  /*20240*/  STL [R1+0xb44], R26 ;  /* 0x000b441a01007387 */ /* 0x000fe80000100800 */
[----:B------:R2:W-:Y:S02]  /*20250*/  STL [R1+0x18], R0 ;  /* 0x0000180001007387 */ /* 0x0005e40000100800 */
[----:B--2---:R-:W-:-:S05]  /*20260*/  F2FP.SATFINITE.E4M3.F32.PACK_AB_MERGE_C R0, R27, R28, RZ ;  /* 0x0000001c1b00723e */ /* 0x004fca00048070ff */
[----:B------:R2:W-:Y:S04]  /*20270*/  STL [R1+0x1c], R0 ;  /* 0x00001c0001007387 */ /* 0x0005e80000100800 */
[----:B------:R-:W-:Y:S04]  /*20280*/  STL [R1+0x2c], R24 ;  /* 0x00002c1801007387 */ /* 0x000fe80000100800 */
[----:B------:R-:W-:Y:S01]  /*20290*/  STL [R1+0x28], R22 ;  /* 0x0000281601007387 */ /* 0x000fe20000100800 */
        /* <DEDUP_REMOVED lines=11> */
[----:B------:R-:W3:Y:S01]  /*20350*/  LDL.LU R26, [R1+0x19c] ;  /* 0x00019c00011a7983 */ /* 0x000ee20000300800 */
[----:B--2---:R-:W-:-:S03]  /*20360*/  F2FP.SATFINITE.E4M3.F32.PACK_AB_MERGE_C R0, R2, R3, RZ ;  /* 0x000000030200723e */ /* 0x004fc600048070ff */
[----:B------:R-:W-:Y:S04]  /*20370*/  STL [R1+0xf4], R4 ;  /* 0x0000f40401007387 */ /* 0x000fe80000100800 */
[----:B---3--:R2:W-:Y:S04]  /*20380*/  STL [R1+0xbac], R26 ;  /* 0x000bac1a01007387 */ /* 0x0085e80000100800 */
[----:B------:R-:W-:Y:S04]  /*20390*/  STL [R1+0xe0], R0 ;  /* 0x0000e00001007387 */ /* 0x000fe80000100800 */
[----:B--2---:R-:W2:Y:S04]  /*203a0*/  LDL.LU R26, [R1+0x194] ;  /* 0x00019400011a7983 */ /* 0x004ea80000300800 */
[----:B--2---:R2:W-:Y:S04]  /*203b0*/  STL [R1+0xbb4], R26 ;  /* 0x000bb41a01007387 */ /* 0x0045e80000100800 */
        /* <DEDUP_REMOVED lines=17> */
[----:B------:R-:W3:Y:S04]  /*204d0*/  LDL.LU R0, [R1+0x180] ;  /* 0x0001800001007983 */ /* 0x000ee80000300800 */
[----:B---3--:R3:W-:Y:S04]  /*204e0*/  STL [R1+0xba8], R0 ;  /* 0x000ba80001007387 */ /* 0x0087e80000100800 */
[----:B---3--:R-:W3:Y:S04]  /*204f0*/  LDL.LU R0, [R1+0x198] ;  /* 0x0001980001007983 */ /* 0x008ee80000300800 */
        /* <DEDUP_REMOVED lines=19> */
[----:B---3--:R-:W2:Y:S04]  /*20630*/  LDL.LU R0, [R1+0xe8] ;  /* 0x0000e80001007983 */ /* 0x008ea80000300800 */
[----:B------:R-:W3:Y:S04]  /*20640*/  LDL.LU R29, [R1+0x184] ;  /* 0x00018400011d7983 */ /* 0x000ee80000300800 */
[----:B------:R-:W4:Y:S04]  /*20650*/  LDL.LU R28, [R1+0x188] ;  /* 0x00018800011c7983 */ /* 0x000f280000300800 */
        /* <DEDUP_REMOVED lines=25> */
[----:B--2---:R-:W-:-:S03]  /*207f0*/  F2FP.SATFINITE.E4M3.F32.PACK_AB_MERGE_C R26, R26, R0, RZ ;  /* 0x000000001a1a723e */ /* 0x004fc600048070ff */
[----:B------:R-:W2:Y:S04]  /*20800*/  LDL.LU R0, [R1+0xbf8] ;  /* 0x000bf80001007983 */ /* 0x000ea80000300800 */
[----:B------:R0:W-:Y:S04]  /*20810*/  STL [R1+0xe4], R26 ;  /* 0x0000e41a01007387 */ /* 0x0001e80000100800 */
[----:B0-----:R-:W2:Y:S02]  /*20820*/  LDL.LU R26, [R1+0xbf4] ;  /* 0x000bf400011a7983 */ /* 0x001ea40000300800 */
[----:B--2---:R-:W-:-:S02]  /*20830*/  F2FP.SATFINITE.E4M3.F32.PACK_AB_MERGE_C R26, R26, R0, RZ ;  /* 0x000000001a1a723e */ /* 0x004fc400048070ff */
        /* <DEDUP_REMOVED lines=37> */
[----:B------:R4:W-:Y:S01]  /*20a90*/  STL [R1+0x40], R26 ;  /* 0x0000401a01007387 */ /* 0x0009e20000100800 */
[----:B---3--:R-:W-:Y:S02]  /*20aa0*/  F2FP.SATFINITE.E4M3.F32.PACK_AB_MERGE_C R22, R22, R23, RZ ;  /* 0x000000171616723e */ /* 0x008fe400048070ff */
[----:B------:R-:W-:Y:S02]  /*20ab0*/  F2FP.SATFINITE.E4M3.F32.PACK_AB_MERGE_C R20, R20, R21, RZ ;  /* 0x000000151414723e */ /* 0x000fe400048070ff */
[----:B----4-:R-:W-:Y:S02]  /*20ac0*/  F2FP.SATFINITE.E4M3.F32.PACK_AB_MERGE_C R26, R27, R28, RZ ;  /* 0x0000001c1b1a723e */ /* 0x010fe400048070ff */
[----:B------:R-:W-:-:S02]  /*20ad0*/  F2FP.SATFINITE.E4M3.F32.PACK_AB_MERGE_C R28, R8, R9, RZ ;  /* 0x00000009081c723e */ /* 0x000fc400048070ff */
[----:B--2---:R-:W-:Y:S02]  /*20ae0*/  F2FP.SATFINITE.E4M3.F32.PACK_AB_MERGE_C R29, R29, R0, RZ ;  /* 0x000000001d1d723e */ /* 0x004fe400048070ff */
[----:B------:R-:W-:-:S03]  /*20af0*/  F2FP.SATFINITE.E4M3.F32.PACK_AB_MERGE_C R0, R24, R25, RZ ;  /* 0x000000191800723e */ /* 0x000fc600048070ff */
[----:B------:R-:W-:Y:S01]  /*20b00*/  STL [R1+0x84], R29 ;  /* 0x0000841d01007387 */ /* 0x000fe20000100800 */
[----:B------:R-:W-:-:S03]  /*20b10*/  F2FP.SATFINITE.E4M3.F32.PACK_AB_MERGE_C R25, R16, R17, RZ ;  /* 0x000000111019723e */ /* 0x000fc600048070ff */
[----:B------:R-:W-:Y:S04]  /*20b20*/  STL [R1+0x80], R26 ;  /* 0x0000801a01007387 */ /* 0x000fe80000100800 */
[----:B------:R0:W-:Y:S01]  /*20b30*/  STL [R1+0xac], R0 ;  /* 0x0000ac0001007387 */ /* 0x0001e20000100800 */
[----:B------:R-:W-:-:S03]  /*20b40*/  F2FP.SATFINITE.E4M3.F32.PACK_AB_MERGE_C R17, R14, R15, RZ ;  /* 0x0000000f0e11723e */ /* 0x000fc600048070ff */
[----:B------:R-:W-:Y:S01]  /*20b50*/  STL [R1+0xa4], R22 ;  /* 0x0000a41601007387 */ /* 0x000fe20000100800 */
[----:B------:R-:W-:Y:S02]  /*20b60*/  F2FP.SATFINITE.E4M3.F32.PACK_AB_MERGE_C R16, R12, R13, RZ ;  /* 0x0000000d0c10723e */ /* 0x000fe400048070ff */
[----:B0-----:R-:W-:Y:S01]  /*20b70*/  F2FP.SATFINITE.E4M3.F32.PACK_AB_MERGE_C R0, R18, R19, RZ ;  /* 0x000000131200723e */ /* 0x001fe200048070ff */
[----:B------:R-:W-:Y:S01]  /*20b80*/  STL [R1+0xd4], R20 ;  /* 0x0000d41401007387 */ /* 0x000fe20000100800 */
[----:B------:R-:W-:-:S03]  /*20b90*/  F2FP.SATFINITE.E4M3.F32.PACK_AB_MERGE_C R29, R10, R11, RZ ;  /* 0x0000000b0a1d723e */ /* 0x000fc600048070ff */
[----:B------:R-:W-:Y:S04]  /*20ba0*/  STL [R1+0xb48], R25 ;  /* 0x000b481901007387 */ /* 0x000fe80000100800 */
[----:B------:R0:W-:Y:S04]  /*20bb0*/  STL [R1+0xd0], R0 ;  /* 0x0000d00001007387 */ /* 0x0001e80000100800 */
[----:B------:R-:W-:Y:S01]  /*20bc0*/  STL [R1+0xb4c], R17 ;  /* 0x000b4c1101007387 */ /* 0x000fe20000100800 */
[----:B0-----:R-:W-:Y:S02]  /*20bd0*/  F2FP.SATFINITE.E4M3.F32.PACK_AB_MERGE_C R0, R6, R7, RZ ;  /* 0x000000070600723e */ /* 0x001fe400048070ff */
[----:B------:R-:W-:Y:S01]  /*20be0*/  F2FP.SATFINITE.E4M3.F32.PACK_AB_MERGE_C R7, R4, R5, RZ ;  /* 0x000000050407723e */ /* 0x000fe200048070ff */
[----:B------:R-:W-:Y:S04]  /*20bf0*/  STL [R1+0xb40], R16 ;  /* 0x000b401001007387 */ /* 0x000fe80000100800 */
[----:B------:R-:W-:Y:S04]  /*20c00*/  STL [R1+0xb50], R29 ;  /* 0x000b501d01007387 */ /* 0x000fe80000100800 */
[----:B------:R-:W-:Y:S04]  /*20c10*/  STL [R1+0xb54], R28 ;  /* 0x000b541c01007387 */ /* 0x000fe80000100800 */
[----:B------:R-:W-:Y:S04]  /*20c20*/  STL [R1+0xb58], R7 ;  /* 0x000b580701007387 */ /* 0x000fe80000100800 */
[----:B------:R0:W-:Y:S04]  /*20c30*/  STL [R1+0x8], R0 ;  /* 0x0000080001007387 */ /* 0x0001e80000100800 */
[----:B------:R-:W2:Y:S04]  /*20c40*/  LDL.LU R21, [R1+0x124] ;  /* 0x0001240001157983 */ /* 0x000ea80000300800 */
[----:B------:R-:W3:Y:S01]  /*20c50*/  LDL.LU R27, [R1+0x12c] ;  /* 0x00012c00011b7983 */ /* 0x000ee20000300800 */
[----:B0-----:R-:W-:-:S05]  /*20c60*/  F2FP.SATFINITE.E4M3.F32.PACK_AB_MERGE_C R0, R2, R3, RZ ;  /* 0x000000030200723e */ /* 0x001fca00048070ff */
[----:B------:R-:W-:Y:S04]  /*20c70*/  STL [R1], R0 ;  /* 0x0000000001007387 */ /* 0x000fe80000100800 */
[----:B---3--:R0:W-:Y:S04]  /*20c80*/  STL [R1+0xba4], R27 ;  /* 0x000ba41b01007387 */ /* 0x0081e80000100800 */
[----:B0-----:R-:W2:Y:S04]  /*20c90*/  LDL.LU R27, [R1+0x120] ;  /* 0x00012000011b7983 */ /* 0x001ea80000300800 */
[----:B------:R-:W3:Y:S04]  /*20ca0*/  LDL.LU R20, [R1+0x114] ;  /* 0x0001140001147983 */ /* 0x000ee80000300800 */
[----:B---3--:R0:W-:Y:S04]  /*20cb0*/  STL [R1+0xba0], R20 ;  /* 0x000ba01401007387 */ /* 0x0081e80000100800 */
[----:B0-----:R-:W3:Y:S04]  /*20cc0*/  LDL.LU R20, [R1+0x128] ;  /* 0x0001280001147983 */ /* 0x001ee80000300800 */
[----:B------:R-:W4:Y:S04]  /*20cd0*/  LDL.LU R22, [R1+0x11c] ;  /* 0x00011c0001167983 */ /* 0x000f280000300800 */
[----:B----4-:R0:W-:Y:S04]  /*20ce0*/  STL [R1+0xb9c], R22 ;  /* 0x000b9c1601007387 */ /* 0x0101e80000100800 */
[----:B0-----:R-:W4:Y:S04]  /*20cf0*/  LDL.LU R22, [R1+0x110] ;  /* 0x0001100001167983 */ /* 0x001f280000300800 */
[----:B------:R-:W2:Y:S04]  /*20d00*/  LDL.LU R19, [R1+0x104] ;  /* 0x0001040001137983 */ /* 0x000ea80000300800 */
[----:B--2---:R0:W-:Y:S04]  /*20d10*/  STL [R1+0xb98], R19 ;  /* 0x000b981301007387 */ /* 0x0041e80000100800 */
[----:B0-----:R-:W2:Y:S04]  /*20d20*/  LDL.LU R19, [R1+0x118] ;  /* 0x0001180001137983 */ /* 0x001ea80000300800 */
[----:B------:R-:W2:Y:S04]  /*20d30*/  LDL.LU R16, [R1+0xcc] ;  /* 0x0000cc0001107983 */ /* 0x000ea80000300800 */
[----:B--2---:R0:W-:Y:S04]  /*20d40*/  STL [R1+0xb84], R16 ;  /* 0x000b841001007387 */ /* 0x0041e80000100800 */
[----:B0-----:R-:W2:Y:S04]  /*20d50*/  LDL.LU R16, [R1+0xc4] ;  /* 0x0000c40001107983 */ /* 0x001ea80000300800 */
[----:B--2---:R0:W-:Y:S04]  /*20d60*/  STL [R1+0xb8c], R16 ;  /* 0x000b8c1001007387 */ /* 0x0041e80000100800 */
[----:B0-----:R-:W2:Y:S04]  /*20d70*/  LDL.LU R16, [R1+0x10c] ;  /* 0x00010c0001107983 */ /* 0x001ea80000300800 */
        /* <DEDUP_REMOVED lines=12> */
[----:B------:R-:W2:Y:S04]  /*20e40*/  LDL.LU R2, [R1+0xbc] ;  /* 0x0000bc0001027983 */ /* 0x000ea80000300800 */
[----:B------:R-:W2:Y:S04]  /*20e50*/  LDL.LU R0, [R1+0x94] ;  /* 0x0000940001007983 */ /* 0x000ea80000300800 */
[----:B------:R-:W2:Y:S04]  /*20e60*/  LDL.LU R4, [R1+0x9c] ;  /* 0x00009c0001047983 */ /* 0x000ea80000300800 */
[----:B--2---:R0:W-:Y:S04]  /*20e70*/  STL [R1+0xb78], R4 ;  /* 0x000b780401007387 */ /* 0x0041e80000100800 */
[----:B0-----:R-:W2:Y:S04]  /*20e80*/  LDL.LU R4, [R1+0x90] ;  /* 0x0000900001047983 */ /* 0x001ea80000300800 */
        /* <DEDUP_REMOVED lines=18> */
[----:B------:R-:W2:Y:S01]  /*20fb0*/  LDL.LU R7, [R1+0x290] ;  /* 0x0002900001077983 */ /* 0x000ea20000300800 */
[----:B------:R-:W-:-:S03]  /*20fc0*/  F2FP.SATFINITE.E4M3.F32.PACK_AB_MERGE_C R21, R21, R27, RZ ;  /* 0x0000001b1515723e */ /* 0x000fc600048070ff */
[----:B--2---:R0:W-:Y:S04]  /*20fd0*/  STL [R1+0xb5c], R7 ;  /* 0x000b5c0701007387 */ /* 0x0041e80000100800 */
        /* <DEDUP_REMOVED lines=12> */
[----:B------:R-:W3:Y:S02]  /*210a0*/  LDL.LU R27, [R1+0xba4] ;  /* 0x000ba400011b7983 */ /* 0x000ee40000300800 */
[----:B---3--:R-:W-:-:S02]  /*210b0*/  F2FP.SATFINITE.E4M3.F32.PACK_AB_MERGE_C R27, R27, R20, RZ ;  /* 0x000000141b1b723e */ /* 0x008fc400048070ff */
[----:B------:R-:W4:Y:S02]  /*210c0*/  LDL.LU R20, [R1+0xba0] ;  /* 0x000ba00001147983 */ /* 0x000f240000300800 */
[----:B----4-:R-:W-:Y:S02]  /*210d0*/  F2FP.SATFINITE.E4M3.F32.PACK_AB_MERGE_C R20, R20, R22, RZ ;  /* 0x000000161414723e */ /* 0x010fe400048070ff */
[----:B------:R-:W3:Y:S02]  /*210e0*/  LDL.LU R22, [R1+0xb9c] ;  /* 0x000b9c0001167983 */ /* 0x000ee40000300800 */
[----:B---3--:R-:W-:Y:S02]  /*210f0*/  F2FP.SATFINITE.E4M3.F32.PACK_AB_MERGE_C R22, R22, R19, RZ ;  /* 0x000000131616723e */ /* 0x008fe400048070ff */
[----:B------:R-:W3:Y:S02]  /*21100*/  LDL.LU R19, [R1+0xb98] ;  /* 0x000b980001137983 */ /* 0x000ee40000300800 */
[----:B---3--:R-:W-:-:S02]  /*21110*/  F2FP.SATFINITE.E4M3.F32.PACK_AB_MERGE_C R19, R19, R16, RZ ;  /* 0x000000101313723e */ /* 0x008fc400048070ff */
[----:B------:R-:W3:Y:S02]  /*21120*/  LDL.LU R16, [R1+0xb94] ;  /* 0x000b940001107983 */ /* 0x000ee40000300800 */
[----:B---3--:R-:W-:Y:S02]  /*21130*/  F2FP.SATFINITE.E4M3.F32.PACK_AB_MERGE_C R16, R16, R3, RZ ;  /* 0x000000031010723e */ /* 0x008fe400048070ff */
[----:B------:R-:W3:Y:S04]  /*21140*/  LDL.LU R3, [R1+0xb90] ;  /* 0x000b900001037983 */ /* 0x000ee80000300800 */
[----:B------:R0:W-:Y:S04]  /*21150*/  STL [R1+0x6c], R16 ;  /* 0x00006c1001007387 */ /* 0x0001e80000100800 */
[----:B0-----:R-:W3:Y:S02]  /*21160*/  LDL.LU R16, [R1+0xb8c] ;  /* 0x000b8c0001107983 */ /* 0x001ee40000300800 */
[----:B---3--:R-:W-:-:S02]  /*21170*/  F2FP.SATFINITE.E4M3.F32.PACK_AB_MERGE_C R16, R16, R3, RZ ;  /* 0x000000031010723e */ /* 0x008fc400048070ff */
[----:B------:R-:W3:Y:S04]  /*21180*/  LDL.LU R3, [R1+0xb88] ;  /* 0x000b880001037983 */ /* 0x000ee80000300800 */
[----:B------:R0:W-:Y:S04]  /*21190*/  STL [R1+0x64], R16 ;  /* 0x0000641001007387 */ /* 0x0001e80000100800 */
[----:B0-----:R-:W3:Y:S02]  /*211a0*/  LDL.LU R16, [R1+0xb84] ;  /* 0x000b840001107983 */ /* 0x001ee40000300800 */
[----:B---3--:R-:W-:-:S02]  /*211b0*/  F2FP.SATFINITE.E4M3.F32.PACK_AB_MERGE_C R16, R16, R3, RZ ;  /* 0x000000031010723e */ /* 0x008fc400048070ff */
[----:B------:R-:W3:Y:S04]  /*211c0*/  LDL.LU R3, [R1+0xb80] ;  /* 0x000b800001037983 */ /* 0x000ee80000300800 */
[----:B------:R-:W-:Y:S01]  /*211d0*/  STL [R1+0xa0], R16 ;  /* 0x0000a01001007387 */ /* 0x000fe20000100800 */
[----:B---3--:R-:W-:-:S03]  /*211e0*/  F2FP.SATFINITE.E4M3.F32.PACK_AB_MERGE_C R3, R3, R24, RZ ;  /* 0x000000180303723e */ /* 0x008fc600048070ff */
[----:B------:R-:W3:Y:S01]  /*211f0*/  LDL.LU R24, [R1+0xb7c] ;  /* 0x000b7c0001187983 */ /* 0x000ee20000300800 */
[----:B------:R-:W-:Y:S02]  /*21200*/  F2FP.SATFINITE.E4M3.F32.PACK_AB_MERGE_C R0, R0, R4, RZ ;  /* 0x000000040000723e */ /* 0x000fe400048070ff */
[----:B---3--:R-:W-:Y:S02]  /*21210*/  F2FP.SATFINITE.E4M3.F32.PACK_AB_MERGE_C R2, R2, R24, RZ ;  /* 0x000000180202723e */ /* 0x008fe400048070ff */
[----:B------:R-:W3:Y:S04]  /*21220*/  LDL R24, [R1+0x3a0] ;  /* 0x0003a00001187983 */ /* 0x000ee80000100800 */
[----:B------:R-:W4:Y:S02]  /*21230*/  LDL.LU R4, [R1+0xb78] ;  /* 0x000b780001047983 */ /* 0x000f240000300800 */
[----:B----4-:R-:W-:-:S02]  /*21240*/  F2FP.SATFINITE.E4M3.F32.PACK_AB_MERGE_C R4, R4, R5, RZ ;  /* 0x000000050404723e */ /* 0x010fc400048070ff */
[----:B------:R-:W4:Y:S02]  /*21250*/  LDL.LU R5, [R1+0xb74] ;  /* 0x000b740001057983 */ /* 0x000f240000300800 */
[----:B----4-:R-:W-:Y:S02]  /*21260*/  F2FP.SATFINITE.E4M3.F32.PACK_AB_MERGE_C R5, R5, R6, RZ ;  /* 0x000000060505723e */ /* 0x010fe400048070ff */
[----:B------:R-:W4:Y:S02]  /*21270*/  LDL.LU R6, [R1+0xb70] ;  /* 0x000b700001067983 */ /* 0x000f240000300800 */
[----:B----4-:R-:W-:Y:S02]  /*21280*/  F2FP.SATFINITE.E4M3.F32.PACK_AB_MERGE_C R6, R6, R8, RZ ;  /* 0x000000080606723e */ /* 0x010fe400048070ff */
[----:B------:R-:W4:Y:S02]  /*21290*/  LDL.LU R8, [R1+0xb6c] ;  /* 0x000b6c0001087983 */ /* 0x000f240000300800 */
[----:B----4-:R-:W-:-:S02]  /*212a0*/  F2FP.SATFINITE.E4M3.F32.PACK_AB_MERGE_C R8, R8, R10, RZ ;  /* 0x0000000a0808723e */ /* 0x010fc400048070ff */
[----:B------:R-:W4:Y:S02]  /*212b0*/  LDL.LU R10, [R1+0xb68] ;  /* 0x000b6800010a7983 */ /* 0x000f240000300800 */
[----:B----4-:R-:W-:Y:S02]  /*212c0*/  F2FP.SATFINITE.E4M3.F32.PACK_AB_MERGE_C R10, R10, R9, RZ ;  /* 0x000000090a0a723e */ /* 0x010fe400048070ff */
[----:B------:R-:W4:Y:S02]  /*212d0*/  LDL.LU R9, [R1+0xb64] ;  /* 0x000b640001097983 */ /* 0x000f240000300800 */
[----:B----4-:R-:W-:Y:S02]  /*212e0*/  F2FP.SATFINITE.E4M3.F32.PACK_AB_MERGE_C R9, R9, R12, RZ ;  /* 0x0000000c0909723e */ /* 0x010fe400048070ff */
[----:B------:R-:W2:Y:S02]  /*212f0*/  LDL.LU R12, [R1+0xb60] ;  /* 0x000b6000010c7983 */ /* 0x000ea40000300800 */
[----:B--2---:R-:W-:-:S02]  /*21300*/  F2FP.SATFINITE.E4M3.F32.PACK_AB_MERGE_C R12, R12, R7, RZ ;  /* 0x000000070c0c723e */ /* 0x004fc400048070ff */
[----:B------:R-:W2:Y:S01]  /*21310*/  LDL.LU R7, [R1+0xb5c] ;  /* 0x000b5c0001077983 */ /* 0x000ea20000300800 */
[----:B------:R-:W-:Y:S02]  /*21320*/  F2FP.SATFINITE.E4M3.F32.PACK_AB_MERGE_C R23, R18, R23, RZ ;  /* 0x000000171217723e */ /* 0x000fe400048070ff */
[----:B------:R-:W-:Y:S01]  /*21330*/  F2FP.SATFINITE.E4M3.F32.PACK_AB_MERGE_C R13, R13, R28, RZ ;  /* 0x0000001c0d0d723e */ /* 0x000fe200048070ff */
[----:B---3--:R-:W-:Y:S01]  /*21340*/  VIADD R18, R24, 0x3f ;  /* 0x0000003f18127836 */ /* 0x008fe20000000000 */
[----:B------:R-:W-:Y:S02]  /*21350*/  F2FP.SATFINITE.E4M3.F32.PACK_AB_MERGE_C R14, R14, R29, RZ ;  /* 0x0000001d0e0e723e */ /* 0x000fe400048070ff */
[----:B------:R-:W-:Y:S02]  /*21360*/  F2FP.SATFINITE.E4M3.F32.PACK_AB_MERGE_C R26, R26, R25, RZ ;  /* 0x000000191a1a723e */ /* 0x000fe400048070ff */
[----:B------:R-:W-:Y:S02]  /*21370*/  F2FP.SATFINITE.E4M3.F32.PACK_AB_MERGE_C R15, R15, R17, RZ ;  /* 0x000000110f0f723e */ /* 0x000fe400048070ff */
[----:B-1----:R-:W-:-:S02]  /*21380*/  ISETP.GE.AND P1, PT, R18, UR29, PT ;  /* 0x0000001d12007c0c */ /* 0x002fc4000bf26270 */
[----:B--2---:R-:W-:Y:S02]  /*21390*/  F2FP.SATFINITE.E4M3.F32.PACK_AB_MERGE_C R11, R11, R7, RZ ;  /* 0x000000070b0b723e */ /* 0x004fe400048070ff */
[----:B------:R-:W2:Y:S04]  /*213a0*/  LDL.LU R7, [R1+0xb58] ;  /* 0x000b580001077983 */ /* 0x000ea80000300800 */
[----:B------:R-:W3:Y:S04]  /*213b0*/  LDL.LU R28, [R1+0xb54] ;  /* 0x000b5400011c7983 */ /* 0x000ee80000300800 */
[----:B------:R-:W4:Y:S04]  /*213c0*/  LDL.LU R29, [R1+0xb50] ;  /* 0x000b5000011d7983 */ /* 0x000f280000300800 */
[----:B------:R-:W2:Y:S04]  /*213d0*/  LDL.LU R17, [R1+0xb4c] ;  /* 0x000b4c0001117983 */ /* 0x000ea80000300800 */
[----:B------:R-:W-:Y:S04]  /*213e0*/  STL [R1+0x70], R23 ;  /* 0x0000701701007387 */ /* 0x000fe80000100800 */
[----:B------:R-:W2:Y:S04]  /*213f0*/  LDL.LU R25, [R1+0xb48] ;  /* 0x000b480001197983 */ /* 0x000ea80000300800 */
[----:B------:R0:W-:Y:S04]  /*21400*/  STL [R1+0x68], R26 ;  /* 0x0000681a01007387 */ /* 0x0001e80000100800 */
[----:B0-----:R-:W2:Y:S04]  /*21410*/  LDL.LU R26, [R1+0xb44] ;  /* 0x000b4400011a7983 */ /* 0x001ea80000300800 */
[----:B------:R-:W2:Y:S01]  /*21420*/  LDL.LU R18, [R1+0x18] ;  /* 0x0000180001127983 */ /* 0x000ea20000300800 */
[----:B------:R-:W-:-:S02]  /*21430*/  VIADD R23, R24, 0x1 ;  /* 0x0000000118177836 */ /* 0x000fc40000000000 */
[----:B------:R-:W-:-:S03]  /*21440*/  VIADD R24, R24, 0x2 ;  /* 0x0000000218187836 */ /* 0x000fc60000000000 */
[----:B------:R-:W-:Y:S02]  /*21450*/  ISETP.GE.AND P3, PT, R23, UR4, PT ;  /* 0x0000000417007c0c */ /* 0x000fe4000bf66270 */
[----:B------:R-:W-:Y:S01]  /*21460*/  ISETP.GE.AND P2, PT, R24, UR6, PT ;  /* 0x0000000618007c0c */ /* 0x000fe2000bf46270 */
[----:B------:R-:W0:Y:S01]  /*21470*/  S2R R16, SR_TID.X ;  /* 0x0000000000107919 */ /* 0x000e220000002100 */
[----:B------:R-:W-:Y:S01]  /*21480*/  UMOV UR4, 0x400 ;  /* 0x0000040000047882 */ /* 0x000fe20000000000 */
[----:B------:R-:W-:Y:S01]  /*21490*/  LOP3.LUT R3, R3, 0xffff, RZ, 0xc0, !PT ;  /* 0x0000ffff03037812 */ /* 0x000fe200078ec0ff */
[----:B------:R-:W-:Y:S01]  /*214a0*/  ULEA UR4, UR5, UR4, 0x18 ;  /* 0x0000000405047291 */ /* 0x000fe2000f8ec0ff */
[----:B------:R-:W-:Y:S01]  /*214b0*/  LOP3.LUT R2, R2, 0xffff, RZ, 0xc0, !PT ;  /* 0x0000ffff02027812 */ /* 0x000fe200078ec0ff */
[----:B------:R-:W1:Y:S01]  /*214c0*/  LDCU.64 UR6, c[0x0][0x398] ;  /* 0x00007300ff0677ac */ /* 0x000e620008000a00 */
[----:B0-----:R-:W-:-:S05]  /*214d0*/  IMAD.SHL.U32 R16, R16, 0x10, RZ ;  /* 0x0000001010107824 */ /* 0x001fca00078e00ff */
[----:B------:R-:W-:Y:S02]  /*214e0*/  LOP3.LUT R16, R16, 0xf0, RZ, 0xc0, !PT ;  /* 0x000000f010107812 */ /* 0x000fe400078ec0ff */
[----:B--2---:R-:W-:Y:S02]  /*214f0*/  LOP3.LUT R23, R18, 0xffff, RZ, 0xc0, !PT ;  /* 0x0000ffff12177812 */ /* 0x004fe400078ec0ff */
[----:B------:R-:W-:Y:S02]  /*21500*/  LOP3.LUT R18, R26, 0xffff, RZ, 0xc0, !PT ;  /* 0x0000ffff1a127812 */ /* 0x000fe400078ec0ff */
[----:B------:R-:W-:Y:S02]  /*21510*/  LOP3.LUT R26, R25, 0xffff, RZ, 0xc0, !PT ;  /* 0x0000ffff191a7812 */ /* 0x000fe400078ec0ff */
[----:B------:R-:W-:Y:S02]  /*21520*/  SHF.R.U32.HI R24, RZ, 0x8, R23 ;  /* 0x00000008ff187819 */ /* 0x000fe40000011617 */
[----:B------:R-:W-:-:S02]  /*21530*/  PRMT R23, R23, 0x3340, R26 ;  /* 0x0000334017177816 */ /* 0x000fc4000000001a */
[----:B------:R-:W-:Y:S02]  /*21540*/  LOP3.LUT R25, R17, 0xffff, RZ, 0xc0, !PT ;  /* 0x0000ffff11197812 */ /* 0x000fe400078ec0ff */
[----:B------:R-:W-:Y:S01]  /*21550*/  SHF.R.U32.HI R17, RZ, 0x8, R26 ;  /* 0x00000008ff117819 */ /* 0x000fe2000001161a */
[----:B------:R0:W-:Y:S01]  /*21560*/  STL [R1+0xf8], R23 ;  /* 0x0000f81701007387 */ /* 0x0001e20000100800 */
[--C-:B------:R-:W-:Y:S02]  /*21570*/  SHF.R.U32.HI R26, RZ, 0x8, R25.reuse ;  /* 0x00000008ff1a7819 */ /* 0x100fe40000011619 */
[----:B0-----:R-:W-:Y:S02]  /*21580*/  SHF.R.U32.HI R23, RZ, 0x8, R18 ;  /* 0x00000008ff177819 */ /* 0x001fe40000011612 */
[----:B------:R-:W-:Y:S02]  /*21590*/  PRMT R18, R18, 0x3340, R25 ;  /* 0x0000334012127816 */ /* 0x000fe40000000019 */
[----:B------:R-:W0:Y:S01]  /*215a0*/  S2R R25, SR_TID.X ;  /* 0x0000000000197919 */ /* 0x000e220000002100 */
[----:B------:R-:W-:-:S02]  /*215b0*/  LOP3.LUT R24, R24, 0xffff, RZ, 0xc0, !PT ;  /* 0x0000ffff18187812 */ /* 0x000fc400078ec0ff */
[----:B------:R-:W-:Y:S01]  /*215c0*/  LOP3.LUT R17, R17, 0xffff, RZ, 0xc0, !PT ;  /* 0x0000ffff11117812 */ /* 0x000fe200078ec0ff */
[----:B------:R2:W-:Y:S01]  /*215d0*/  STL [R1+0xec], R18 ;  /* 0x0000ec1201007387 */ /* 0x0005e20000100800 */
[----:B------:R-:W-:Y:S02]  /*215e0*/  LOP3.LUT R26, R26, 0xffff, RZ, 0xc0, !PT ;  /* 0x0000ffff1a1a7812 */ /* 0x000fe400078ec0ff */
[----:B------:R-:W-:Y:S02]  /*215f0*/  PRMT R24, R24, 0x3340, R17 ;  /* 0x0000334018187816 */ /* 0x000fe40000000011 */
[----:B------:R-:W-:-:S04]  /*21600*/  LOP3.LUT R23, R23, 0xffff, RZ, 0xc0, !PT ;  /* 0x0000ffff17177812 */ /* 0x000fc800078ec0ff */
[----:B------:R-:W-:Y:S01]  /*21610*/  PRMT R23, R23, 0x3340, R26 ;  /* 0x0000334017177816 */ /* 0x000fe2000000001a */
[----:B0-----:R-:W-:-:S05]  /*21620*/  IMAD.SHL.U32 R25, R25, 0x20, RZ ;  /* 0x0000002019197824 */ /* 0x001fca00078e00ff */
[----:B--2---:R-:W-:Y:S02]  /*21630*/  LOP3.LUT R18, R25, 0x200, RZ, 0xc0, !PT ;  /* 0x0000020019127812 */ /* 0x004fe400078ec0ff */
[----:B------:R-:W2:Y:S02]  /*21640*/  LDL.LU R25, [R1+0xc] ;  /* 0x00000c0001197983 */ /* 0x000ea40000300800 */
[----:B------:R-:W-:Y:S02]  /*21650*/  IADD3 R18, PT, PT, R18, UR4, R16 ;  /* 0x0000000412127c10 */ /* 0x000fe4000fffe010 */
[----:B------:R-:W3:Y:S04]  /*21660*/  LDL.LU R16, [R1+0xb40] ;  /* 0x000b400001107983 */ /* 0x000ee80000300800 */
[----:B------:R-:W4:Y:S04]  /*21670*/  LDL.LU R17, [R1+0xb00] ;  /* 0x000b000001117983 */ /* 0x000f280000300800 */
[----:B------:R0:W-:Y:S04]  /*21680*/  STL [R1+0xb4], R24 ;  /* 0x0000b41801007387 */ /* 0x0001e80000100800 */
[----:B0-----:R-:W4:Y:S04]  /*21690*/  LDL.LU R24, [R1+0x1c] ;  /* 0x00001c0001187983 */ /* 0x001f280000300800 */
[----:B------:R-:W4:Y:S04]  /*216a0*/  LDL.LU R26, [R1+0x4] ;  /* 0x00000400011a7983 */ /* 0x000f280000300800 */
[----:B------:R4:W-:Y:S01]  /*216b0*/  STL [R1+0x9c], R23 ;  /* 0x00009c1701007387 */ /* 0x0009e20000100800 */
[----:B--2---:R-:W-:-:S02]  /*216c0*/  LOP3.LUT R25, R25, 0xffff, RZ, 0xc0, !PT ;  /* 0x0000ffff19197812 */ /* 0x004fc400078ec0ff */
[----:B---3--:R-:W-:Y:S02]  /*216d0*/  LOP3.LUT R16, R16, 0xffff, RZ, 0xc0, !PT ;  /* 0x0000ffff10107812 */ /* 0x008fe400078ec0ff */
[----:B----4-:R-:W-:Y:S02]  /*216e0*/  LOP3.LUT R23, R26, 0xffff, RZ, 0xc0, !PT ;  /* 0x0000ffff1a177812 */ /* 0x010fe400078ec0ff */
[----:B------:R-:W-:Y:S02]  /*216f0*/  SHF.R.U32.HI R26, RZ, 0x8, R25 ;  /* 0x00000008ff1a7819 */ /* 0x000fe40000011619 */
[----:B------:R-:W-:-:S05]  /*21700*/  PRMT R25, R25, 0x3340, R3 ;  /* 0x0000334019197816 */ /* 0x000fca0000000003 */
[----:B------:R0:W-:Y:S01]  /*21710*/  STL [R1+0xe8], R25 ;  /* 0x0000e81901007387 */ /* 0x0001e20000100800 */
[----:B------:R-:W-:Y:S02]  /*21720*/  LOP3.LUT R24, R24, 0xffff, RZ, 0xc0, !PT ;  /* 0x0000ffff18187812 */ /* 0x000fe400078ec0ff */
[----:B0-----:R-:W-:Y:S02]  /*21730*/  SHF.R.U32.HI R25, RZ, 0x8, R3 ;  /* 0x00000008ff197819 */ /* 0x001fe40000011603 */
[----:B------:R-:W-:Y:S02]  /*21740*/  SHF.R.U32.HI R3, RZ, 0x8, R23 ;  /* 0x00000008ff037819 */ /* 0x000fe40000011617 */
[----:B------:R-:W-:-:S05]  /*21750*/  PRMT R23, R23, 0x3340, R2 ;  /* 0x0000334017177816 */ /* 0x000fca0000000002 */
[----:B------:R0:W-:Y:S01]  /*21760*/  STL [R1+0xfc], R23 ;  /* 0x0000fc1701007387 */ /* 0x0001e20000100800 */
[----:B------:R-:W-:Y:S02]  /*21770*/  LOP3.LUT R26, R26, 0xffff, RZ, 0xc0, !PT ;  /* 0x0000ffff1a1a7812 */ /* 0x000fe400078ec0ff */
[----:B------:R-:W-:Y:S02]  /*21780*/  LOP3.LUT R25, R25, 0xffff, RZ, 0xc0, !PT ;  /* 0x0000ffff19197812 */ /* 0x000fe400078ec0ff */
[----:B0-----:R-:W-:Y:S02]  /*21790*/  SHF.R.U32.HI R23, RZ, 0x8, R2 ;  /* 0x00000008ff177819 */ /* 0x001fe40000011602 */
[----:B------:R-:W-:Y:S02]  /*217a0*/  SHF.R.U32.HI R2, RZ, 0x8, R24 ;  /* 0x00000008ff027819 */ /* 0x000fe40000011618 */
[----:B------:R-:W-:Y:S02]  /*217b0*/  PRMT R24, R24, 0x3340, R16 ;  /* 0x0000334018187816 */ /* 0x000fe40000000010 */
[----:B------:R-:W-:-:S03]  /*217c0*/  PRMT R25, R26, 0x3340, R25 ;  /* 0x000033401a197816 */ /* 0x000fc60000000019 */
[----:B------:R0:W-:Y:S04]  /*217d0*/  STL [R1+0x100], R24 ;  /* 0x0001001801007387 */ /* 0x0001e80000100800 */
[----:B0-----:R-:W2:Y:S04]  /*217e0*/  LDL.LU R24, [R1+0x10] ;  /* 0x0000100001187983 */ /* 0x001ea80000300800 */
[----:B------:R-:W3:Y:S01]  /*217f0*/  LDL.LU R26, [R1+0x28] ;  /* 0x00002800011a7983 */ /* 0x000ee20000300800 */
[----:B------:R-:W-:Y:S02]  /*21800*/  LOP3.LUT R23, R23, 0xffff, RZ, 0xc0, !PT ;  /* 0x0000ffff17177812 */ /* 0x000fe400078ec0ff */
[----:B------:R-:W-:Y:S01]  /*21810*/  LOP3.LUT R3, R3, 0xffff, RZ, 0xc0, !PT ;  /* 0x0000ffff03037812 */ /* 0x000fe200078ec0ff */
[----:B------:R0:W-:Y:S03]  /*21820*/  STL [R1+0x4], R25 ;  /* 0x0000041901007387 */ /* 0x0001e60000100800 */
[----:B------:R-:W-:Y:S01]  /*21830*/  PRMT R3, R3, 0x3340, R23 ;  /* 0x0000334003037816 */ /* 0x000fe20000000017 */
[----:B0-----:R-:W4:Y:S04]  /*21840*/  LDL.LU R25, [R1+0x14] ;  /* 0x0000140001197983 */ /* 0x001f280000300800 */
[----:B------:R-:W4:Y:S01]  /*21850*/  LDL.LU R23, [R1+0x2c] ;  /* 0x00002c0001177983 */ /* 0x000f220000300800 */
[----:B------:R-:W-:-:S02]  /*21860*/  SHF.R.U32.HI R16, RZ, 0x8, R16 ;  /* 0x00000008ff107819 */ /* 0x000fc40000011610 */
[----:B------:R-:W-:Y:S02]  /*21870*/  LOP3.LUT R17, R17, 0x100, RZ, 0xc0, !PT ;  /* 0x0000010011117812 */ /* 0x000fe400078ec0ff */
[----:B------:R-:W-:Y:S02]  /*21880*/  LOP3.LUT R2, R2, 0xffff, RZ, 0xc0, !PT ;  /* 0x0000ffff02027812 */ /* 0x000fe400078ec0ff */
[----:B------:R-:W-:Y:S01]  /*21890*/  LOP3.LUT R16, R16, 0xffff, RZ, 0xc0, !PT ;  /* 0x0000ffff10107812 */ /* 0x000fe200078ec0ff */
[----:B------:R0:W-:Y:S03]  /*218a0*/  STL [R1+0xc], R3 ;  /* 0x00000c0301007387 */ /* 0x0001e60000100800 */
[----:B------:R-:W-:Y:S01]  /*218b0*/  PRMT R2, R2, 0x3340, R16 ;  /* 0x0000334002027816 */ /* 0x000fe20000000010 */
[----:B0-----:R-:W-:-:S05]  /*218c0*/  IMAD.IADD R3, R17, 0x1, R18 ;  /* 0x0000000111037824 */ /* 0x001fca00078e0212 */
[----:B------:R0:W-:Y:S04]  /*218d0*/  STL [R1+0xb3c], R3 ;  /* 0x000b3c0301007387 */ /* 0x0001e80000100800 */
[----:B------:R2:W-:Y:S04]  /*218e0*/  STL [R1+0xb0], R2 ;  /* 0x0000b00201007387 */ /* 0x0005e80000100800 */
[----:B0-----:R-:W4:Y:S01]  /*218f0*/  LDL.LU R3, [R1+0x38] ;  /* 0x0000380001037983 */ /* 0x001f220000300800 */
[----:B------:R-:W-:Y:S02]  /*21900*/  LOP3.LUT R29, R29, 0xffff, RZ, 0xc0, !PT ;  /* 0x0000ffff1d1d7812 */ /* 0x000fe400078ec0ff */
[----:B------:R-:W-:-:S02]  /*21910*/  LOP3.LUT R0, R0, 0xffff, RZ, 0xc0, !PT ;  /* 0x0000ffff00007812 */ /* 0x000fc400078ec0ff */
[----:B---3--:R-:W-:Y:S02]  /*21920*/  LOP3.LUT R17, R26, 0xffff, RZ, 0xc0, !PT ;  /* 0x0000ffff1a117812 */ /* 0x008fe400078ec0ff */
[----:B------:R-:W3:Y:S01]  /*21930*/  LDL.LU R26, [R1+0x24] ;  /* 0x00002400011a7983 */ /* 0x000ee20000300800 */
[----:B--2---:R-:W-:Y:S02]  /*21940*/  LOP3.LUT R2, R24, 0xffff, RZ, 0xc0, !PT ;  /* 0x0000ffff18027812 */ /* 0x004fe400078ec0ff */
[----:B----4-:R-:W-:-:S04]  /*21950*/  LOP3.LUT R18, R23, 0xffff, RZ, 0xc0, !PT ;  /* 0x0000ffff17127812 */ /* 0x010fc800078ec0ff */
[----:B------:R-:W-:Y:S02]  /*21960*/  SHF.R.U32.HI R23, RZ, 0x8, R18 ;  /* 0x00000008ff177819 */ /* 0x000fe40000011612 */
[----:B------:R-:W-:Y:S02]  /*21970*/  PRMT R18, R18, 0x3340, R29 ;  /* 0x0000334012127816 */ /* 0x000fe4000000001d */
[----:B------:R-:W-:Y:S02]  /*21980*/  LOP3.LUT R16, R25, 0xffff, RZ, 0xc0, !PT ;  /* 0x0000ffff19107812 */ /* 0x000fe400078ec0ff */
[----:B------:R-:W2:Y:S04]  /*21990*/  LDL.LU R25, [R1+0x20] ;  /* 0x0000200001197983 */ /* 0x000ea80000300800 */
[----:B------:R-:W4:Y:S04]  /*219a0*/  LDL.LU R24, [R1+0x8] ;  /* 0x0000080001187983 */ /* 0x000f280000300800 */
[----:B------:R0:W-:Y:S01]  /*219b0*/  STL [R1+0xdc], R18 ;  /* 0x0000dc1201007387 */ /* 0x0001e20000100800 */
[----:B------:R-:W-:-:S02]  /*219c0*/  LOP3.LUT R4, R4, 0xffff, RZ, 0xc0, !PT ;  /* 0x0000ffff04047812 */ /* 0x000fc400078ec0ff */
[----:B0-----:R-:W-:Y:S02]  /*219d0*/  SHF.R.U32.HI R18, RZ, 0x8, R16 ;  /* 0x00000008ff127819 */ /* 0x001fe40000011610 */
[----:B------:R-:W-:-:S05]  /*219e0*/  PRMT R16, R16, 0x3340, R0 ;  /* 0x0000334010107816 */ /* 0x000fca0000000000 */
[----:B------:R0:W-:Y:S01]  /*219f0*/  STL [R1+0xd8], R16 ;  /* 0x0000d81001007387 */ /* 0x0001e20000100800 */
[----:B------:R-:W-:Y:S02]  /*21a00*/  LOP3.LUT R28, R28, 0xffff, RZ, 0xc0, !PT ;  /* 0x0000ffff1c1c7812 */ /* 0x000fe400078ec0ff */
[----:B0-----:R-:W-:Y:S02]  /*21a10*/  SHF.R.U32.HI R16, RZ, 0x8, R0 ;  /* 0x00000008ff107819 */ /* 0x001fe40000011600 */
[----:B------:R-:W-:Y:S02]  /*21a20*/  SHF.R.U32.HI R0, RZ, 0x8, R2 ;  /* 0x00000008ff007819 */ /* 0x000fe40000011602 */
[----:B------:R-:W-:-:S05]  /*21a30*/  PRMT R2, R2, 0x3340, R4 ;  /* 0x0000334002027816 */ /* 0x000fca0000000004 */
[----:B------:R0:W-:Y:S02]  /*21a40*/  STL [R1+0xcc], R2 ;  /* 0x0000cc0201007387 */ /* 0x0001e40000100800 */
[----:B0-----:R-:W-:Y:S02]  /*21a50*/  SHF.R.U32.HI R2, RZ, 0x8, R17 ;  /* 0x00000008ff027819 */ /* 0x001fe40000011611 */
[----:B------:R-:W-:-:S05]  /*21a60*/  PRMT R17, R17, 0x3340, R28 ;  /* 0x0000334011117816 */ /* 0x000fca000000001c */
[----:B------:R0:W-:Y:S04]  /*21a70*/  STL [R1+0xc8], R17 ;  /* 0x0000c81101007387 */ /* 0x0001e80000100800 */
[----:B0-----:R-:W4:Y:S01]  /*21a80*/  LDL.LU R17, [R1+0x3c] ;  /* 0x00003c0001117983 */ /* 0x001f220000300800 */
[----:B------:R-:W-:Y:S02]  /*21a90*/  SHF.R.U32.HI R29, RZ, 0x8, R29 ;  /* 0x00000008ff1d7819 */ /* 0x000fe4000001161d */
[----:B------:R-:W-:Y:S02]  /*21aa0*/  SHF.R.U32.HI R4, RZ, 0x8, R4 ;  /* 0x00000008ff047819 */ /* 0x000fe40000011604 */
[----:B------:R-:W-:Y:S02]  /*21ab0*/  SHF.R.U32.HI R28, RZ, 0x8, R28 ;  /* 0x00000008ff1c7819 */ /* 0x000fe4000001161c */
[----:B------:R-:W-:-:S02]  /*21ac0*/  LOP3.LUT R23, R23, 0xffff, RZ, 0xc0, !PT ;  /* 0x0000ffff17177812 */ /* 0x000fc400078ec0ff */
[----:B------:R-:W-:Y:S02]  /*21ad0*/  LOP3.LUT R29, R29, 0xffff, RZ, 0xc0, !PT ;  /* 0x0000ffff1d1d7812 */ /* 0x000fe400078ec0ff */
[----:B------:R-:W-:Y:S02]  /*21ae0*/  LOP3.LUT R18, R18, 0xffff, RZ, 0xc0, !PT ;  /* 0x0000ffff12127812 */ /* 0x000fe400078ec0ff */
[----:B------:R-:W-:Y:S02]  /*21af0*/  LOP3.LUT R16, R16, 0xffff, RZ, 0xc0, !PT ;  /* 0x0000ffff10107812 */ /* 0x000fe400078ec0ff */
[----:B------:R-:W-:Y:S02]  /*21b00*/  LOP3.LUT R0, R0, 0xffff, RZ, 0xc0, !PT ;  /* 0x0000ffff00007812 */ /* 0x000fe400078ec0ff */
[----:B------:R-:W-:Y:S02]  /*21b10*/  LOP3.LUT R4, R4, 0xffff, RZ, 0xc0, !PT ;  /* 0x0000ffff04047812 */ /* 0x000fe400078ec0ff */
[----:B------:R-:W-:-:S02]  /*21b20*/  LOP3.LUT R2, R2, 0xffff, RZ, 0xc0, !PT ;  /* 0x0000ffff02027812 */ /* 0x000fc400078ec0ff */
[----:B------:R-:W-:Y:S02]  /*21b30*/  LOP3.LUT R28, R28, 0xffff, RZ, 0xc0, !PT ;  /* 0x0000ffff1c1c7812 */ /* 0x000fe400078ec0ff */
[----:B------:R-:W-:Y:S02]  /*21b40*/  PRMT R23, R23, 0x3340, R29 ;  /* 0x0000334017177816 */ /* 0x000fe4000000001d */
[----:B------:R-:W-:Y:S02]  /*21b50*/  PRMT R16, R18, 0x3340, R16 ;  /* 0x0000334012107816 */ /* 0x000fe40000000010 */
[----:B------:R-:W-:Y:S02]  /*21b60*/  PRMT R0, R0, 0x3340, R4 ;  /* 0x0000334000007816 */ /* 0x000fe40000000004 */
[----:B------:R-:W-:Y:S01]  /*21b70*/  PRMT R4, R2, 0x3340, R28 ;  /* 0x0000334002047816 */ /* 0x000fe2000000001c */
[----:B------:R-:W-:Y:S04]  /*21b80*/  STL [R1+0x7c], R23 ;  /* 0x00007c1701007387 */ /* 0x000fe80000100800 */
[----:B------:R-:W-:Y:S04]  /*21b90*/  STL [R1+0x78], R16 ;  /* 0x0000781001007387 */ /* 0x000fe80000100800 */
[----:B------:R0:W-:Y:S04]  /*21ba0*/  STL [R1+0x74], R0 ;  /* 0x0000740001007387 */ /* 0x0001e80000100800 */
[----:B------:R3:W-:Y:S04]  /*21bb0*/  STL [R1+0x2c], R4 ;  /* 0x00002c0401007387 */ /* 0x0007e80000100800 */
[----:B------:R-:W4:Y:S01]  /*21bc0*/  LDL.LU R29, [R1+0x4c] ;  /* 0x00004c00011d7983 */ /* 0x000f220000300800 */
[----:B0-----:R-:W-:-:S03]  /*21bd0*/  LOP3.LUT R0, R3, 0xffff, RZ, 0xc0, !PT ;  /* 0x0000ffff03007812 */ /* 0x001fc600078ec0ff */
[----:B------:R-:W4:Y:S01]  /*21be0*/  LDL.LU R3, [R1+0x48] ;  /* 0x0000480001037983 */ /* 0x000f220000300800 */
[----:B---3--:R-:W-:-:S03]  /*21bf0*/  LOP3.LUT R4, R26, 0xffff, RZ, 0xc0, !PT ;  /* 0x0000ffff1a047812 */ /* 0x008fc600078ec0ff */
[----:B------:R-:W3:Y:S01]  /*21c00*/  LDL.LU R26, [R1+0x34] ;  /* 0x00003400011a7983 */ /* 0x000ee20000300800 */
[----:B------:R-:W-:Y:S02]  /*21c10*/  LOP3.LUT R5, R5, 0xffff, RZ, 0xc0, !PT ;  /* 0x0000ffff05057812 */ /* 0x000fe400078ec0ff */
[----:B------:R-:W-:Y:S02]  /*21c20*/  LOP3.LUT R6, R6, 0xffff, RZ, 0xc0, !PT ;  /* 0x0000ffff06067812 */ /* 0x000fe400078ec0ff */
[----:B--2---:R-:W-:Y:S02]  /*21c30*/  LOP3.LUT R16, R25, 0xffff, RZ, 0xc0, !PT ;  /* 0x0000ffff19107812 */ /* 0x004fe400078ec0ff */
[----:B------:R-:W2:Y:S01]  /*21c40*/  LDL.LU R25, [R1+0x30] ;  /* 0x0000300001197983 */ /* 0x000ea20000300800 */
[----:B------:R-:W-:Y:S02]  /*21c50*/  LOP3.LUT R7, R7, 0xffff, RZ, 0xc0, !PT ;  /* 0x0000ffff07077812 */ /* 0x000fe400078ec0ff */
[----:B----4-:R-:W-:-:S02]  /*21c60*/  LOP3.LUT R2, R17, 0xffff, RZ, 0xc0, !PT ;  /* 0x0000ffff11027812 */ /* 0x010fc400078ec0ff */
[----:B------:R-:W-:Y:S02]  /*21c70*/  LOP3.LUT R17, R24, 0xffff, RZ, 0xc0, !PT ;  /* 0x0000ffff18117812 */ /* 0x000fe400078ec0ff */
[----:B------:R-:W4:Y:S02]  /*21c80*/  LDL.LU R24, [R1] ;  /* 0x0000000001187983 */ /* 0x000f240000300800 */
[----:B------:R-:W-:Y:S02]  /*21c90*/  PRMT R23, R2, 0x3340, R17 ;  /* 0x0000334002177816 */ /* 0x000fe40000000011 */
[----:B------:R-:W-:-:S03]  /*21ca0*/  SHF.R.U32.HI R18, RZ, 0x8, R2 ;  /* 0x00000008ff127819 */ /* 0x000fc60000011602 */
[----:B------:R0:W-:Y:S01]  /*21cb0*/  STL [R1+0xc0], R23 ;  /* 0x0000c01701007387 */ /* 0x0001e20000100800 */
[----:B------:R-:W-:Y:S02]  /*21cc0*/  SHF.R.U32.HI R17, RZ, 0x8, R17 ;  /* 0x00000008ff117819 */ /* 0x000fe40000011611 */
[----:B------:R-:W-:Y:S02]  /*21cd0*/  SHF.R.U32.HI R2, RZ, 0x8, R4 ;  /* 0x00000008ff027819 */ /* 0x000fe40000011604 */
[--C-:B0-----:R-:W-:Y:S02]  /*21ce0*/  PRMT R23, R4, 0x3340, R5.reuse ;  /* 0x0000334004177816 */ /* 0x101fe40000000005 */
[----:B------:R-:W-:Y:S02]  /*21cf0*/  SHF.R.U32.HI R5, RZ, 0x8, R5 ;  /* 0x00000008ff057819 */ /* 0x000fe40000011605 */
[----:B------:R-:W-:Y:S01]  /*21d00*/  SHF.R.U32.HI R4, RZ, 0x8, R16 ;  /* 0x00000008ff047819 */ /* 0x000fe20000011610 */
[----:B------:R0:W-:Y:S01]  /*21d10*/  STL [R1+0xbc], R23 ;  /* 0x0000bc1701007387 */ /* 0x0001e20000100800 */
[----:B------:R-:W-:-:S02]  /*21d20*/  LOP3.LUT R18, R18, 0xffff, RZ, 0xc0, !PT ;  /* 0x0000ffff12127812 */ /* 0x000fc400078ec0ff */
[----:B------:R-:W-:Y:S02]  /*21d30*/  LOP3.LUT R17, R17, 0xffff, RZ, 0xc0, !PT ;  /* 0x0000ffff11117812 */ /* 0x000fe400078ec0ff */
[----:B------:R-:W-:Y:S02]  /*21d40*/  LOP3.LUT R2, R2, 0xffff, RZ, 0xc0, !PT ;  /* 0x0000ffff02027812 */ /* 0x000fe400078ec0ff */
[--C-:B0-----:R-:W-:Y:S02]  /*21d50*/  PRMT R23, R16, 0x3340, R6.reuse ;  /* 0x0000334010177816 */ /* 0x101fe40000000006 */
[----:B------:R-:W-:Y:S02]  /*21d60*/  SHF.R.U32.HI R16, RZ, 0x8, R6 ;  /* 0x00000008ff107819 */ /* 0x000fe40000011606 */
[----:B------:R-:W-:Y:S02]  /*21d70*/  SHF.R.U32.HI R6, RZ, 0x8, R0 ;  /* 0x00000008ff067819 */ /* 0x000fe40000011600 */
[----:B------:R-:W-:-:S02]  /*21d80*/  PRMT R0, R0, 0x3340, R7 ;  /* 0x0000334000007816 */ /* 0x000fc40000000007 */
[----:B------:R-:W-:Y:S02]  /*21d90*/  LOP3.LUT R5, R5, 0xffff, RZ, 0xc0, !PT ;  /* 0x0000ffff05057812 */ /* 0x000fe400078ec0ff */
[----:B------:R-:W-:Y:S01]  /*21da0*/  PRMT R18, R18, 0x3340, R17 ;  /* 0x0000334012127816 */ /* 0x000fe20000000011 */
[----:B------:R-:W-:Y:S01]  /*21db0*/  STL [R1+0xb8], R23 ;  /* 0x0000b81701007387 */ /* 0x000fe20000100800 */
[----:B------:R-:W-:Y:S02]  /*21dc0*/  LOP3.LUT R4, R4, 0xffff, RZ, 0xc0, !PT ;  /* 0x0000ffff04047812 */ /* 0x000fe400078ec0ff */
[----:B------:R-:W-:Y:S01]  /*21dd0*/  LOP3.LUT R16, R16, 0xffff, RZ, 0xc0, !PT ;  /* 0x0000ffff10107812 */ /* 0x000fe200078ec0ff */
[----:B------:R0:W-:Y:S01]  /*21de0*/  STL [R1+0xc4], R0 ;  /* 0x0000c40001007387 */ /* 0x0001e20000100800 */
[----:B------:R-:W-:Y:S02]  /*21df0*/  PRMT R17, R2, 0x3340, R5 ;  /* 0x0000334002117816 */ /* 0x000fe40000000005 */
[----:B------:R-:W-:Y:S01]  /*21e00*/  LOP3.LUT R2, R29, 0xffff, RZ, 0xc0, !PT ;  /* 0x0000ffff1d027812 */ /* 0x000fe200078ec0ff */
[----:B------:R1:W-:Y:S01]  /*21e10*/  STL [R1+0xb38], R18 ;  /* 0x000b381201007387 */ /* 0x0003e20000100800 */
[----:B------:R-:W-:-:S03]  /*21e20*/  PRMT R16, R4, 0x3340, R16 ;  /* 0x0000334004107816 */ /* 0x000fc60000000010 */
[----:B------:R-:W4:Y:S01]  /*21e30*/  LDL.LU R29, [R1+0x88] ;  /* 0x00008800011d7983 */ /* 0x000f220000300800 */
[----:B0-----:R-:W-:-:S03]  /*21e40*/  LOP3.LUT R0, R3, 0xffff, RZ, 0xc0, !PT ;  /* 0x0000ffff03007812 */ /* 0x001fc600078ec0ff */
[----:B------:R-:W4:Y:S01]  /*21e50*/  LDL.LU R3, [R1+0x60] ;  /* 0x0000600001037983 */ /* 0x000f220000300800 */
[----:B---3--:R-:W-:-:S03]  /*21e60*/  LOP3.LUT R4, R26, 0xffff, RZ, 0xc0, !PT ;  /* 0x0000ffff1a047812 */ /* 0x008fc600078ec0ff */
[----:B------:R-:W3:Y:S01]  /*21e70*/  LDL.LU R26, [R1+0x44] ;  /* 0x00004400011a7983 */ /* 0x000ee20000300800 */
[----:B------:R-:W-:Y:S02]  /*21e80*/  SHF.R.U32.HI R7, RZ, 0x8, R7 ;  /* 0x00000008ff077819 */ /* 0x000fe40000011607 */
[----:B------:R-:W-:Y:S02]  /*21e90*/  LOP3.LUT R6, R6, 0xffff, RZ, 0xc0, !PT ;  /* 0x0000ffff06067812 */ /* 0x000fe400078ec0ff */
[----:B------:R-:W-:-:S04]  /*21ea0*/  LOP3.LUT R7, R7, 0xffff, RZ, 0xc0, !PT ;  /* 0x0000ffff07077812 */ /* 0x000fc800078ec0ff */
[----:B------:R-:W-:Y:S02]  /*21eb0*/  PRMT R7, R6, 0x3340, R7 ;  /* 0x0000334006077816 */ /* 0x000fe40000000007 */
[----:B------:R-:W-:Y:S02]  /*21ec0*/  LOP3.LUT R8, R8, 0xffff, RZ, 0xc0, !PT ;  /* 0x0000ffff08087812 */ /* 0x000fe400078ec0ff */
[----:B------:R-:W-:Y:S02]  /*21ed0*/  LOP3.LUT R10, R10, 0xffff, RZ, 0xc0, !PT ;  /* 0x0000ffff0a0a7812 */ /* 0x000fe400078ec0ff */
[----:B------:R-:W-:Y:S02]  /*21ee0*/  LOP3.LUT R21, R21, 0xffff, RZ, 0xc0, !PT ;  /* 0x0000ffff15157812 */ /* 0x000fe400078ec0ff */
[----:B------:R-:W-:Y:S02]  /*21ef0*/  SHF.R.U32.HI R23, RZ, 0x8, R2 ;  /* 0x00000008ff177819 */ /* 0x000fe40000011602 */
[----:B--2---:R-:W-:-:S02]  /*21f00*/  LOP3.LUT R5, R25, 0xffff, RZ, 0xc0, !PT ;  /* 0x0000ffff19057812 */ /* 0x004fc400078ec0ff */
[----:B------:R-:W2:Y:S01]  /*21f10*/  LDL.LU R25, [R1+0x40] ;  /* 0x0000400001197983 */ /* 0x000ea20000300800 */
[----:B------:R-:W-:Y:S02]  /*21f20*/  LOP3.LUT R23, R23, 0xffff, RZ, 0xc0, !PT ;  /* 0x0000ffff17177812 */ /* 0x000fe400078ec0ff */
[----:B----4-:R-:W-:-:S04]  /*21f30*/  LOP3.LUT R6, R24, 0xffff, RZ, 0xc0, !PT ;  /* 0x0000ffff18067812 */ /* 0x010fc800078ec0ff */
[----:B-1----:R-:W-:-:S05]  /*21f40*/  PRMT R18, R2, 0x3340, R6 ;  /* 0x0000334002127816 */ /* 0x002fca0000000006 */
[----:B------:R0:W-:Y:S01]  /*21f50*/  STL [R1+0x98], R18 ;  /* 0x0000981201007387 */ /* 0x0001e20000100800 */
[----:B------:R-:W-:Y:S02]  /*21f60*/  SHF.R.U32.HI R2, RZ, 0x8, R4 ;  /* 0x00000008ff027819 */ /* 0x000fe40000011604 */
[----:B0-----:R-:W-:Y:S02]  /*21f70*/  PRMT R18, R4, 0x3340, R8 ;  /* 0x0000334004127816 */ /* 0x001fe40000000008 */
[----:B------:R-:W-:-:S03]  /*21f80*/  SHF.R.U32.HI R4, RZ, 0x8, R5 ;  /* 0x00000008ff047819 */ /* 0x000fc60000011605 */
[----:B------:R0:W-:Y:S01]  /*21f90*/  STL [R1+0x94], R18 ;  /* 0x0000941201007387 */ /* 0x0001e20000100800 */
[----:B------:R-:W-:Y:S02]  /*21fa0*/  SHF.R.U32.HI R6, RZ, 0x8, R6 ;  /* 0x00000008ff067819 */ /* 0x000fe40000011606 */
[----:B------:R-:W-:Y:S02]  /*21fb0*/  SHF.R.U32.HI R8, RZ, 0x8, R8 ;  /* 0x00000008ff087819 */ /* 0x000fe40000011608 */
[----:B0-----:R-:W-:Y:S02]  /*21fc0*/  PRMT R18, R5, 0x3340, R10 ;  /* 0x0000334005127816 */ /* 0x001fe4000000000a */
[----:B------:R-:W-:Y:S02]  /*21fd0*/  SHF.R.U32.HI R5, RZ, 0x8, R0 ;  /* 0x00000008ff057819 */ /* 0x000fe40000011600 */
[----:B------:R-:W-:Y:S02]  /*21fe0*/  PRMT R0, R0, 0x3340, R21 ;  /* 0x0000334000007816 */ /* 0x000fe40000000015 */
[----:B------:R-:W-:Y:S01]  /*21ff0*/  SHF.R.U32.HI R10, RZ, 0x8, R10 ;  /* 0x00000008ff0a7819 */ /* 0x000fe2000001160a */
[----:B------:R-:W-:Y:S01]  /*22000*/  STL [R1+0x90], R18 ;  /* 0x0000901201007387 */ /* 0x000fe20000100800 */
[----:B------:R-:W-:-:S02]  /*22010*/  LOP3.LUT R6, R6, 0xffff, RZ, 0xc0, !PT ;  /* 0x0000ffff06067812 */ /* 0x000fc400078ec0ff */
[----:B------:R-:W-:Y:S01]  /*22020*/  LOP3.LUT R10, R10, 0xffff, RZ, 0xc0, !PT ;  /* 0x0000ffff0a0a7812 */ /* 0x000fe200078ec0ff */
[----:B------:R0:W-:Y:S01]  /*22030*/  STL [R1+0x8c], R0 ;  /* 0x00008c0001007387 */ /* 0x0001e20000100800 */
[----:B------:R-:W-:Y:S02]  /*22040*/  LOP3.LUT R2, R2, 0xffff, RZ, 0xc0, !PT ;  /* 0x0000ffff02027812 */ /* 0x000fe400078ec0ff */
[----:B------:R-:W-:Y:S01]  /*22050*/  LOP3.LUT R8, R8, 0xffff, RZ, 0xc0, !PT ;  /* 0x0000ffff08087812 */ /* 0x000fe200078ec0ff */
[----:B------:R-:W4:Y:S01]  /*22060*/  LDL.LU R28, [R1+0xf0] ;  /* 0x0000f000011c7983 */ /* 0x000f220000300800 */
[----:B0-----:R-:W-:Y:S02]  /*22070*/  LOP3.LUT R0, R4, 0xffff, RZ, 0xc0, !PT ;  /* 0x0000ffff04007812 */ /* 0x001fe400078ec0ff */
[----:B------:R-:W-:Y:S02]  /*22080*/  PRMT R4, R23, 0x3340, R6 ;  /* 0x0000334017047816 */ /* 0x000fe40000000006 */
[----:B------:R-:W-:-:S02]  /*22090*/  PRMT R0, R0, 0x3340, R10 ;  /* 0x0000334000007816 */ /* 0x000fc4000000000a */
[----:B------:R-:W-:Y:S02]  /*220a0*/  LOP3.LUT R10, R29, 0xffff, RZ, 0xc0, !PT ;  /* 0x0000ffff1d0a7812 */ /* 0x000fe400078ec0ff */
[----:B------:R-:W-:Y:S01]  /*220b0*/  PRMT R2, R2, 0x3340, R8 ;  /* 0x0000334002027816 */ /* 0x000fe20000000008 */
[----:B------:R-:W4:Y:S01]  /*220c0*/  LDL.LU R29, [R1+0xa8] ;  /* 0x0000a800011d7983 */ /* 0x000f220000300800 */
[----:B------:R-:W-:-:S03]  /*220d0*/  LOP3.LUT R6, R3, 0xffff, RZ, 0xc0, !PT ;  /* 0x0000ffff03067812 */ /* 0x000fc600078ec0ff */
[----:B------:R-:W4:Y:S01]  /*220e0*/  LDL.LU R3, [R1+0x84] ;  /* 0x0000840001037983 */ /* 0x000f220000300800 */
[----:B---3--:R-:W-:-:S03]  /*220f0*/  LOP3.LUT R8, R26, 0xffff, RZ, 0xc0, !PT ;  /* 0x0000ffff1a087812 */ /* 0x008fc600078ec0ff */
[----:B------:R-:W3:Y:S01]  /*22100*/  LDL.LU R26, [R1+0x80] ;  /* 0x00008000011a7983 */ /* 0x000ee20000300800 */
[----:B------:R-:W-:Y:S02]  /*22110*/  LOP3.LUT R27, R27, 0xffff, RZ, 0xc0, !PT ;  /* 0x0000ffff1b1b7812 */ /* 0x000fe400078ec0ff */
[----:B------:R-:W-:Y:S02]  /*22120*/  SHF.R.U32.HI R21, RZ, 0x8, R21 ;  /* 0x00000008ff157819 */ /* 0x000fe40000011615 */
[----:B------:R-:W-:Y:S02]  /*22130*/  PRMT R18, R10, 0x3340, R27 ;  /* 0x000033400a127816 */ /* 0x000fe4000000001b */
[----:B------:R-:W-:Y:S02]  /*22140*/  LOP3.LUT R9, R9, 0xffff, RZ, 0xc0, !PT ;  /* 0x0000ffff09097812 */ /* 0x000fe400078ec0ff */
[----:B------:R-:W-:Y:S02]  /*22150*/  LOP3.LUT R5, R5, 0xffff, RZ, 0xc0, !PT ;  /* 0x0000ffff05057812 */ /* 0x000fe400078ec0ff */
[----:B------:R-:W-:Y:S01]  /*22160*/  LOP3.LUT R21, R21, 0xffff, RZ, 0xc0, !PT ;  /* 0x0000ffff15157812 */ /* 0x000fe200078ec0ff */
[----:B------:R0:W-:Y:S01]  /*22170*/  STL [R1+0x28], R18 ;  /* 0x0000281201007387 */ /* 0x0001e20000100800 */
[----:B------:R-:W-:-:S02]  /*22180*/  LOP3.LUT R12, R12, 0xffff, RZ, 0xc0, !PT ;  /* 0x0000ffff0c0c7812 */ /* 0x000fc400078ec0ff */
[----:B------:R-:W-:Y:S02]  /*22190*/  PRMT R24, R5, 0x3340, R21 ;  /* 0x0000334005187816 */ /* 0x000fe40000000015 */
[----:B------:R-:W-:Y:S02]  /*221a0*/  LOP3.LUT R20, R20, 0xffff, RZ, 0xc0, !PT ;  /* 0x0000ffff14147812 */ /* 0x000fe400078ec0ff */
[----:B0-----:R-:W-:Y:S02]  /*221b0*/  PRMT R18, R8, 0x3340, R9 ;  /* 0x0000334008127816 */ /* 0x001fe40000000009 */
[----:B--2---:R-:W-:Y:S02]  /*221c0*/  LOP3.LUT R5, R25, 0xffff, RZ, 0xc0, !PT ;  /* 0x0000ffff19057812 */ /* 0x004fe400078ec0ff */
[----:B------:R-:W-:Y:S01]  /*221d0*/  SHF.R.U32.HI R21, RZ, 0x8, R10 ;  /* 0x00000008ff157819 */ /* 0x000fe2000001160a */
[----:B------:R0:W-:Y:S01]  /*221e0*/  STL [R1+0x24], R18 ;  /* 0x0000241201007387 */ /* 0x0001e20000100800 */
[----:B------:R-:W-:-:S02]  /*221f0*/  SHF.R.U32.HI R10, RZ, 0x8, R8 ;  /* 0x00000008ff0a7819 */ /* 0x000fc40000011608 */
[----:B------:R-:W-:Y:S02]  /*22200*/  SHF.R.U32.HI R8, RZ, 0x8, R5 ;  /* 0x00000008ff087819 */ /* 0x000fe40000011605 */
[----:B0-----:R-:W-:Y:S02]  /*22210*/  PRMT R18, R5, 0x3340, R12 ;  /* 0x0000334005127816 */ /* 0x001fe4000000000c */
[----:B------:R-:W-:Y:S02]  /*22220*/  SHF.R.U32.HI R5, RZ, 0x8, R6 ;  /* 0x00000008ff057819 */ /* 0x000fe40000011606 */
[----:B------:R-:W-:Y:S02]  /*22230*/  PRMT R6, R6, 0x3340, R20 ;  /* 0x0000334006067816 */ /* 0x000fe40000000014 */
[----:B------:R-:W-:Y:S01]  /*22240*/  SHF.R.U32.HI R12, RZ, 0x8, R12 ;  /* 0x00000008ff0c7819 */ /* 0x000fe2000001160c */
[----:B------:R-:W-:Y:S01]  /*22250*/  STL [R1+0x20], R18 ;  /* 0x0000201201007387 */ /* 0x000fe20000100800 */
[----:B------:R-:W-:-:S02]  /*22260*/  SHF.R.U32.HI R20, RZ, 0x8, R20 ;  /* 0x00000008ff147819 */ /* 0x000fc40000011614 */
[----:B------:R-:W-:Y:S01]  /*22270*/  LOP3.LUT R8, R8, 0xffff, RZ, 0xc0, !PT ;  /* 0x0000ffff08087812 */ /* 0x000fe200078ec0ff */
[----:B------:R0:W-:Y:S01]  /*22280*/  STL [R1+0x60], R6 ;  /* 0x0000600601007387 */ /* 0x0001e20000100800 */
[----:B------:R-:W-:Y:S02]  /*22290*/  LOP3.LUT R12, R12, 0xffff, RZ, 0xc0, !PT ;  /* 0x0000ffff0c0c7812 */ /* 0x000fe400078ec0ff */
[----:B------:R-:W-:Y:S02]  /*222a0*/  LOP3.LUT R20, R20, 0xffff, RZ, 0xc0, !PT ;  /* 0x0000ffff14147812 */ /* 0x000fe400078ec0ff */
[----:B------:R-:W-:Y:S02]  /*222b0*/  SHF.R.U32.HI R27, RZ, 0x8, R27 ;  /* 0x00000008ff1b7819 */ /* 0x000fe4000001161b */
[----:B0-----:R-:W-:Y:S02]  /*222c0*/  LOP3.LUT R6, R10, 0xffff, RZ, 0xc0, !PT ;  /* 0x0000ffff0a067812 */ /* 0x001fe400078ec0ff */
[----:B------:R-:W-:-:S02]  /*222d0*/  LOP3.LUT R10, R5, 0xffff, RZ, 0xc0, !PT ;  /* 0x0000ffff050a7812 */ /* 0x000fc400078ec0ff */
[----:B------:R-:W-:Y:S02]  /*222e0*/  PRMT R25, R8, 0x3340, R12 ;  /* 0x0000334008197816 */ /* 0x000fe4000000000c */
[----:B------:R-:W-:Y:S02]  /*222f0*/  PRMT R8, R10, 0x3340, R20 ;  /* 0x000033400a087816 */ /* 0x000fe40000000014 */
[----:B------:R-:W-:Y:S02]  /*22300*/  LOP3.LUT R21, R21, 0xffff, RZ, 0xc0, !PT ;  /* 0x0000ffff15157812 */ /* 0x000fe400078ec0ff */
[----:B------:R-:W-:Y:S02]  /*22310*/  LOP3.LUT R27, R27, 0xffff, RZ, 0xc0, !PT ;  /* 0x0000ffff1b1b7812 */ /* 0x000fe400078ec0ff */
[----:B------:R-:W-:Y:S01]  /*22320*/  LOP3.LUT R22, R22, 0xffff, RZ, 0xc0, !PT ;  /* 0x0000ffff16167812 */ /* 0x000fe200078ec0ff */
[----:B------:R3:W-:Y:S01]  /*22330*/  STL [R1+0x1c], R8 ;  /* 0x00001c0801007387 */ /* 0x0007e20000100800 */
[----:B------:R-:W-:-:S03]  /*22340*/  PRMT R5, R21, 0x3340, R27 ;  /* 0x0000334015057816 */ /* 0x000fc6000000001b */
[----:B------:R-:W2:Y:S01]  /*22350*/  LDL.LU R21, [R1+0xe0] ;  /* 0x0000e00001157983 */ /* 0x000ea20000300800 */
[----:B------:R-:W-:-:S03]  /*22360*/  LOP3.LUT R11, R11, 0xffff, RZ, 0xc0, !PT ;  /* 0x0000ffff0b0b7812 */ /* 0x000fc600078ec0ff */
[----:B------:R-:W2:Y:S01]  /*22370*/  LDL.LU R23, [R1+0xac] ;  /* 0x0000ac0001177983 */ /* 0x000ea20000300800 */
[----:B------:R-:W-:-:S03]  /*22380*/  SHF.R.U32.HI R9, RZ, 0x8, R9 ;  /* 0x00000008ff097819 */ /* 0x000fc60000011609 */
[----:B------:R-:W2:Y:S01]  /*22390*/  LDL.LU R18, [R1+0xa4] ;  /* 0x0000a40001127983 */ /* 0x000ea20000300800 */
[----:B------:R-:W-:Y:S02]  /*223a0*/  LOP3.LUT R9, R9, 0xffff, RZ, 0xc0, !PT ;  /* 0x0000ffff09097812 */ /* 0x000fe400078ec0ff */
[----:B------:R-:W-:Y:S02]  /*223b0*/  LOP3.LUT R13, R13, 0xffff, RZ, 0xc0, !PT ;  /* 0x0000ffff0d0d7812 */ /* 0x000fe400078ec0ff */
[----:B------:R-:W-:Y:S02]  /*223c0*/  PRMT R6, R6, 0x3340, R9 ;  /* 0x0000334006067816 */ /* 0x000fe40000000009 */
[----:B------:R-:W-:Y:S02]  /*223d0*/  LOP3.LUT R19, R19, 0xffff, RZ, 0xc0, !PT ;  /* 0x0000ffff13137812 */ /* 0x000fe400078ec0ff */
[----:B----4-:R-:W-:Y:S02]  /*223e0*/  LOP3.LUT R12, R28, 0xffff, RZ, 0xc0, !PT ;  /* 0x0000ffff1c0c7812 */ /* 0x010fe400078ec0ff */
[----:B------:R-:W4:Y:S02]  /*223f0*/  LDL.LU R28, [R1+0x6c] ;  /* 0x00006c00011c7983 */ /* 0x000f240000300800 */
[----:B------:R-:W-:-:S02]  /*22400*/  SHF.R.U32.HI R20, RZ, 0x8, R12 ;  /* 0x00000008ff147819 */ /* 0x000fc4000001160c */
[----:B------:R-:W-:Y:S02]  /*22410*/  LOP3.LUT R10, R3, 0xffff, RZ, 0xc0, !PT ;  /* 0x0000ffff030a7812 */ /* 0x000fe400078ec0ff */
[----:B------:R-:W4:Y:S01]  /*22420*/  LDL.LU R3, [R1+0x64] ;  /* 0x0000640001037983 */ /* 0x000f220000300800 */
[----:B------:R-:W-:Y:S02]  /*22430*/  LOP3.LUT R9, R29, 0xffff, RZ, 0xc0, !PT ;  /* 0x0000ffff1d097812 */ /* 0x000fe400078ec0ff */
[----:B---3--:R-:W-:Y:S02]  /*22440*/  LOP3.LUT R8, R26, 0xffff, RZ, 0xc0, !PT ;  /* 0x0000ffff1a087812 */ /* 0x008fe400078ec0ff */
[----:B------:R-:W-:-:S05]  /*22450*/  PRMT R26, R12, 0x3340, R22 ;  /* 0x000033400c1a7816 */ /* 0x000fca0000000016 */
[----:B------:R0:W-:Y:S02]  /*22460*/  STL [R1+0x5c], R26 ;  /* 0x00005c1a01007387 */ /* 0x0001e40000100800 */
[----:B0-----:R-:W-:-:S05]  /*22470*/  PRMT R26, R10, 0x3340, R11 ;  /* 0x000033400a1a7816 */ /* 0x001fca000000000b */
[----:B------:R0:W-:Y:S01]  /*22480*/  STL [R1+0x58], R26 ;  /* 0x0000581a01007387 */ /* 0x0001e20000100800 */
[----:B------:R-:W-:Y:S02]  /*22490*/  SHF.R.U32.HI R12, RZ, 0x8, R10 ;  /* 0x00000008ff0c7819 */ /* 0x000fe4000001160a */
[----:B------:R-:W-:Y:S02]  /*224a0*/  SHF.R.U32.HI R10, RZ, 0x8, R8 ;  /* 0x00000008ff0a7819 */ /* 0x000fe40000011608 */
[----:B0-----:R-:W-:Y:S02]  /*224b0*/  PRMT R26, R8, 0x3340, R13 ;  /* 0x00003340081a7816 */ /* 0x001fe4000000000d */
[----:B------:R-:W-:-:S03]  /*224c0*/  SHF.R.U32.HI R8, RZ, 0x8, R9 ;  /* 0x00000008ff087819 */ /* 0x000fc60000011609 */
[----:B------:R0:W-:Y:S02]  /*224d0*/  STL [R1+0x54], R26 ;  /* 0x0000541a01007387 */ /* 0x0001e40000100800 */
[----:B0-----:R-:W-:Y:S02]  /*224e0*/  PRMT R26, R9, 0x3340, R19 ;  /* 0x00003340091a7816 */ /* 0x001fe40000000013 */
[----:B------:R-:W3:Y:S01]  /*224f0*/  LDL.LU R9, [R1+0xf4] ;  /* 0x0000f40001097983 */ /* 0x000ee20000300800 */
        /* <DEDUP_REMOVED lines=9> */
[----:B------:R-:W-:-:S02]  /*22590*/  SHF.R.U32.HI R22, RZ, 0x8, R22 ;  /* 0x00000008ff167819 */ /* 0x000fc40000011616 */
[----:B------:R-:W-:Y:S02]  /*225a0*/  PRMT R27, R12, 0x3340, R11 ;  /* 0x000033400c1b7816 */ /* 0x000fe4000000000b */
[----:B------:R-:W-:Y:S02]  /*225b0*/  PRMT R29, R10, 0x3340, R13 ;  /* 0x000033400a1d7816 */ /* 0x000fe4000000000d */
[----:B------:R-:W-:Y:S02]  /*225c0*/  LOP3.LUT R20, R20, 0xffff, RZ, 0xc0, !PT ;  /* 0x0000ffff14147812 */ /* 0x000fe400078ec0ff */
[----:B------:R-:W-:Y:S02]  /*225d0*/  PRMT R8, R8, 0x3340, R19 ;  /* 0x0000334008087816 */ /* 0x000fe40000000013 */
[----:B------:R-:W-:Y:S01]  /*225e0*/  LOP3.LUT R22, R22, 0xffff, RZ, 0xc0, !PT ;  /* 0x0000ffff16167812 */ /* 0x000fe200078ec0ff */
[----:B------:R0:W-:Y:S01]  /*225f0*/  STL [R1+0x50], R26 ;  /* 0x0000501a01007387 */ /* 0x0001e20000100800 */
[----:B------:R-:W-:-:S03]  /*22600*/  LOP3.LUT R12, R14, 0xffff, RZ, 0xc0, !PT ;  /* 0x0000ffff0e0c7812 */ /* 0x000fc600078ec0ff */
[----:B------:R1:W-:Y:S01]  /*22610*/  STL [R1+0x18], R8 ;  /* 0x0000180801007387 */ /* 0x0003e20000100800 */
[----:B--2---:R-:W-:Y:S02]  /*22620*/  LOP3.LUT R13, R21, 0xffff, RZ, 0xc0, !PT ;  /* 0x0000ffff150d7812 */ /* 0x004fe400078ec0ff */
[----:B0-----:R-:W-:Y:S02]  /*22630*/  PRMT R26, R20, 0x3340, R22 ;  /* 0x00003340141a7816 */ /* 0x001fe40000000016 */
[----:B------:R-:W2:Y:S04]  /*22640*/  LDL.LU R20, [R1+0xd4] ;  /* 0x0000d40001147983 */ /* 0x000ea80000300800 */
[----:B------:R-:W2:Y:S01]  /*22650*/  LDL.LU R22, [R1+0xd0] ;  /* 0x0000d00001167983 */ /* 0x000ea20000300800 */
[----:B-1----:R-:W-:-:S02]  /*22660*/  LOP3.LUT R8, R18, 0xffff, RZ, 0xc0, !PT ;  /* 0x0000ffff12087812 */ /* 0x002fc400078ec0ff */
[----:B------:R-:W-:Y:S02]  /*22670*/  LOP3.LUT R15, R15, 0xffff, RZ, 0xc0, !PT ;  /* 0x0000ffff0f0f7812 */ /* 0x000fe400078ec0ff */
[----:B----4-:R-:W-:Y:S02]  /*22680*/  LOP3.LUT R11, R28, 0xffff, RZ, 0xc0, !PT ;  /* 0x0000ffff1c0b7812 */ /* 0x010fe400078ec0ff */
[----:B------:R-:W-:Y:S02]  /*22690*/  LOP3.LUT R19, R3, 0xffff, RZ, 0xc0, !PT ;  /* 0x0000ffff03137812 */ /* 0x000fe400078ec0ff */
[----:B------:R-:W-:-:S04]  /*226a0*/  SHF.R.U32.HI R14, RZ, 0x8, R11 ;  /* 0x00000008ff0e7819 */ /* 0x000fc8000001160b */
[----:B------:R-:W-:Y:S02]  /*226b0*/  LOP3.LUT R14, R14, 0xffff, RZ, 0xc0, !PT ;  /* 0x0000ffff0e0e7812 */ /* 0x000fe400078ec0ff */
[----:B---3--:R-:W-:Y:S02]  /*226c0*/  LOP3.LUT R10, R9, 0xffff, RZ, 0xc0, !PT ;  /* 0x0000ffff090a7812 */ /* 0x008fe400078ec0ff */
[----:B------:R-:W-:Y:S02]  /*226d0*/  LOP3.LUT R9, R23, 0xffff, RZ, 0xc0, !PT ;  /* 0x0000ffff17097812 */ /* 0x000fe400078ec0ff */
[----:B------:R-:W-:-:S05]  /*226e0*/  PRMT R3, R10, 0x3340, R11 ;  /* 0x000033400a037816 */ /* 0x000fca000000000b */
[----:B------:R0:W-:Y:S04]  /*226f0*/  STL [R1+0x48], R3 ;  /* 0x0000480301007387 */ /* 0x0001e80000100800 */
[----:B------:R-:W3:Y:S04]  /*22700*/  LDL.LU R21, [R1+0xa0] ;  /* 0x0000a00001157983 */ /* 0x000ee80000300800 */
[----:B------:R-:W4:Y:S01]  /*22710*/  LDL.LU R23, [R1+0x70] ;  /* 0x0000700001177983 */ /* 0x000f220000300800 */
[----:B0-----:R-:W-:-:S03]  /*22720*/  PRMT R3, R9, 0x3340, R12 ;  /* 0x0000334009037816 */ /* 0x001fc6000000000c */
[----:B------:R-:W2:Y:S01]  /*22730*/  LDL.LU R18, [R1+0x68] ;  /* 0x0000680001127983 */ /* 0x000ea20000300800 */
[----:B------:R-:W-:-:S03]  /*22740*/  SHF.R.U32.HI R28, RZ, 0x8, R10 ;  /* 0x00000008ff1c7819 */ /* 0x000fc6000001160a */
[----:B------:R0:W-:Y:S01]  /*22750*/  STL [R1+0x44], R3 ;  /* 0x0000440301007387 */ /* 0x0001e20000100800 */
[----:B------:R-:W-:Y:S02]  /*22760*/  SHF.R.U32.HI R10, RZ, 0x8, R15 ;  /* 0x00000008ff0a7819 */ /* 0x000fe4000001160f */
[----:B------:R-:W-:Y:S02]  /*22770*/  SHF.R.U32.HI R11, RZ, 0x8, R9 ;  /* 0x00000008ff0b7819 */ /* 0x000fe40000011609 */
[----:B------:R-:W-:Y:S02]  /*22780*/  SHF.R.U32.HI R12, RZ, 0x8, R12 ;  /* 0x00000008ff0c7819 */ /* 0x000fe4000001160c */
[----:B0-----:R-:W-:Y:S02]  /*22790*/  PRMT R3, R8, 0x3340, R15 ;  /* 0x0000334008037816 */ /* 0x001fe4000000000f */
[----:B------:R-:W3:Y:S01]  /*227a0*/  LDL.LU R15, [R1+0xe4] ;  /* 0x0000e400010f7983 */ /* 0x000ee20000300800 */
[----:B------:R-:W-:-:S03]  /*227b0*/  SHF.R.U32.HI R9, RZ, 0x8, R8 ;  /* 0x00000008ff097819 */ /* 0x000fc60000011608 */
[----:B------:R0:W-:Y:S01]  /*227c0*/  STL [R1+0x40], R3 ;  /* 0x0000400301007387 */ /* 0x0001e20000100800 */
[----:B------:R-:W-:Y:S02]  /*227d0*/  SHF.R.U32.HI R8, RZ, 0x8, R13 ;  /* 0x00000008ff087819 */ /* 0x000fe4000001160d */
[----:B------:R-:W-:Y:S02]  /*227e0*/  LOP3.LUT R11, R11, 0xffff, RZ, 0xc0, !PT ;  /* 0x0000ffff0b0b7812 */ /* 0x000fe400078ec0ff */
[----:B------:R-:W-:Y:S02]  /*227f0*/  LOP3.LUT R12, R12, 0xffff, RZ, 0xc0, !PT ;  /* 0x0000ffff0c0c7812 */ /* 0x000fe400078ec0ff */
[----:B------:R-:W-:Y:S02]  /*22800*/  LOP3.LUT R28, R28, 0xffff, RZ, 0xc0, !PT ;  /* 0x0000ffff1c1c7812 */ /* 0x000fe400078ec0ff */
[--C-:B0-----:R-:W-:Y:S02]  /*22810*/  PRMT R3, R13, 0x3340, R19.reuse ;  /* 0x000033400d037816 */ /* 0x101fe40000000013 */
[----:B------:R-:W-:-:S02]  /*22820*/  SHF.R.U32.HI R13, RZ, 0x8, R19 ;  /* 0x00000008ff0d7819 */ /* 0x000fc40000011613 */
[----:B------:R-:W3:Y:S01]  /*22830*/  LDL.LU R19, [R1+0xe8] ;  /* 0x0000e80001137983 */ /* 0x000ee20000300800 */
[----:B------:R-:W-:-:S03]  /*22840*/  LOP3.LUT R9, R9, 0xffff, RZ, 0xc0, !PT ;  /* 0x0000ffff09097812 */ /* 0x000fc600078ec0ff */
[----:B------:R0:W-:Y:S01]  /*22850*/  STL [R1+0x4c], R3 ;  /* 0x00004c0301007387 */ /* 0x0001e20000100800 */
[----:B------:R-:W-:Y:S02]  /*22860*/  PRMT R28, R28, 0x3340, R14 ;  /* 0x000033401c1c7816 */ /* 0x000fe4000000000e */
[----:B------:R-:W-:Y:S01]  /*22870*/  LOP3.LUT R10, R10, 0xffff, RZ, 0xc0, !PT ;  /* 0x0000ffff0a0a7812 */ /* 0x000fe200078ec0ff */
[----:B------:R-:W3:Y:S01]  /*22880*/  LDL.LU R14, [R1+0x4] ;  /* 0x00000400010e7983 */ /* 0x000ee20000300800 */
[----:B0-----:R-:W-:-:S03]  /*22890*/  PRMT R3, R11, 0x3340, R12 ;  /* 0x000033400b037816 */ /* 0x001fc6000000000c */
[----:B------:R-:W3:Y:S04]  /*228a0*/  LDL.LU R11, [R1+0x9c] ;  /* 0x00009c00010b7983 */ /* 0x000ee80000300800 */
[----:B------:R-:W3:Y:S04]  /*228b0*/  LDL.LU R12, [R1+0xec] ;  /* 0x0000ec00010c7983 */ /* 0x000ee80000300800 */
[----:B------:R0:W-:Y:S02]  /*228c0*/  STL [R1], R3 ;  /* 0x0000000301007387 */ /* 0x0001e40000100800 */
[----:B0-----:R-:W-:-:S02]  /*228d0*/  PRMT R3, R9, 0x3340, R10 ;  /* 0x0000334009037816 */ /* 0x001fc4000000000a */
[----:B------:R-:W3:Y:S04]  /*228e0*/  LDL.LU R9, [R1+0xb4] ;  /* 0x0000b40001097983 */ /* 0x000ee80000300800 */
[----:B------:R-:W3:Y:S01]  /*228f0*/  LDL.LU R10, [R1+0xf8] ;  /* 0x0000f800010a7983 */ /* 0x000ee20000300800 */
[----:B------:R-:W-:Y:S02]  /*22900*/  LOP3.LUT R8, R8, 0xffff, RZ, 0xc0, !PT ;  /* 0x0000ffff08087812 */ /* 0x000fe400078ec0ff */
[----:B------:R-:W-:-:S04]  /*22910*/  LOP3.LUT R13, R13, 0xffff, RZ, 0xc0, !PT ;  /* 0x0000ffff0d0d7812 */ /* 0x000fc800078ec0ff */
[----:B------:R-:W-:Y:S01]  /*22920*/  PRMT R13, R8, 0x3340, R13 ;  /* 0x00003340080d7816 */ /* 0x000fe2000000000d */
[----:B------:R0:W-:Y:S04]  /*22930*/  STL [R1+0x10], R3 ;  /* 0x0000100301007387 */ /* 0x0001e80000100800 */
[----:B0-----:R-:W4:Y:S04]  /*22940*/  LDL.LU R3, [R1+0xc] ;  /* 0x00000c0001037983 */ /* 0x001f280000300800 */
[----:B------:R2:W-:Y:S02]  /*22950*/  STL [R1+0x14], R13 ;  /* 0x0000140d01007387 */ /* 0x0005e40000100800 */
[----:B--2---:R-:W-:-:S02]  /*22960*/  LOP3.LUT R13, R18, 0xffff, RZ, 0xc0, !PT ;  /* 0x0000ffff120d7812 */ /* 0x004fc400078ec0ff */
[----:B------:R-:W2:Y:S01]  /*22970*/  LDL.LU R18, [R1+0xb0] ;  /* 0x0000b00001127983 */ /* 0x000ea20000300800 */
[----:B---3--:R-:W-:Y:S02]  /*22980*/  PRMT R8, R10, 0x5410, R9 ;  /* 0x000054100a087816 */ /* 0x008fe40000000009 */
[----:B------:R-:W-:Y:S02]  /*22990*/  PRMT R9, R12, 0x5410, R11 ;  /* 0x000054100c097816 */ /* 0x000fe4000000000b */
[----:B------:R-:W-:Y:S02]  /*229a0*/  PRMT R10, R19, 0x5410, R14 ;  /* 0x00005410130a7816 */ /* 0x000fe4000000000e */
[----:B------:R-:W-:Y:S02]  /*229b0*/  LOP3.LUT R14, R15, 0xffff, RZ, 0xc0, !PT ;  /* 0x0000ffff0f0e7812 */ /* 0x000fe400078ec0ff */
[----:B------:R-:W-:Y:S02]  /*229c0*/  LOP3.LUT R12, R20, 0xffff, RZ, 0xc0, !PT ;  /* 0x0000ffff140c7812 */ /* 0x000fe400078ec0ff */
[----:B------:R-:W-:-:S02]  /*229d0*/  LOP3.LUT R20, R21, 0xffff, RZ, 0xc0, !PT ;  /* 0x0000ffff15147812 */ /* 0x000fc400078ec0ff */
[----:B------:R-:W-:Y:S02]  /*229e0*/  SHF.R.U32.HI R19, RZ, 0x8, R14 ;  /* 0x00000008ff137819 */ /* 0x000fe4000001160e */
[----:B------:R-:W-:Y:S02]  /*229f0*/  PRMT R14, R14, 0x3340, R20 ;  /* 0x000033400e0e7816 */ /* 0x000fe40000000014 */
[----:B------:R-:W-:Y:S02]  /*22a00*/  LOP3.LUT R11, R22, 0xffff, RZ, 0xc0, !PT ;  /* 0x0000ffff160b7812 */ /* 0x000fe400078ec0ff */
[----:B------:R-:W3:Y:S01]  /*22a10*/  LDL.LU R22, [R1+0xc0] ;  /* 0x0000c00001167983 */ /* 0x000ee20000300800 */
[----:B----4-:R-:W-:-:S03]  /*22a20*/  LOP3.LUT R15, R23, 0xffff, RZ, 0xc0, !PT ;  /* 0x0000ffff170f7812 */ /* 0x010fc600078ec0ff */
[----:B------:R-:W4:Y:S04]  /*22a30*/  LDL.LU R21, [R1+0xbc] ;  /* 0x0000bc0001157983 */ /* 0x000f280000300800 */
[----:B------:R-:W2:Y:S04]  /*22a40*/  LDL.LU R23, [R1+0xb8] ;  /* 0x0000b80001177983 */ /* 0x000ea80000300800 */
[----:B------:R0:W-:Y:S02]  /*22a50*/  STL [R1+0x3c], R14 ;  /* 0x00003c0e01007387 */ /* 0x0001e40000100800 */
[----:B0-----:R-:W-:-:S02]  /*22a60*/  SHF.R.U32.HI R14, RZ, 0x8, R12 ;  /* 0x00000008ff0e7819 */ /* 0x001fc4000001160c */
[----:B------:R-:W-:-:S05]  /*22a70*/  PRMT R12, R12, 0x3340, R15 ;  /* 0x000033400c0c7816 */ /* 0x000fca000000000f */
[----:B------:R0:W-:Y:S02]  /*22a80*/  STL [R1+0x34], R12 ;  /* 0x0000340c01007387 */ /* 0x0001e40000100800 */
[----:B0-----:R-:W-:Y:S02]  /*22a90*/  SHF.R.U32.HI R12, RZ, 0x8, R11 ;  /* 0x00000008ff0c7819 */ /* 0x001fe4000001160b */
[----:B------:R-:W-:-:S05]  /*22aa0*/  PRMT R11, R11, 0x3340, R13 ;  /* 0x000033400b0b7816 */ /* 0x000fca000000000d */
[----:B------:R0:W-:Y:S04]  /*22ab0*/  STL [R1+0x38], R11 ;  /* 0x0000380b01007387 */ /* 0x0001e80000100800 */
[----:B0-----:R-:W2:Y:S01]  /*22ac0*/  LDL.LU R11, [R1+0xfc] ;  /* 0x0000fc00010b7983 */ /* 0x001ea20000300800 */
[----:B------:R-:W-:Y:S02]  /*22ad0*/  SHF.R.U32.HI R20, RZ, 0x8, R20 ;  /* 0x00000008ff147819 */ /* 0x000fe40000011614 */
[----:B------:R-:W-:Y:S02]  /*22ae0*/  SHF.R.U32.HI R15, RZ, 0x8, R15 ;  /* 0x00000008ff0f7819 */ /* 0x000fe4000001160f */
[----:B------:R-:W-:Y:S02]  /*22af0*/  LOP3.LUT R19, R19, 0xffff, RZ, 0xc0, !PT ;  /* 0x0000ffff13137812 */ /* 0x000fe400078ec0ff */
[----:B------:R-:W-:-:S02]  /*22b00*/  LOP3.LUT R20, R20, 0xffff, RZ, 0xc0, !PT ;  /* 0x0000ffff14147812 */ /* 0x000fc400078ec0ff */
[----:B------:R-:W-:Y:S02]  /*22b10*/  LOP3.LUT R14, R14, 0xffff, RZ, 0xc0, !PT ;  /* 0x0000ffff0e0e7812 */ /* 0x000fe400078ec0ff */
[----:B------:R-:W-:Y:S02]  /*22b20*/  LOP3.LUT R15, R15, 0xffff, RZ, 0xc0, !PT ;  /* 0x0000ffff0f0f7812 */ /* 0x000fe400078ec0ff */
[----:B------:R-:W-:Y:S02]  /*22b30*/  PRMT R20, R19, 0x3340, R20 ;  /* 0x0000334013147816 */ /* 0x000fe40000000014 */
[----:B------:R-:W-:Y:S02]  /*22b40*/  SHF.R.U32.HI R13, RZ, 0x8, R13 ;  /* 0x00000008ff0d7819 */ /* 0x000fe4000001160d */
[----:B------:R-:W-:Y:S02]  /*22b50*/  PRMT R15, R14, 0x3340, R15 ;  /* 0x000033400e0f7816 */ /* 0x000fe4000000000f */
[----:B------:R-:W-:-:S02]  /*22b60*/  LOP3.LUT R12, R12, 0xffff, RZ, 0xc0, !PT ;  /* 0x0000ffff0c0c7812 */ /* 0x000fc400078ec0ff */
[----:B------:R-:W-:-:S04]  /*22b70*/  LOP3.LUT R13, R13, 0xffff, RZ, 0xc0, !PT ;  /* 0x0000ffff0d0d7812 */ /* 0x000fc800078ec0ff */
[----:B------:R-:W-:Y:S02]  /*22b80*/  PRMT R13, R12, 0x3340, R13 ;  /* 0x000033400c0d7816 */ /* 0x000fe4000000000d */
[----:B--2---:R-:W-:Y:S02]  /*22b90*/  PRMT R11, R11, 0x5410, R3 ;  /* 0x000054100b0b7816 */ /* 0x004fe40000000003 */
[----:B------:R-:W2:Y:S04]  /*22ba0*/  LDL.LU R3, [R1+0xb3c] ;  /* 0x000b3c0001037983 */ /* 0x000ea80000300800 */
[----:B------:R-:W3:Y:S04]  /*22bb0*/  LDL.LU R19, [R1+0x2c] ;  /* 0x00002c0001137983 */ /* 0x000ee80000300800 */
[----:B------:R0:W-:Y:S04]  /*22bc0*/  STL [R1+0x4], R20 ;  /* 0x0000041401007387 */ /* 0x0001e80000100800 */
[----:B0-----:R-:W3:Y:S04]  /*22bd0*/  LDL.LU R20, [R1+0xc8] ;  /* 0x0000c80001147983 */ /* 0x001ee80000300800 */
[----:B------:R-:W3:Y:S04]  /*22be0*/  LDL.LU R14, [R1+0xd8] ;  /* 0x0000d800010e7983 */ /* 0x000ee80000300800 */
[----:B------:R0:W-:Y:S04]  /*22bf0*/  STL [R1+0x8], R15 ;  /* 0x0000080f01007387 */ /* 0x0001e80000100800 */
[----:B0-----:R-:W3:Y:S04]  /*22c00*/  LDL.LU R15, [R1+0xcc] ;  /* 0x0000cc00010f7983 */ /* 0x001ee80000300800 */
[----:B------:R-:W3:Y:S04]  /*22c10*/  LDL.LU R12, [R1+0x100] ;  /* 0x00010000010c7983 */ /* 0x000ee80000300800 */
[----:B------:R0:W-:Y:S04]  /*22c20*/  STL [R1+0xc], R13 ;  /* 0x00000c0d01007387 */ /* 0x0001e80000100800 */
[----:B0-----:R-:W4:Y:S04]  /*22c30*/  LDL.LU R13, [R1+0xdc] ;  /* 0x0000dc00010d7983 */ /* 0x001f280000300800 */
[----:B--2---:R0:W-:Y:S04]  /*22c40*/  STSM.16.M88.4 [R3], R8 ;  /* 0x0000000803007844 */ /* 0x0041e80000000200 */
[----:B0-----:R-:W4:Y:S04]  /*22c50*/  LDL.LU R8, [R1+0x7c] ;  /* 0x00007c0001087983 */ /* 0x001f280000300800 */
[----:B------:R-:W2:Y:S04]  /*22c60*/  LDL.LU R10, [R1+0x78] ;  /* 0x00007800010a7983 */ /* 0x000ea80000300800 */
[----:B------:R-:W2:Y:S01]  /*22c70*/  LDL.LU R11, [R1+0x74] ;  /* 0x00007400010b7983 */ /* 0x000ea20000300800 */
[----:B---3--:R-:W-:-:S03]  /*22c80*/  PRMT R12, R12, 0x5410, R18 ;  /* 0x000054100c0c7816 */ /* 0x008fc60000000012 */
[----:B------:R-:W3:Y:S01]  /*22c90*/  LDL.LU R18, [R1+0xb38] ;  /* 0x000b380001127983 */ /* 0x000ee20000300800 */
[----:B------:R-:W0:Y:S02]  /*22ca0*/  S2R R9, SR_TID.X ;  /* 0x0000000000097919 */ /* 0x000e240000002100 */
[----:B0-----:R-:W-:Y:S01]  /*22cb0*/  LOP3.LUT R9, R9, 0x3f, RZ, 0xc0, !PT ;  /* 0x0000003f09097812 */ /* 0x001fe200078ec0ff */
[----:B------:R-:W-:Y:S01]  /*22cc0*/  BAR.SYNC.DEFER_BLOCKING 0x0 ;  /* 0x0000000000007b1d */ /* 0x000fe20000010000 */
[----:B----4-:R-:W-:Y:S02]  /*22cd0*/  PRMT R13, R13, 0x5410, R8 ;  /* 0x000054100d0d7816 */ /* 0x010fe40000000008 */
[----:B------:R-:W-:Y:S02]  /*22ce0*/  PRMT R8, R20, 0x5410, R19 ;  /* 0x0000541014087816 */ /* 0x000fe40000000013 */
[----:B------:R-:W-:Y:S01]  /*22cf0*/  LEA R19, R9, UR4, 0x4 ;  /* 0x0000000409137c11 */ /* 0x000fe2000f8e20ff */
[----:B------:R-:W0:Y:S01]  /*22d00*/  LDCU.64 UR4, c[0x0][0x398] ;  /* 0x00007300ff0477ac */ /* 0x000e220008000a00 */
[----:B--2---:R-:W-:-:S02]  /*22d10*/  PRMT R14, R14, 0x5410, R10 ;  /* 0x000054100e0e7816 */ /* 0x004fc4000000000a */
[----:B------:R-:W-:Y:S02]  /*22d20*/  PRMT R15, R15, 0x5410, R11 ;  /* 0x000054100f0f7816 */ /* 0x000fe4000000000b */
[----:B------:R-:W-:Y:S02]  /*22d30*/  PRMT R10, R21, 0x5410, R17 ;  /* 0x00005410150a7816 */ /* 0x000fe40000000011 */
[----:B------:R-:W-:Y:S02]  /*22d40*/  PRMT R11, R23, 0x5410, R16 ;  /* 0x00005410170b7816 */ /* 0x000fe40000000010 */
[----:B---3--:R-:W-:Y:S02]  /*22d50*/  PRMT R9, R22, 0x5410, R18 ;  /* 0x0000541016097816 */ /* 0x008fe40000000012 */
[----:B------:R-:W1:Y:S01]  /*22d60*/  LDS.128 R20, [R19] ;  /* 0x0000000013147984 */ /* 0x000e620000000c00 */
[----:B------:R-:W-:Y:S06]  /*22d70*/  BAR.SYNC.DEFER_BLOCKING 0x0 ;  /* 0x0000000000007b1d */ /* 0x000fec0000010000 */
[----:B------:R-:W-:Y:S04]  /*22d80*/  STSM.16.M88.4 [R3], R12 ;  /* 0x0000000c03007844 */ /* 0x000fe80000000200 */
[----:B------:R-:W-:Y:S01]  /*22d90*/  STL [R1+0x30], R19 ;  /* 0x0000301301007387 */ /* 0x000fe20000100800 */
[----:B------:R-:W-:Y:S06]  /*22da0*/  BAR.SYNC.DEFER_BLOCKING 0x0 ;  /* 0x0000000000007b1d */ /* 0x000fec0000010000 */
[----:B------:R-:W2:Y:S04]  /*22db0*/  LDS.128 R16, [R19] ;  /* 0x0000000013107984 */ /* 0x000ea80000000c00 */
[----:B-1----:R1:W-:Y:S01]  /*22dc0*/  STL.64 [R1+0xb28], R22 ;  /* 0x000b281601007387 */ /* 0x0023e20000100a00 */
[----:B------:R-:W-:Y:S06]  /*22dd0*/  BAR.SYNC.DEFER_BLOCKING 0x0 ;  /* 0x0000000000007b1d */ /* 0x000fec0000010000 */
[----:B-1----:R-:W3:Y:S04]  /*22de0*/  LDL.LU R22, [R1+0x24] ;  /* 0x0000240001167983 */ /* 0x002ee80000300800 */
[----:B------:R-:W4:Y:S04]  /*22df0*/  LDL.LU R23, [R1+0x20] ;  /* 0x0000200001177983 */ /* 0x000f280000300800 */
[----:B------:R1:W-:Y:S04]  /*22e00*/  STL.64 [R1+0xb30], R20 ;  /* 0x000b301401007387 */ /* 0x0003e80000100a00 */
[----:B-1----:R-:W3:Y:S04]  /*22e10*/  LDL.LU R20, [R1+0x8c] ;  /* 0x00008c0001147983 */ /* 0x002ee80000300800 */
[----:B------:R-:W3:Y:S04]  /*22e20*/  LDL.LU R21, [R1+0x28] ;  /* 0x0000280001157983 */ /* 0x000ee80000300800 */
[----:B------:R-:W3:Y:S04]  /*22e30*/  LDL.LU R12, [R1+0xc4] ;  /* 0x0000c400010c7983 */ /* 0x000ee80000300800 */
[----:B------:R-:W4:Y:S04]  /*22e40*/  LDL.LU R13, [R1+0x98] ;  /* 0x00009800010d7983 */ /* 0x000f280000300800 */
[----:B------:R-:W4:Y:S04]  /*22e50*/  LDL.LU R14, [R1+0x94] ;  /* 0x00009400010e7983 */ /* 0x000f280000300800 */
[----:B------:R-:W4:Y:S04]  /*22e60*/  LDL.LU R15, [R1+0x90] ;  /* 0x00009000010f7983 */ /* 0x000f280000300800 */
[----:B--2---:R1:W-:Y:S04]  /*22e70*/  STL.64 [R1+0xb20], R16 ;  /* 0x000b201001007387 */ /* 0x0043e80000100a00 */
[----:B------:R2:W-:Y:S04]  /*22e80*/  STL [R1+0xb1c], R19 ;  /* 0x000b1c1301007387 */ /* 0x0005e80000100800 */
[----:B------:R3:W-:Y:S01]  /*22e90*/  STSM.16.M88.4 [R3], R8 ;  /* 0x0000000803007844 */ /* 0x0007e20000000200 */
[----:B-1----:R-:W1:Y:S03]  /*22ea0*/  LDC R16, c[0x0][0x3b4] ;  /* 0x0000ed00ff107b82 */ /* 0x002e660000000800 */
[----:B--2---:R-:W2:Y:S05]  /*22eb0*/  LDL R19, [R1+0x30] ;  /* 0x0000300001137983 */ /* 0x004eaa0000100800 */
[----:B------:R-:W-:Y:S01]  /*22ec0*/  BAR.SYNC.DEFER_BLOCKING 0x0 ;  /* 0x0000000000007b1d */ /* 0x000fe20000010000 */
[----:B---3--:R-:W-:-:S02]  /*22ed0*/  PRMT R8, R12, 0x5410, R7 ;  /* 0x000054100c087816 */ /* 0x008fc40000000007 */
[----:B----4-:R-:W-:Y:S02]  /*22ee0*/  PRMT R9, R13, 0x5410, R4 ;  /* 0x000054100d097816 */ /* 0x010fe40000000004 */
[----:B------:R-:W-:Y:S02]  /*22ef0*/  PRMT R10, R14, 0x5410, R2 ;  /* 0x000054100e0a7816 */ /* 0x000fe40000000002 */
[----:B------:R-:W-:Y:S02]  /*22f00*/  PRMT R11, R15, 0x5410, R0 ;  /* 0x000054100f0b7816 */ /* 0x000fe40000000000 */
[----:B--2---:R-:W2:Y:S01]  /*22f10*/  LDS.128 R12, [R19] ;  /* 0x00000000130c7984 */ /* 0x004ea20000000c00 */
[----:B------:R-:W-:Y:S01]  /*22f20*/  BAR.SYNC.DEFER_BLOCKING 0x0 ;  /* 0x0000000000007b1d */ /* 0x000fe20000010000 */
[----:B------:R-:W-:Y:S02]  /*22f30*/  PRMT R4, R20, 0x5410, R24 ;  /* 0x0000541014047816 */ /* 0x000fe40000000018 */
[----:B------:R-:W-:-:S03]  /*22f40*/  PRMT R7, R23, 0x5410, R25 ;  /* 0x0000541017077816 */ /* 0x000fc60000000019 */
[----:B------:R-:W3:Y:S04]  /*22f50*/  LDL.LU R24, [R1+0x50] ;  /* 0x0000500001187983 */ /* 0x000ee80000300800 */
[----:B------:R-:W4:Y:S04]  /*22f60*/  LDL.LU R25, [R1+0x48] ;  /* 0x0000480001197983 */ /* 0x000f280000300800 */
[----:B------:R-:W3:Y:S04]  /*22f70*/  LDL.LU R20, [R1+0x4c] ;  /* 0x00004c0001147983 */ /* 0x000ee80000300800 */
[----:B------:R0:W-:Y:S04]  /*22f80*/  STSM.16.M88.4 [R3], R8 ;  /* 0x0000000803007844 */ /* 0x0001e80000000200 */
[----:B--2---:R-:W-:Y:S04]  /*22f90*/  STL.64 [R1+0x20], R12 ;  /* 0x0000200c01007387 */ /* 0x004fe80000100a00 */
[----:B------:R-:W-:Y:S01]  /*22fa0*/  STL.64 [R1+0x28], R14 ;  /* 0x0000280e01007387 */ /* 0x000fe20000100a00 */
[----:B------:R-:W-:Y:S01]  /*22fb0*/  BAR.SYNC.DEFER_BLOCKING 0x0 ;  /* 0x0000000000007b1d */ /* 0x000fe20000010000 */
[----:B------:R-:W-:-:S02]  /*22fc0*/  PRMT R5, R21, 0x5410, R5 ;  /* 0x0000541015057816 */ /* 0x000fc40000000005 */
[----:B------:R-:W-:-:S03]  /*22fd0*/  PRMT R6, R22, 0x5410, R6 ;  /* 0x0000541016067816 */ /* 0x000fc60000000006 */
[----:B------:R-:W2:Y:S04]  /*22fe0*/  LDL.LU R0, [R1+0x4] ;  /* 0x0000040001007983 */ /* 0x000ea80000300800 */
[----:B------:R-:W2:Y:S04]  /*22ff0*/  LDL.LU R21, [R1+0x3c] ;  /* 0x00003c0001157983 */ /* 0x000ea80000300800 */
[----:B------:R-:W2:Y:S04]  /*23000*/  LDL.LU R2, [R1+0x8] ;  /* 0x0000080001027983 */ /* 0x000ea80000300800 */
[----:B------:R-:W2:Y:S04]  /*23010*/  LDL.LU R22, [R1+0x34] ;  /* 0x0000340001167983 */ /* 0x000ea80000300800 */
[----:B------:R-:W1:Y:S01]  /*23020*/  LDS.128 R12, [R19] ;  /* 0x00000000130c7984 */ /* 0x000e620000000c00 */
[----:B------:R-:W-:Y:S06]  /*23030*/  BAR.SYNC.DEFER_BLOCKING 0x0 ;  /* 0x0000000000007b1d */ /* 0x000fec0000010000 */
[----:B------:R-:W2:Y:S04]  /*23040*/  LDL.LU R17, [R1+0xc] ;  /* 0x00000c0001117983 */ /* 0x000ea80000300800 */
[----:B------:R-:W2:Y:S04]  /*23050*/  LDL.LU R23, [R1+0x38] ;  /* 0x0000380001177983 */ /* 0x000ea80000300800 */
[----:B0-----:R-:W2:Y:S04]  /*23060*/  LDL.LU R8, [R1] ;  /* 0x0000000001087983 */ /* 0x001ea80000300800 */
[----:B------:R-:W2:Y:S04]  /*23070*/  LDL.LU R9, [R1+0x44] ;  /* 0x0000440001097983 */ /* 0x000ea80000300800 */
[----:B------:R-:W2:Y:S04]  /*23080*/  LDL.LU R10, [R1+0x10] ;  /* 0x00001000010a7983 */ /* 0x000ea80000300800 */
[----:B------:R-:W2:Y:S04]  /*23090*/  LDL.LU R11, [R1+0x40] ;  /* 0x00004000010b7983 */ /* 0x000ea80000300800 */
[----:B-1----:R0:W-:Y:S04]  /*230a0*/  STL [R1+0xb18], R12 ;  /* 0x000b180c01007387 */ /* 0x0021e80000100800 */
[----:B------:R-:W-:Y:S04]  /*230b0*/  STSM.16.M88.4 [R3], R4 ;  /* 0x0000000403007844 */ /* 0x000fe80000000200 */
[----:B0-----:R-:W2:Y:S04]  /*230c0*/  LDL.LU R12, [R1+0x14] ;  /* 0x00001400010c7983 */ /* 0x001ea80000300800 */
[----:B------:R0:W-:Y:S04]  /*230d0*/  STL [R1+0xb14], R13 ;  /* 0x000b140d01007387 */ /* 0x0001e80000100800 */
[----:B0-----:R-:W3:Y:S04]  /*230e0*/  LDL.LU R13, [R1+0x18] ;  /* 0x00001800010d7983 */ /* 0x001ee80000300800 */
[----:B------:R0:W-:Y:S04]  /*230f0*/  STL [R1+0xb10], R14 ;  /* 0x000b100e01007387 */ /* 0x0001e80000100800 */
[----:B0-----:R-:W2:Y:S04]  /*23100*/  LDL.LU R14, [R1+0x54] ;  /* 0x00005400010e7983 */ /* 0x001ea80000300800 */
[----:B------:R0:W-:Y:S04]  /*23110*/  STL [R1+0xb0c], R15 ;  /* 0x000b0c0f01007387 */ /* 0x0001e80000100800 */
[----:B0-----:R-:W2:Y:S04]  /*23120*/  LDL.LU R15, [R1+0x58] ;  /* 0x00005800010f7983 */ /* 0x001ea80000300800 */
[----:B------:R-:W2:Y:S04]  /*23130*/  LDL.LU R5, [R1+0x1c] ;  /* 0x00001c0001057983 */ /* 0x000ea80000300800 */
[----:B------:R-:W2:Y:S04]  /*23140*/  LDL.LU R6, [R1+0x60] ;  /* 0x0000600001067983 */ /* 0x000ea80000300800 */
[----:B------:R-:W3:Y:S01]  /*23150*/  LDL.LU R7, [R1+0x5c] ;  /* 0x00005c0001077983 */ /* 0x000ee20000300800 */
[----:B------:R-:W-:Y:S01]  /*23160*/  BAR.SYNC.DEFER_BLOCKING 0x0 ;  /* 0x0000000000007b1d */ /* 0x000fe20000010000 */
[----:B----4-:R-:W-:-:S02]  /*23170*/  PRMT R25, R25, 0x5410, R28 ;  /* 0x0000541019197816 */ /* 0x010fc4000000001c */
[----:B--2---:R-:W-:Y:S02]  /*23180*/  PRMT R4, R6, 0x5410, R5 ;  /* 0x0000541006047816 */ /* 0x004fe40000000005 */
[----:B------:R-:W-:Y:S02]  /*23190*/  PRMT R6, R15, 0x5410, R27 ;  /* 0x000054100f067816 */ /* 0x000fe4000000001b */
[----:B---3--:R-:W-:Y:S02]  /*231a0*/  PRMT R5, R7, 0x5410, R26 ;  /* 0x0000541007057816 */ /* 0x008fe4000000001a */
[----:B------:R-:W-:Y:S02]  /*231b0*/  PRMT R26, R9, 0x5410, R8 ;  /* 0x00005410091a7816 */ /* 0x000fe40000000008 */
[----:B------:R-:W-:Y:S02]  /*231c0*/  PRMT R27, R11, 0x5410, R10 ;  /* 0x000054100b1b7816 */ /* 0x000fe4000000000a */
[----:B------:R-:W0:Y:S01]  /*231d0*/  LDS.128 R8, [R19] ;  /* 0x0000000013087984 */ /* 0x000e220000000c00 */
[----:B------:R-:W-:Y:S01]  /*231e0*/  PRMT R7, R14, 0x5410, R29 ;  /* 0x000054100e077816 */ /* 0x000fe2000000001d */
[----:B------:R-:W-:Y:S06]  /*231f0*/  BAR.SYNC.DEFER_BLOCKING 0x0 ;  /* 0x0000000000007b1d */ /* 0x000fec0000010000 */
[----:B------:R-:W-:Y:S02]  /*23200*/  STSM.16.M88.4 [R3], R4 ;  /* 0x0000000403007844 */ /* 0x000fe40000000200 */
[----:B------:R-:W-:Y:S01]  /*23210*/  BAR.SYNC.DEFER_BLOCKING 0x0 ;  /* 0x0000000000007b1d */ /* 0x000fe20000010000 */
[----:B------:R-:W-:-:S05]  /*23220*/  PRMT R24, R24, 0x5410, R13 ;  /* 0x0000541018187816 */ /* 0x000fca000000000d */
[----:B------:R-:W1:Y:S02]  /*23230*/  LDS.128 R4, [R19] ;  /* 0x0000000013047984 */ /* 0x000e640000000c00 */
[----:B------:R-:W-:Y:S06]  /*23240*/  BAR.SYNC.DEFER_BLOCKING 0x0 ;  /* 0x0000000000007b1d */ /* 0x000fec0000010000 */
[----:B------:R-:W-:Y:S02]  /*23250*/  STSM.16.M88.4 [R3], R24 ;  /* 0x0000001803007844 */ /* 0x000fe40000000200 */
[----:B------:R-:W-:Y:S06]  /*23260*/  BAR.SYNC.DEFER_BLOCKING 0x0 ;  /* 0x0000000000007b1d */ /* 0x000fec0000010000 */
[----:B0-----:R0:W-:Y:S04]  /*23270*/  STL [R1+0xb08], R10 ;  /* 0x000b080a01007387 */ /* 0x0011e80000100800 */
[----:B0-----:R-:W2:Y:S04]  /*23280*/  LDL R10, [R1+0x438] ;  /* 0x00043800010a7983 */ /* 0x001ea80000100800 */
[----:B------:R-:W0:Y:S04]  /*23290*/  LDS.128 R24, [R19] ;  /* 0x0000000013187984 */ /* 0x000e280000000c00 */
[----:B------:R3:W-:Y:S01]  /*232a0*/  STL [R1+0xb04], R11 ;  /* 0x000b040b01007387 */ /* 0x0007e20000100800 */
[----:B------:R-:W-:-:S02]  /*232b0*/  PRMT R20, R20, 0x5410, R12 ;  /* 0x0000541014147816 */ /* 0x000fc4000000000c */
[----:B------:R-:W-:Y:S01]  /*232c0*/  PRMT R21, R21, 0x5410, R0 ;  /* 0x0000541015157816 */ /* 0x000fe20000000000 */
[----:B------:R-:W4:Y:S04]  /*232d0*/  LDL R15, [R1+0x9f0] ;  /* 0x0009f000010f7983 */ /* 0x000f280000100800 */
[----:B---3--:R-:W3:Y:S01]  /*232e0*/  LDL R11, [R1+0x3a0] ;  /* 0x0003a000010b7983 */ /* 0x008ee20000100800 */
[----:B------:R-:W-:Y:S02]  /*232f0*/  PRMT R22, R22, 0x5410, R2 ;  /* 0x0000541016167816 */ /* 0x000fe40000000002 */
[----:B------:R-:W-:Y:S01]  /*23300*/  PRMT R23, R23, 0x5410, R17 ;  /* 0x0000541017177816 */ /* 0x000fe20000000011 */
[----:B------:R-:W-:Y:S06]  /*23310*/  BAR.SYNC.DEFER_BLOCKING 0x0 ;  /* 0x0000000000007b1d */ /* 0x000fec0000010000 */
[----:B------:R1:W-:Y:S04]  /*23320*/  STSM.16.M88.4 [R3], R20 ;  /* 0x0000001403007844 */ /* 0x0003e80000000200 */
[----:B-1----:R-:W4:Y:S01]  /*23330*/  LDL.LU.64 R20, [R1+0xb30] ;  /* 0x000b300001147983 */ /* 0x002f220000300a00 */
[----:B------:R-:W-:Y:S01]  /*23340*/  BAR.SYNC.DEFER_BLOCKING 0x0 ;  /* 0x0000000000007b1d */ /* 0x000fe20000010000 */
[C---:B--2---:R-:W-:Y:S01]  /*23350*/  IMAD R2, R10.reuse, R16, RZ ;  /* 0x000000100a027224 */ /* 0x044fe200078e02ff */
[----:B------:R-:W-:-:S04]  /*23360*/  ISETP.GE.AND P0, PT, R10, UR14, PT ;  /* 0x0000000e0a007c0c */ /* 0x000fc8000bf06270 */
[----:B------:R-:W1:Y:S01]  /*23370*/  LDCU UR14, c[0x0][0x39c] ;  /* 0x00007380ff0e77ac */ /* 0x000e620008000800 */
[----:B------:R-:W-:Y:S01]  /*23380*/  IMAD R28, R16, 0x40, R2 ;  /* 0x00000040101c7824 */ /* 0x000fe200078e0202 */
[----:B------:R-:W-:-:S04]  /*23390*/  IADD3 R0, P4, PT, R2, UR12, RZ ;  /* 0x0000000c02007c10 */ /* 0x000fc8000ff9e0ff */
[----:B------:R-:W-:Y:S02]  /*233a0*/  LEA.HI.X.SX32 R2, R2, UR13, 0x1, P4 ;  /* 0x0000000d02027c11 */ /* 0x000fe4000a0f0eff */
[----:B------:R-:W-:Y:S01]  /*233b0*/  IADD3 R3, P5, PT, R28, UR12, RZ ;  /* 0x0000000c1c037c10 */ /* 0x000fe2000ffbe0ff */
[C---:B---3--:R-:W-:Y:S01]  /*233c0*/  IMAD R29, R11.reuse, UR26, RZ ;  /* 0x0000001a0b1d7c24 */ /* 0x048fe2000f8e02ff */
[----:B------:R-:W-:-:S04]  /*233d0*/  ISETP.LT.AND P0, PT, R11, UR31, !P0 ;  /* 0x0000001f0b007c0c */ /* 0x000fc8000c701270 */
[----:B------:R-:W-:Y:S02]  /*233e0*/  SHF.R.S32.HI R12, RZ, 0x1f, R29 ;  /* 0x0000001fff0c7819 */ /* 0x000fe4000001141d */
[----:B------:R-:W-:Y:S02]  /*233f0*/  IADD3 R16, P4, PT, R29, R0, RZ ;  /* 0x000000001d107210 */ /* 0x000fe40007f9e0ff */
[----:B------:R-:W-:Y:S01]  /*23400*/  LEA.HI.X.SX32 R28, R28, UR13, 0x1, P5 ;  /* 0x0000000d1c1c7c11 */ /* 0x000fe2000a8f0eff */
[----:B------:R-:W2:Y:S02]  /*23410*/  LDCU.64 UR12, c[0x0][0x398] ;  /* 0x00007300ff0c77ac */ /* 0x000ea40008000a00 */
[----:B------:R-:W-:Y:S01]  /*23420*/  IMAD.X R17, R12, 0x1, R2, P4 ;  /* 0x000000010c117824 */ /* 0x000fe200020e0602 */
[----:B------:R-:W-:-:S04]  /*23430*/  ISETP.GE.AND P4, PT, R11, UR15, PT ;  /* 0x0000000f0b007c0c */ /* 0x000fc8000bf86270 */
[----:B----4-:R-:W-:Y:S01]  /*23440*/  ISETP.LT.AND P4, PT, R15, UR6, !P4 ;  /* 0x000000060f007c0c */ /* 0x010fe2000e781270 */
[----:B------:R-:W3:Y:S01]  /*23450*/  LDCU UR6, c[0x0][0x39c] ;  /* 0x00007380ff0677ac */ /* 0x000ee20008000800 */
[----:B------:R-:W-:Y:S01]  /*23460*/  ISETP.LT.AND P5, PT, R10, UR4, !P3 ;  /* 0x000000040a007c0c */ /* 0x000fe2000dfa1270 */
[----:B------:R-:W4:Y:S01]  /*23470*/  LDCU UR4, c[0x0][0x39c] ;  /* 0x00007380ff0477ac */ /* 0x000f220008000800 */
[----:B------:R-:W-:-:S05]  /*23480*/  PRMT R13, R20, 0x7770, RZ ;  /* 0x00007770140d7816 */ /* 0x000fca00000000ff */
[----:B------:R0:W-:Y:S01]  /*23490*/  @P0 STG.E.U8 desc[UR8][R16.64], R13 ;  /* 0x0000000d10000986 */ /* 0x0001e2000c101108 */
[----:B------:R-:W-:Y:S02]  /*234a0*/  IADD3 R22, P0, PT, R29, R3, RZ ;  /* 0x000000031d167210 */ /* 0x000fe40007f1e0ff */
[----:B------:R-:W-:-:S03]  /*234b0*/  PRMT R19, R20, 0x7771, RZ ;  /* 0x0000777114137816 */ /* 0x000fc600000000ff */
[----:B------:R-:W-:Y:S02]  /*234c0*/  IMAD.X R23, R12, 0x1, R28, P0 ;  /* 0x000000010c177824 */ /* 0x000fe400000e061c */
[----:B0-----:R-:W-:-:S03]  /*234d0*/  VIADD R13, R29, UR26 ;  /* 0x0000001a1d0d7c36 */ /* 0x001fc60008000000 */
[----:B------:R0:W-:Y:S01]  /*234e0*/  @P4 STG.E.U8 desc[UR8][R22.64], R19 ;  /* 0x0000001316004986 */ /* 0x0001e2000c101108 */
[----:B--2---:R-:W-:Y:S01]  /*234f0*/  ISETP.LT.AND P4, PT, R15, UR12, !P3 ;  /* 0x0000000c0f007c0c */ /* 0x004fe2000df81270 */
[----:B------:R-:W-:Y:S01]  /*23500*/  VIADD R29, R11, 0x3 ;  /* 0x000000030b1d7836 */ /* 0x000fe20000000000 */
[----:B------:R-:W-:Y:S01]  /*23510*/  PRMT R12, R20, 0x7772, RZ ;  /* 0x00007772140c7816 */ /* 0x000fe200000000ff */
[----:B------:R-:W2:Y:S01]  /*23520*/  LDCU UR12, c[0x0][0x398] ;  /* 0x00007300ff0c77ac */ /* 0x000ea20008000800 */
[----:B------:R-:W-:Y:S02]  /*23530*/  SHF.R.S32.HI R14, RZ, 0x1f, R13 ;  /* 0x0000001fff0e7819 */ /* 0x000fe4000001140d */
[C---:B------:R-:W-:Y:S02]  /*23540*/  IADD3 R16, P6, PT, R13.reuse, R0, RZ ;  /* 0x000000000d107210 */ /* 0x040fe40007fde0ff */
[----:B0-----:R-:W-:-:S03]  /*23550*/  IADD3 R22, P3, PT, R13, R3, RZ ;  /* 0x000000030d167210 */ /* 0x001fc60007f7e0ff */
[----:B------:R-:W-:Y:S01]  /*23560*/  IMAD.X R17, R14, 0x1, R2, P6 ;  /* 0x000000010e117824 */ /* 0x000fe200030e0602 */
[----:B------:R-:W-:Y:S01]  /*23570*/  PRMT R20, R20, 0x7773, RZ ;  /* 0x0000777314147816 */ /* 0x000fe200000000ff */
[----:B------:R-:W-:Y:S01]  /*23580*/  IMAD.X R23, R14, 0x1, R28, P3 ;  /* 0x000000010e177824 */ /* 0x000fe200018e061c */
[----:B-1----:R-:W-:Y:S01]  /*23590*/  ISETP.GE.AND P0, PT, R29, UR14, PT ;  /* 0x0000000e1d007c0c */ /* 0x002fe2000bf06270 */
[----:B------:R-:W-:Y:S01]  /*235a0*/  VIADD R29, R13, UR26 ;  /* 0x0000001a0d1d7c36 */ /* 0x000fe20008000000 */
[----:B------:R0:W-:Y:S01]  /*235b0*/  @P5 STG.E.U8 desc[UR8][R16.64], R12 ;  /* 0x0000000c10005986 */ /* 0x0001e2000c101108 */
[----:B------:R-:W-:Y:S01]  /*235c0*/  ISETP.LT.AND P5, PT, R10, UR10, !P2 ;  /* 0x0000000a0a007c0c */ /* 0x000fe2000d7a1270 */
[----:B------:R-:W1:Y:S02]  /*235d0*/  LDCU.64 UR14, c[0x0][0x398] ;  /* 0x00007300ff0e77ac */ /* 0x000e640008000a00 */
[----:B------:R2:W-:Y:S01]  /*235e0*/  @P4 STG.E.U8 desc[UR8][R22.64], R20 ;  /* 0x0000001416004986 */ /* 0x0005e2000c101108 */
[----:B------:R-:W-:Y:S01]  /*235f0*/  ISETP.LT.AND P4, PT, R15, UR16, !P2 ;  /* 0x000000100f007c0c */ /* 0x000fe2000d781270 */
[C---:B------:R-:W-:Y:S01]  /*23600*/  VIADD R19, R11.reuse, 0x6 ;  /* 0x000000060b137836 */ /* 0x040fe20000000000 */
[----:B------:R-:W-:Y:S01]  /*23610*/  SHF.R.S32.HI R13, RZ, 0x1f, R29 ;  /* 0x0000001fff0d7819 */ /* 0x000fe2000001141d */
[----:B------:R-:W1:Y:S01]  /*23620*/  LDCU UR10, c[0x0][0x398] ;  /* 0x00007300ff0a77ac */ /* 0x000e620008000800 */
[----:B0-----:R-:W-:Y:S01]  /*23630*/  VIADD R12, R11, 0x4 ;  /* 0x000000040b0c7836 */ /* 0x001fe20000000000 */
[----:B------:R-:W-:-:S02]  /*23640*/  IADD3 R16, P6, PT, R29, R0, RZ ;  /* 0x000000001d107210 */ /* 0x000fc40007fde0ff */
[----:B--2---:R-:W-:Y:S02]  /*23650*/  IADD3 R22, P2, PT, R29, R3, RZ ;  /* 0x000000031d167210 */ /* 0x004fe40007f5e0ff */
[----:B------:R-:W-:Y:S01]  /*23660*/  ISETP.GE.AND P3, PT, R12, UR18, PT ;  /* 0x000000120c007c0c */ /* 0x000fe2000bf66270 */
[----:B------:R-:W-:Y:S01]  /*23670*/  IMAD.X R17, R13, 0x1, R2, P6 ;  /* 0x000000010d117824 */ /* 0x000fe200030e0602 */
[----:B------:R-:W-:Y:S01]  /*23680*/  PRMT R12, R21, 0x7770, RZ ;  /* 0x00007770150c7816 */ /* 0x000fe200000000ff */
[----:B------:R-:W-:Y:S01]  /*23690*/  IMAD.X R23, R13, 0x1, R28, P2 ;  /* 0x000000010d177824 */ /* 0x000fe200010e061c */
[----:B------:R-:W-:Y:S01]  /*236a0*/  PRMT R13, R21, 0x7771, RZ ;  /* 0x00007771150d7816 */ /* 0x000fe200000000ff */
[----:B------:R-:W-:Y:S01]  /*236b0*/  VIADD R20, R29, UR26 ;  /* 0x0000001a1d147c36 */ /* 0x000fe20008000000 */
[----:B------:R-:W0:Y:S01]  /*236c0*/  LDCU.64 UR18, c[0x0][0x398] ;  /* 0x00007300ff1277ac */ /* 0x000e220008000a00 */
[----:B------:R-:W-:Y:S04]  /*236d0*/  @P5 STG.E.U8 desc[UR8][R16.64], R12 ;  /* 0x0000000c10005986 */ /* 0x000fe8000c101108 */
[----:B------:R2:W-:Y:S04]  /*236e0*/  @P4 STG.E.U8 desc[UR8][R22.64], R13 ;  /* 0x0000000d16004986 */ /* 0x0005e8000c101108 */
[----:B--2---:R-:W2:Y:S01]  /*236f0*/  LDL.LU.64 R22, [R1+0xb28] ;  /* 0x000b280001167983 */ /* 0x004ea20000300a00 */
[----:B-1----:R-:W-:Y:S01]  /*23700*/  ISETP.LT.AND P5, PT, R10, UR14, !P0 ;  /* 0x0000000e0a007c0c */ /* 0x002fe2000c7a1270 */
[----:B------:R-:W-:Y:S01]  /*23710*/  VIADD R12, R11, 0x5 ;  /* 0x000000050b0c7836 */ /* 0x000fe20000000000 */
[----:B------:R-:W-:-:S02]  /*23720*/  SHF.R.S32.HI R29, RZ, 0x1f, R20 ;  /* 0x0000001fff1d7819 */ /* 0x000fc40000011414 */
[C---:B------:R-:W-:Y:S01]  /*23730*/  IADD3 R16, P6, PT, R20.reuse, R0, RZ ;  /* 0x0000000014107210 */ /* 0x040fe20007fde0ff */
[----:B------:R-:W-:Y:S01]  /*23740*/  VIADD R13, R20, UR26 ;  /* 0x0000001a140d7c36 */ /* 0x000fe20008000000 */
[----:B----4-:R-:W-:Y:S01]  /*23750*/  ISETP.GE.AND P2, PT, R12, UR4, PT ;  /* 0x000000040c007c0c */ /* 0x010fe2000bf46270 */
[----:B------:R-:W1:Y:S01]  /*23760*/  LDCU UR4, c[0x0][0x39c] ;  /* 0x00007380ff0477ac */ /* 0x000e620008000800 */
[----:B------:R-:W-:Y:S01]  /*23770*/  PRMT R12, R21, 0x7772, RZ ;  /* 0x00007772150c7816 */ /* 0x000fe200000000ff */
[----:B------:R-:W-:Y:S01]  /*23780*/  IMAD.X R17, R29, 0x1, R2, P6 ;  /* 0x000000011d117824 */ /* 0x000fe200030e0602 */
[----:B------:R-:W-:Y:S01]  /*23790*/  ISETP.LT.AND P4, PT, R15, UR20, !P0 ;  /* 0x000000140f007c0c */ /* 0x000fe2000c781270 */
[----:B------:R-:W4:Y:S03]  /*237a0*/  LDCU UR14, c[0x0][0x398] ;  /* 0x00007300ff0e77ac */ /* 0x000f260008000800 */
[----:B------:R1:W-:Y:S01]  /*237b0*/  @P5 STG.E.U8 desc[UR8][R16.64], R12 ;  /* 0x0000000c10005986 */ /* 0x0003e2000c101108 */
[----:B0-----:R-:W-:-:S02]  /*237c0*/  ISETP.LT.AND P5, PT, R10, UR18, !P3 ;  /* 0x000000120a007c0c */ /* 0x001fc4000dfa1270 */
[----:B-1----:R-:W-:-:S05]  /*237d0*/  IADD3 R16, P0, PT, R20, R3, RZ ;  /* 0x0000000314107210 */ /* 0x002fca0007f1e0ff */
[----:B------:R-:W-:Y:S01]  /*237e0*/  IMAD.X R17, R29, 0x1, R28, P0 ;  /* 0x000000011d117824 */ /* 0x000fe200000e061c */
[----:B------:R-:W-:Y:S02]  /*237f0*/  PRMT R29, R21, 0x7773, RZ ;  /* 0x00007773151d7816 */ /* 0x000fe400000000ff */
[----:B------:R-:W-:Y:S02]  /*23800*/  SHF.R.S32.HI R12, RZ, 0x1f, R13 ;  /* 0x0000001fff0c7819 */ /* 0x000fe4000001140d */
[----:B------:R-:W-:Y:S01]  /*23810*/  IADD3 R20, P6, PT, R13, R0, RZ ;  /* 0x000000000d147210 */ /* 0x000fe20007fde0ff */
[----:B------:R0:W-:Y:S01]  /*23820*/  @P4 STG.E.U8 desc[UR8][R16.64], R29 ;  /* 0x0000001d10004986 */ /* 0x0001e2000c101108 */
[----:B------:R-:W-:Y:S02]  /*23830*/  ISETP.LT.AND P4, PT, R15, UR24, !P3 ;  /* 0x000000180f007c0c */ /* 0x000fe4000df81270 */
[----:B------:R-:W-:Y:S01]  /*23840*/  ISETP.GE.AND P0, PT, R19, UR4, PT ;  /* 0x0000000413007c0c */ /* 0x000fe2000bf06270 */
[----:B------:R-:W-:Y:S01]  /*23850*/  IMAD.X R21, R12, 0x1, R2, P6 ;  /* 0x000000010c157824 */ /* 0x000fe200030e0602 */
[----:B------:R-:W1:Y:S01]  /*23860*/  LDCU UR4, c[0x0][0x39c] ;  /* 0x00007380ff0477ac */ /* 0x000e620008000800 */
[----:B------:R-:W-:Y:S01]  /*23870*/  VIADD R19, R11, 0x7 ;  /* 0x000000070b137836 */ /* 0x000fe20000000000 */
[C---:B0-----:R-:W-:Y:S01]  /*23880*/  IADD3 R16, P3, PT, R13.reuse, R3, RZ ;  /* 0x000000030d107210 */ /* 0x041fe20007f7e0ff */
[----:B------:R-:W-:-:S04]  /*23890*/  VIADD R29, R13, UR26 ;  /* 0x0000001a0d1d7c36 */ /* 0x000fc80008000000 */
[----:B------:R-:W-:Y:S01]  /*238a0*/  IMAD.X R17, R12, 0x1, R28, P3 ;  /* 0x000000010c117824 */ /* 0x000fe200018e061c */
[----:B---3--:R-:W-:Y:S01]  /*238b0*/  ISETP.GE.AND P3, PT, R19, UR6, PT ;  /* 0x0000000613007c0c */ /* 0x008fe2000bf66270 */
[----:B------:R-:W0:Y:S01]  /*238c0*/  LDCU UR6, c[0x0][0x398] ;  /* 0x00007300ff0677ac */ /* 0x000e220008000800 */
[----:B------:R-:W-:Y:S02]  /*238d0*/  SHF.R.S32.HI R13, RZ, 0x1f, R29 ;  /* 0x0000001fff0d7819 */ /* 0x000fe4000001141d */
[----:B--2---:R-:W-:-:S05]  /*238e0*/  PRMT R14, R22, 0x7770, RZ ;  /* 0x00007770160e7816 */ /* 0x004fca00000000ff */
[----:B------:R2:W-:Y:S01]  /*238f0*/  @P5 STG.E.U8 desc[UR8][R20.64], R14 ;  /* 0x0000000e14005986 */ /* 0x0005e2000c101108 */
[----:B------:R-:W-:Y:S02]  /*23900*/  ISETP.LT.AND P5, PT, R10, UR22, !P2 ;  /* 0x000000160a007c0c */ /* 0x000fe4000d7a1270 */
[----:B--2---:R-:W-:Y:S02]  /*23910*/  PRMT R14, R22, 0x7771, RZ ;  /* 0x00007771160e7816 */ /* 0x004fe400000000ff */
[----:B------:R-:W-:-:S03]  /*23920*/  IADD3 R20, P6, PT, R29, R0, RZ ;  /* 0x000000001d147210 */ /* 0x000fc60007fde0ff */
[----:B------:R2:W-:Y:S01]  /*23930*/  @P4 STG.E.U8 desc[UR8][R16.64], R14 ;  /* 0x0000000e10004986 */ /* 0x0005e2000c101108 */
[----:B------:R-:W-:Y:S01]  /*23940*/  ISETP.LT.AND P4, PT, R15, UR28, !P2 ;  /* 0x0000001c0f007c0c */ /* 0x000fe2000d781270 */
[----:B------:R-:W-:Y:S01]  /*23950*/  IMAD.X R21, R13, 0x1, R2, P6 ;  /* 0x000000010d157824 */ /* 0x000fe200030e0602 */
[C---:B------:R-:W-:Y:S02]  /*23960*/  PRMT R12, R22.reuse, 0x7772, RZ ;  /* 0x00007772160c7816 */ /* 0x040fe400000000ff */
[----:B------:R-:W-:Y:S02]  /*23970*/  PRMT R22, R22, 0x7773, RZ ;  /* 0x0000777316167816 */ /* 0x000fe400000000ff */
[----:B--2---:R-:W-:Y:S01]  /*23980*/  IADD3 R16, P2, PT, R29, R3, RZ ;  /* 0x000000031d107210 */ /* 0x004fe20007f5e0ff */
[----:B------:R2:W-:Y:S04]  /*23990*/  @P5 STG.E.U8 desc[UR8][R20.64], R12 ;  /* 0x0000000c14005986 */ /* 0x0005e8000c101108 */
[----:B------:R-:W-:Y:S01]  /*239a0*/  IMAD.X R17, R13, 0x1, R28, P2 ;  /* 0x000000010d117824 */ /* 0x000fe200010e061c */
[----:B------:R-:W-:-:S04]  /*239b0*/  ISETP.LT.AND P5, PT, R10, UR30, !P0 ;  /* 0x0000001e0a007c0c */ /* 0x000fc8000c7a1270 */
[----:B------:R3:W-:Y:S01]  /*239c0*/  @P4 STG.E.U8 desc[UR8][R16.64], R22 ;  /* 0x0000001610004986 */ /* 0x0007e2000c101108 */
[----:B--2---:R-:W-:Y:S01]  /*239d0*/  VIADD R12, R29, UR26 ;  /* 0x0000001a1d0c7c36 */ /* 0x004fe20008000000 */
[----:B0-----:R-:W-:Y:S01]  /*239e0*/  ISETP.LT.AND P4, PT, R15, UR6, !P0 ;  /* 0x000000060f007c0c */ /* 0x001fe2000c781270 */
[----:B------:R-:W-:Y:S01]  /*239f0*/  VIADD R21, R11, 0x8 ;  /* 0x000000080b157836 */ /* 0x000fe20000000000 */
[----:B------:R-:W-:Y:S01]  /*23a00*/  PRMT R13, R23, 0x7770, RZ ;  /* 0x00007770170d7816 */ /* 0x000fe200000000ff */
[----:B------:R-:W0:Y:S01]  /*23a10*/  LDCU UR6, c[0x0][0x398] ;  /* 0x00007300ff0677ac */ /* 0x000e220008000800 */
[----:B------:R-:W-:Y:S02]  /*23a20*/  SHF.R.S32.HI R29, RZ, 0x1f, R12 ;  /* 0x0000001fff1d7819 */ /* 0x000fe4000001140c */
[C---:B------:R-:W-:Y:S02]  /*23a30*/  IADD3 R20, P6, PT, R12.reuse, R0, RZ ;  /* 0x000000000c147210 */ /* 0x040fe40007fde0ff */
[----:B---3--:R-:W-:-:S02]  /*23a40*/  IADD3 R16, P0, PT, R12, R3, RZ ;  /* 0x000000030c107210 */ /* 0x008fc40007f1e0ff */
[----:B-1----:R-:W-:Y:S01]  /*23a50*/  ISETP.GE.AND P2, PT, R21, UR4, PT ;  /* 0x0000000415007c0c */ /* 0x002fe2000bf46270 */
[C---:B------:R-:W-:Y:S01]  /*23a60*/  IMAD.X R21, R29.reuse, 0x1, R2, P6 ;  /* 0x000000011d157824 */ /* 0x040fe200030e0602 */
[----:B------:R-:W1:Y:S01]  /*23a70*/  LDCU UR4, c[0x0][0x39c] ;  /* 0x00007380ff0477ac */ /* 0x000e620008000800 */
[----:B------:R-:W-:Y:S01]  /*23a80*/  IMAD.X R17, R29, 0x1, R28, P0 ;  /* 0x000000011d117824 */ /* 0x000fe200000e061c */
[----:B------:R-:W-:Y:S02]  /*23a90*/  PRMT R29, R23, 0x7771, RZ ;  /* 0x00007771171d7816 */ /* 0x000fe400000000ff */
[----:B------:R-:W-:Y:S04]  /*23aa0*/  @P5 STG.E.U8 desc[UR8][R20.64], R13 ;  /* 0x0000000d14005986 */ /* 0x000fe8000c101108 */
[----:B------:R2:W-:Y:S04]  /*23ab0*/  @P4 STG.E.U8 desc[UR8][R16.64], R29 ;  /* 0x0000001d10004986 */ /* 0x0005e8000c101108 */
[----:B--2---:R-:W2:Y:S01]  /*23ac0*/  LDL.LU.64 R16, [R1+0xb20] ;  /* 0x000b200001107983 */ /* 0x004ea20000300a00 */
[----:B------:R-:W-:-:S02]  /*23ad0*/  VIADD R21, R11, 0x9 ;  /* 0x000000090b157836 */ /* 0x000fc40000000000 */
[----:B------:R-:W-:Y:S01]  /*23ae0*/  VIADD R22, R12, UR26 ;  /* 0x0000001a0c167c36 */ /* 0x000fe20008000000 */
[----:B------:R-:W-:Y:S01]  /*23af0*/  ISETP.LT.AND P5, PT, R10, UR10, !P3 ;  /* 0x0000000a0a007c0c */ /* 0x000fe2000dfa1270 */
[----:B------:R-:W3:Y:S01]  /*23b00*/  LDCU UR10, c[0x0][0x398] ;  /* 0x00007300ff0a77ac */ /* 0x000ee20008000800 */
[----:B-1----:R-:W-:Y:S02]  /*23b10*/  ISETP.GE.AND P0, PT, R21, UR4, PT ;  /* 0x0000000415007c0c */ /* 0x002fe4000bf06270 */
[----:B------:R-:W-:Y:S01]  /*23b20*/  SHF.R.S32.HI R19, RZ, 0x1f, R22 ;  /* 0x0000001fff137819 */ /* 0x000fe20000011416 */
[----:B------:R-:W1:Y:S01]  /*23b30*/  LDCU UR4, c[0x0][0x39c] ;  /* 0x00007380ff0477ac */ /* 0x000e620008000800 */
[----:B------:R-:W-:Y:S02]  /*23b40*/  IADD3 R20, P6, PT, R22, R0, RZ ;  /* 0x0000000016147210 */ /* 0x000fe40007fde0ff */
[----:B------:R-:W-:-:S03]  /*23b50*/  PRMT R12, R23, 0x7772, RZ ;  /* 0x00007772170c7816 */ /* 0x000fc600000000ff */
[----:B------:R-:W-:Y:S01]  /*23b60*/  IMAD.X R21, R19, 0x1, R2, P6 ;  /* 0x0000000113157824 */ /* 0x000fe200030e0602 */
[----:B------:R-:W-:Y:S01]  /*23b70*/  ISETP.LT.AND P4, PT, R15, UR12, !P3 ;  /* 0x0000000c0f007c0c */ /* 0x000fe2000df81270 */
[----:B------:R-:W-:Y:S01]  /*23b80*/  VIADD R29, R22, UR26 ;  /* 0x0000001a161d7c36 */ /* 0x000fe20008000000 */
[----:B------:R-:W-:Y:S01]  /*23b90*/  PRMT R23, R23, 0x7773, RZ ;  /* 0x0000777317177816 */ /* 0x000fe200000000ff */
[----:B------:R-:W0:Y:S01]  /*23ba0*/  LDCU UR12, c[0x0][0x398] ;  /* 0x00007300ff0c77ac */ /* 0x000e220008000800 */
[----:B------:R1:W-:Y:S01]  /*23bb0*/  @P5 STG.E.U8 desc[UR8][R20.64], R12 ;  /* 0x0000000c14005986 */ /* 0x0003e2000c101108 */
[----:B----4-:R-:W-:Y:S02]  /*23bc0*/  ISETP.LT.AND P5, PT, R10, UR14, !P2 ;  /* 0x0000000e0a007c0c */ /* 0x010fe4000d7a1270 */
[----:B------:R-:W-:Y:S01]  /*23bd0*/  SHF.R.S32.HI R14, RZ, 0x1f, R29 ;  /* 0x0000001fff0e7819 */ /* 0x000fe2000001141d */
[----:B------:R-:W4:Y:S01]  /*23be0*/  LDCU UR14, c[0x0][0x398] ;  /* 0x00007300ff0e77ac */ /* 0x000f220008000800 */
[----:B-1----:R-:W-:Y:S01]  /*23bf0*/  IADD3 R12, P3, PT, R22, R3, RZ ;  /* 0x00000003160c7210 */ /* 0x002fe20007f7e0ff */
[----:B------:R-:W-:Y:S01]  /*23c00*/  VIADD R21, R11, 0xa ;  /* 0x0000000a0b157836 */ /* 0x000fe20000000000 */
[----:B------:R-:W-:-:S03]  /*23c10*/  IADD3 R20, P6, PT, R29, R0, RZ ;  /* 0x000000001d147210 */ /* 0x000fc60007fde0ff */
[----:B------:R-:W-:Y:S01]  /*23c20*/  IMAD.X R13, R19, 0x1, R28, P3 ;  /* 0x00000001130d7824 */ /* 0x000fe200018e061c */
[----:B------:R-:W-:Y:S01]  /*23c30*/  ISETP.GE.AND P3, PT, R21, UR4, PT ;  /* 0x0000000415007c0c */ /* 0x000fe2000bf66270 */
[----:B------:R-:W1:Y:S01]  /*23c40*/  LDCU UR4, c[0x0][0x39c] ;  /* 0x00007380ff0477ac */ /* 0x000e620008000800 */
[----:B------:R-:W-:Y:S01]  /*23c50*/  IMAD.X R21, R14, 0x1, R2, P6 ;  /* 0x000000010e157824 */ /* 0x000fe200030e0602 */
[----:B------:R-:W4:Y:S04]  /*23c60*/  LDL.LU R19, [R1+0xb1c] ;  /* 0x000b1c0001137983 */ /* 0x000f280000300800 */
[----:B------:R1:W-:Y:S01]  /*23c70*/  @P4 STG.E.U8 desc[UR8][R12.64], R23 ;  /* 0x000000170c004986 */ /* 0x0003e2000c101108 */
[----:B0-----:R-:W-:Y:S01]  /*23c80*/  ISETP.LT.AND P4, PT, R15, UR6, !P2 ;  /* 0x000000060f007c0c */ /* 0x001fe2000d781270 */
[----:B------:R-:W0:Y:S01]  /*23c90*/  LDCU UR6, c[0x0][0x398] ;  /* 0x00007300ff0677ac */ /* 0x000e220008000800 */
[----:B-1----:R-:W-:-:S05]  /*23ca0*/  VIADD R12, R29, UR26 ;  /* 0x0000001a1d0c7c36 */ /* 0x002fca0008000000 */
[----:B------:R-:W-:Y:S02]  /*23cb0*/  SHF.R.S32.HI R13, RZ, 0x1f, R12 ;  /* 0x0000001fff0d7819 */ /* 0x000fe4000001140c */
[----:B--2---:R-:W-:-:S05]  /*23cc0*/  PRMT R22, R16, 0x7770, RZ ;  /* 0x0000777010167816 */ /* 0x004fca00000000ff */
[----:B------:R1:W-:Y:S01]  /*23cd0*/  @P5 STG.E.U8 desc[UR8][R20.64], R22 ;  /* 0x0000001614005986 */ /* 0x0003e2000c101108 */
[----:B---3--:R-:W-:Y:S01]  /*23ce0*/  ISETP.LT.AND P5, PT, R10, UR10, !P0 ;  /* 0x0000000a0a007c0c */ /* 0x008fe2000c7a1270 */
[----:B------:R-:W2:Y:S01]  /*23cf0*/  LDCU UR10, c[0x0][0x398] ;  /* 0x00007300ff0a77ac */ /* 0x000ea20008000800 */
[----:B-1----:R-:W-:Y:S01]  /*23d00*/  IADD3 R22, P2, PT, R29, R3, RZ ;  /* 0x000000031d167210 */ /* 0x002fe20007f5e0ff */
[----:B------:R-:W-:-:S04]  /*23d10*/  VIADD R21, R11, 0xb ;  /* 0x0000000b0b157836 */ /* 0x000fc80000000000 */
[----:B------:R-:W-:Y:S01]  /*23d20*/  IMAD.X R23, R14, 0x1, R28, P2 ;  /* 0x000000010e177824 */ /* 0x000fe200010e061c */
[----:B------:R-:W-:Y:S01]  /*23d30*/  ISETP.GE.AND P2, PT, R21, UR4, PT ;  /* 0x0000000415007c0c */ /* 0x000fe2000bf46270 */
[----:B------:R-:W1:Y:S01]  /*23d40*/  LDCU UR4, c[0x0][0x39c] ;  /* 0x00007380ff0477ac */ /* 0x000e620008000800 */
[----:B------:R-:W-:Y:S02]  /*23d50*/  IADD3 R20, P6, PT, R12, R0, RZ ;  /* 0x000000000c147210 */ /* 0x000fe40007fde0ff */
[C---:B------:R-:W-:Y:S02]  /*23d60*/  PRMT R29, R16.reuse, 0x7771, RZ ;  /* 0x00007771101d7816 */ /* 0x040fe400000000ff */
[----:B------:R-:W-:Y:S01]  /*23d70*/  PRMT R14, R16, 0x7772, RZ ;  /* 0x00007772100e7816 */ /* 0x000fe200000000ff */
[----:B------:R-:W-:Y:S02]  /*23d80*/  IMAD.X R21, R13, 0x1, R2, P6 ;  /* 0x000000010d157824 */ /* 0x000fe400030e0602 */
[----:B------:R3:W-:Y:S01]  /*23d90*/  @P4 STG.E.U8 desc[UR8][R22.64], R29 ;  /* 0x0000001d16004986 */ /* 0x0007e2000c101108 */
[----:B------:R-:W-:Y:S01]  /*23da0*/  ISETP.LT.AND P4, PT, R15, UR12, !P0 ;  /* 0x0000000c0f007c0c */ /* 0x000fe2000c781270 */
[----:B------:R-:W0:Y:S02]  /*23db0*/  LDCU UR12, c[0x0][0x398] ;  /* 0x00007300ff0c77ac */ /* 0x000e240008000800 */
[----:B------:R1:W-:Y:S01]  /*23dc0*/  @P5 STG.E.U8 desc[UR8][R20.64], R14 ;  /* 0x0000000e14005986 */ /* 0x0003e2000c101108 */
[----:B----4-:R-:W-:Y:S01]  /*23dd0*/  ISETP.LT.AND P5, PT, R10, UR14, !P3 ;  /* 0x0000000e0a007c0c */ /* 0x010fe2000dfa1270 */
[----:B------:R-:W4:Y:S01]  /*23de0*/  LDCU UR14, c[0x0][0x398] ;  /* 0x00007300ff0e77ac */ /* 0x000f220008000800 */
[C---:B---3--:R-:W-:Y:S01]  /*23df0*/  IADD3 R22, P0, PT, R12.reuse, R3, RZ ;  /* 0x000000030c167210 */ /* 0x048fe20007f1e0ff */
[----:B------:R-:W-:-:S02]  /*23e00*/  VIADD R29, R12, UR26 ;  /* 0x0000001a0c1d7c36 */ /* 0x000fc40008000000 */
[----:B-1----:R-:W-:Y:S02]  /*23e10*/  VIADD R21, R11, 0xc ;  /* 0x0000000c0b157836 */ /* 0x002fe40000000000 */
[----:B------:R-:W-:-:S03]  /*23e20*/  IMAD.X R23, R13, 0x1, R28, P0 ;  /* 0x000000010d177824 */ /* 0x000fc600000e061c */
[----:B------:R-:W-:Y:S01]  /*23e30*/  ISETP.GE.AND P0, PT, R21, UR4, PT ;  /* 0x0000000415007c0c */ /* 0x000fe2000bf06270 */
[----:B------:R-:W1:Y:S01]  /*23e40*/  LDCU UR4, c[0x0][0x39c] ;  /* 0x00007380ff0477ac */ /* 0x000e620008000800 */
[----:B------:R-:W-:Y:S02]  /*23e50*/  SHF.R.S32.HI R12, RZ, 0x1f, R29 ;  /* 0x0000001fff0c7819 */ /* 0x000fe4000001141d */
[----:B------:R-:W-:Y:S02]  /*23e60*/  IADD3 R20, P6, PT, R29, R0, RZ ;  /* 0x000000001d147210 */ /* 0x000fe40007fde0ff */
[----:B------:R-:W-:Y:S02]  /*23e70*/  PRMT R16, R16, 0x7773, RZ ;  /* 0x0000777310107816 */ /* 0x000fe400000000ff */
[----:B------:R-:W-:Y:S01]  /*23e80*/  PRMT R13, R17, 0x7770, RZ ;  /* 0x00007770110d7816 */ /* 0x000fe200000000ff */
[----:B------:R-:W-:Y:S02]  /*23e90*/  IMAD.X R21, R12, 0x1, R2, P6 ;  /* 0x000000010c157824 */ /* 0x000fe400030e0602 */
[----:B------:R3:W-:Y:S01]  /*23ea0*/  @P4 STG.E.U8 desc[UR8][R22.64], R16 ;  /* 0x0000001016004986 */ /* 0x0007e2000c101108 */
[----:B0-----:R-:W-:Y:S01]  /*23eb0*/  ISETP.LT.AND P4, PT, R15, UR6, !P3 ;  /* 0x000000060f007c0c */ /* 0x001fe2000df81270 */
[----:B------:R-:W0:Y:S02]  /*23ec0*/  LDCU UR6, c[0x0][0x398] ;  /* 0x00007300ff0677ac */ /* 0x000e240008000800 */
[----:B------:R1:W-:Y:S01]  /*23ed0*/  @P5 STG.E.U8 desc[UR8][R20.64], R13 ;  /* 0x0000000d14005986 */ /* 0x0003e2000c101108 */
[----:B--2---:R-:W-:Y:S01]  /*23ee0*/  ISETP.LT.AND P5, PT, R10, UR10, !P2 ;  /* 0x0000000a0a007c0c */ /* 0x004fe2000d7a1270 */
[----:B------:R-:W2:Y:S01]  /*23ef0*/  LDCU UR10, c[0x0][0x398] ;  /* 0x00007300ff0a77ac */ /* 0x000ea20008000800 */
[C---:B---3--:R-:W-:Y:S01]  /*23f00*/  IADD3 R22, P3, PT, R29.reuse, R3, RZ ;  /* 0x000000031d167210 */ /* 0x048fe20007f7e0ff */
[----:B------:R-:W-:-:S02]  /*23f10*/  VIADD R16, R29, UR26 ;  /* 0x0000001a1d107c36 */ /* 0x000fc40008000000 */
[----:B-1----:R-:W-:Y:S02]  /*23f20*/  VIADD R21, R11, 0xd ;  /* 0x0000000d0b157836 */ /* 0x002fe40000000000 */
[----:B------:R-:W-:Y:S01]  /*23f30*/  IMAD.X R23, R12, 0x1, R28, P3 ;  /* 0x000000010c177824 */ /* 0x000fe200018e061c */
[----:B------:R-:W-:Y:S02]  /*23f40*/  SHF.R.S32.HI R29, RZ, 0x1f, R16 ;  /* 0x0000001fff1d7819 */ /* 0x000fe40000011410 */
[----:B------:R-:W-:Y:S01]  /*23f50*/  ISETP.GE.AND P3, PT, R21, UR4, PT ;  /* 0x0000000415007c0c */ /* 0x000fe2000bf66270 */
[----:B------:R-:W1:Y:S01]  /*23f60*/  LDCU UR4, c[0x0][0x39c] ;  /* 0x00007380ff0477ac */ /* 0x000e620008000800 */
[----:B------:R-:W-:Y:S02]  /*23f70*/  IADD3 R20, P6, PT, R16, R0, RZ ;  /* 0x0000000010147210 */ /* 0x000fe40007fde0ff */
[C---:B------:R-:W-:Y:S02]  /*23f80*/  PRMT R13, R17.reuse, 0x7771, RZ ;  /* 0x00007771110d7816 */ /* 0x040fe400000000ff */
[----:B------:R-:W-:Y:S01]  /*23f90*/  PRMT R12, R17, 0x7772, RZ ;  /* 0x00007772110c7816 */ /* 0x000fe200000000ff */
[----:B------:R-:W-:-:S02]  /*23fa0*/  IMAD.X R21, R29, 0x1, R2, P6 ;  /* 0x000000011d157824 */ /* 0x000fc400030e0602 */
[----:B------:R3:W-:Y:S01]  /*23fb0*/  @P4 STG.E.U8 desc[UR8][R22.64], R13 ;  /* 0x0000000d16004986 */ /* 0x0007e2000c101108 */
[----:B------:R-:W-:Y:S01]  /*23fc0*/  ISETP.LT.AND P4, PT, R15, UR12, !P2 ;  /* 0x0000000c0f007c0c */ /* 0x000fe2000d781270 */
[----:B------:R-:W0:Y:S02]  /*23fd0*/  LDCU UR12, c[0x0][0x398] ;  /* 0x00007300ff0c77ac */ /* 0x000e240008000800 */
[----:B------:R1:W-:Y:S01]  /*23fe0*/  @P5 STG.E.U8 desc[UR8][R20.64], R12 ;  /* 0x0000000c14005986 */ /* 0x0003e2000c101108 */
[----:B----4-:R-:W-:Y:S01]  /*23ff0*/  ISETP.LT.AND P5, PT, R10, UR14, !P0 ;  /* 0x0000000e0a007c0c */ /* 0x010fe2000c7a1270 */
[----:B------:R-:W4:Y:S01]  /*24000*/  LDCU UR14, c[0x0][0x398] ;  /* 0x00007300ff0e77ac */ /* 0x000f220008000800 */
[----:B---3--:R-:W-:Y:S02]  /*24010*/  VIADD R23, R11, 0xe ;  /* 0x0000000e0b177836 */ /* 0x008fe40000000000 */
[C---:B------:R-:W-:Y:S01]  /*24020*/  VIADD R22, R16.reuse, UR26 ;  /* 0x0000001a10167c36 */ /* 0x040fe20008000000 */
[----:B-1----:R-:W-:-:S04]  /*24030*/  IADD3 R20, P2, PT, R16, R3, RZ ;  /* 0x0000000310147210 */ /* 0x002fc80007f5e0ff */
[----:B------:R-:W-:Y:S01]  /*24040*/  SHF.R.S32.HI R12, RZ, 0x1f, R22 ;  /* 0x0000001fff0c7819 */ /* 0x000fe20000011416 */
[----:B------:R-:W-:Y:S01]  /*24050*/  IMAD.X R21, R29, 0x1, R28, P2 ;  /* 0x000000011d157824 */ /* 0x000fe200010e061c */
[----:B------:R-:W-:Y:S01]  /*24060*/  ISETP.GE.AND P2, PT, R23, UR4, PT ;  /* 0x0000000417007c0c */ /* 0x000fe2000bf46270 */
[----:B------:R-:W1:Y:S01]  /*24070*/  LDCU UR4, c[0x0][0x39c] ;  /* 0x00007380ff0477ac */ /* 0x000e620008000800 */
        /* <DEDUP_REMOVED lines=10> */
[C---:B---3--:R-:W-:Y:S01]  /*24120*/  VIADD R23, R22.reuse, UR26 ;  /* 0x0000001a16177c36 */ /* 0x048fe20008000000 */
[----:B------:R-:W-:Y:S01]  /*24130*/  IADD3 R20, P0, PT, R22, R3, RZ ;  /* 0x0000000316147210 */ /* 0x000fe20007f1e0ff */
[----:B-1----:R-:W-:-:S03]  /*24140*/  VIADD R17, R11, 0xf ;  /* 0x0000000f0b117836 */ /* 0x002fc60000000000 */
[----:B------:R-:W-:Y:S02]  /*24150*/  SHF.R.S32.HI R29, RZ, 0x1f, R23 ;  /* 0x0000001fff1d7819 */ /* 0x000fe40000011417 */
[----:B------:R-:W-:Y:S01]  /*24160*/  IADD3 R16, P6, PT, R23, R0, RZ ;  /* 0x0000000017107210 */ /* 0x000fe20007fde0ff */
[----:B------:R-:W-:Y:S01]  /*24170*/  IMAD.X R21, R12, 0x1, R28, P0 ;  /* 0x000000010c157824 */ /* 0x000fe200000e061c */
[----:B------:R-:W-:Y:S01]  /*24180*/  ISETP.GE.AND P0, PT, R17, UR4, PT ;  /* 0x0000000411007c0c */ /* 0x000fe2000bf06270 */
[----:B------:R-:W1:Y:S01]  /*24190*/  LDCU UR4, c[0x0][0x39c] ;  /* 0x00007380ff0477ac */ /* 0x000e620008000800 */
[C---:B------:R-:W-:Y:S01]  /*241a0*/  PRMT R22, R18.reuse, 0x7771, RZ ;  /* 0x0000777112167816 */ /* 0x040fe200000000ff */
[----:B------:R-:W-:Y:S01]  /*241b0*/  IMAD.X R17, R29, 0x1, R2, P6 ;  /* 0x000000011d117824 */ /* 0x000fe200030e0602 */
[----:B------:R-:W-:-:S03]  /*241c0*/  PRMT R12, R18, 0x7772, RZ ;  /* 0x00007772120c7816 */ /* 0x000fc600000000ff */
[----:B------:R-:W-:Y:S04]  /*241d0*/  @P4 STG.E.U8 desc[UR8][R20.64], R22 ;  /* 0x0000001614004986 */ /* 0x000fe8000c101108 */
[----:B------:R3:W-:Y:S04]  /*241e0*/  @P5 STG.E.U8 desc[UR8][R16.64], R12 ;  /* 0x0000000c10005986 */ /* 0x0007e8000c101108 */
[----:B---3--:R-:W3:Y:S01]  /*241f0*/  LDL.LU R12, [R1+0x20] ;  /* 0x00002000010c7983 */ /* 0x008ee20000300800 */
[----:B------:R-:W-:Y:S02]  /*24200*/  ISETP.LT.AND P4, PT, R15, UR12, !P3 ;  /* 0x0000000c0f007c0c */ /* 0x000fe4000df81270 */
[----:B------:R-:W-:Y:S01]  /*24210*/  PRMT R18, R18, 0x7773, RZ ;  /* 0x0000777312127816 */ /* 0x000fe200000000ff */
[C---:B------:R-:W-:Y:S01]  /*24220*/  VIADD R22, R23.reuse, UR26 ;  /* 0x0000001a17167c36 */ /* 0x040fe20008000000 */
[----:B------:R-:W-:Y:S01]  /*24230*/  IADD3 R20, P3, PT, R23, R3, RZ ;  /* 0x0000000317147210 */ /* 0x000fe20007f7e0ff */
[----:B------:R-:W-:Y:S01]  /*24240*/  VIADD R17, R11, 0x10 ;  /* 0x000000100b117836 */ /* 0x000fe20000000000 */
[----:B----4-:R-:W-:Y:S01]  /*24250*/  ISETP.LT.AND P5, PT, R10, UR14, !P2 ;  /* 0x0000000e0a007c0c */ /* 0x010fe2000d7a1270 */
[----:B------:R-:W4:Y:S02]  /*24260*/  LDCU UR12, c[0x0][0x398] ;  /* 0x00007300ff0c77ac */ /* 0x000f240008000800 */
[----:B------:R-:W-:Y:S01]  /*24270*/  IMAD.X R21, R29, 0x1, R28, P3 ;  /* 0x000000011d157824 */ /* 0x000fe200018e061c */
[----:B------:R-:W-:Y:S01]  /*24280*/  SHF.R.S32.HI R13, RZ, 0x1f, R22 ;  /* 0x0000001fff0d7819 */ /* 0x000fe20000011416 */
[----:B------:R-:W2:Y:S01]  /*24290*/  LDCU UR14, c[0x0][0x398] ;  /* 0x00007300ff0e77ac */ /* 0x000ea20008000800 */
[----:B------:R-:W-:-:S02]  /*242a0*/  IADD3 R16, P6, PT, R22, R0, RZ ;  /* 0x0000000016107210 */ /* 0x000fc40007fde0ff */
[----:B------:R4:W-:Y:S01]  /*242b0*/  @P4 STG.E.U8 desc[UR8][R20.64], R18 ;  /* 0x0000001214004986 */ /* 0x0009e2000c101108 */
[----:B0-----:R-:W-:Y:S01]  /*242c0*/  ISETP.LT.AND P4, PT, R15, UR6, !P2 ;  /* 0x000000060f007c0c */ /* 0x001fe2000d781270 */
[----:B------:R-:W0:Y:S01]  /*242d0*/  LDCU UR6, c[0x0][0x398] ;  /* 0x00007300ff0677ac */ /* 0x000e220008000800 */
[----:B-1----:R-:W-:Y:S01]  /*242e0*/  ISETP.GE.AND P3, PT, R17, UR4, PT ;  /* 0x0000000411007c0c */ /* 0x002fe2000bf66270 */
[----:B------:R-:W-:Y:S01]  /*242f0*/  IMAD.X R17, R13, 0x1, R2, P6 ;  /* 0x000000010d117824 */ /* 0x000fe200030e0602 */
[----:B------:R-:W1:Y:S01]  /*24300*/  LDCU UR4, c[0x0][0x39c] ;  /* 0x00007380ff0477ac */ /* 0x000e620008000800 */
[----:B----4-:R-:W-:-:S05]  /*24310*/  IADD3 R20, P2, PT, R22, R3, RZ ;  /* 0x0000000316147210 */ /* 0x010fca0007f5e0ff */
[----:B------:R-:W-:Y:S02]  /*24320*/  IMAD.X R21, R13, 0x1, R28, P2 ;  /* 0x000000010d157824 */ /* 0x000fe400010e061c */
[----:B------:R-:W4:Y:S04]  /*24330*/  LDL.LU R13, [R1+0x24] ;  /* 0x00002400010d7983 */ /* 0x000f280000300800 */
[----:B------:R-:W4:Y:S01]  /*24340*/  LDL.LU R14, [R1+0x28] ;  /* 0x00002800010e7983 */ /* 0x000f220000300800 */
[----:B------:R-:W-:Y:S01]  /*24350*/  PRMT R23, R19, 0x7770, RZ ;  /* 0x0000777013177816 */ /* 0x000fe200000000ff */
[----:B------:R-:W-:-:S04]  /*24360*/  VIADD R18, R22, UR26 ;  /* 0x0000001a16127c36 */ /* 0x000fc80008000000 */
[----:B------:R0:W-:Y:S01]  /*24370*/  @P5 STG.E.U8 desc[UR8][R16.64], R23 ;  /* 0x0000001710005986 */ /* 0x0001e2000c101108 */
[----:B--2---:R-:W-:Y:S01]  /*24380*/  ISETP.LT.AND P5, PT, R10, UR10, !P0 ;  /* 0x0000000a0a007c0c */ /* 0x004fe2000c7a1270 */
[----:B------:R-:W2:Y:S01]  /*24390*/  LDCU UR10, c[0x0][0x398] ;  /* 0x00007300ff0a77ac */ /* 0x000ea20008000800 */
[C---:B------:R-:W-:Y:S02]  /*243a0*/  PRMT R22, R19.reuse, 0x7771, RZ ;  /* 0x0000777113167816 */ /* 0x040fe400000000ff */
[----:B------:R-:W-:Y:S01]  /*243b0*/  PRMT R29, R19, 0x7772, RZ ;  /* 0x00007772131d7816 */ /* 0x000fe200000000ff */
[----:B0-----:R-:W-:Y:S01]  /*243c0*/  VIADD R17, R11, 0x11 ;  /* 0x000000110b117836 */ /* 0x001fe20000000000 */
[----:B------:R-:W-:Y:S02]  /*243d0*/  SHF.R.S32.HI R23, RZ, 0x1f, R18 ;  /* 0x0000001fff177819 */ /* 0x000fe40000011412 */
[----:B------:R-:W-:Y:S02]  /*243e0*/  IADD3 R16, P6, PT, R18, R0, RZ ;  /* 0x0000000012107210 */ /* 0x000fe40007fde0ff */
[----:B-1----:R-:W-:Y:S01]  /*243f0*/  ISETP.GE.AND P2, PT, R17, UR4, PT ;  /* 0x0000000411007c0c */ /* 0x002fe2000bf46270 */
[----:B------:R-:W-:Y:S01]  /*24400*/  @P4 STG.E.U8 desc[UR8][R20.64], R22 ;  /* 0x0000001614004986 */ /* 0x000fe2000c101108 */
[----:B------:R-:W0:Y:S01]  /*24410*/  LDCU UR4, c[0x0][0x39c] ;  /* 0x00007380ff0477ac */ /* 0x000e220008000800 */
[----:B------:R-:W-:-:S05]  /*24420*/  IMAD.X R17, R23, 0x1, R2, P6 ;  /* 0x0000000117117824 */ /* 0x000fca00030e0602 */
[----:B------:R1:W-:Y:S01]  /*24430*/  @P5 STG.E.U8 desc[UR8][R16.64], R29 ;  /* 0x0000001d10005986 */ /* 0x0003e2000c101108 */
[----:B------:R-:W-:Y:S01]  /*24440*/  ISETP.LT.AND P4, PT, R15, UR12, !P0 ;  /* 0x0000000c0f007c0c */ /* 0x000fe2000c781270 */
[----:B------:R-:W0:Y:S02]  /*24450*/  LDCU UR12, c[0x0][0x398] ;  /* 0x00007300ff0c77ac */ /* 0x000e240008000800 */
[----:B-1----:R-:W4:Y:S01]  /*24460*/  LDL.LU R29, [R1+0x2c] ;  /* 0x00002c00011d7983 */ /* 0x002f220000300800 */
[C---:B------:R-:W-:Y:S01]  /*24470*/  VIADD R22, R18.reuse, UR26 ;  /* 0x0000001a12167c36 */ /* 0x040fe20008000000 */
[----:B------:R-:W-:Y:S02]  /*24480*/  IADD3 R20, P0, PT, R18, R3, RZ ;  /* 0x0000000312147210 */ /* 0x000fe40007f1e0ff */
[----:B------:R-:W-:Y:S01]  /*24490*/  ISETP.LT.AND P5, PT, R10, UR14, !P3 ;  /* 0x0000000e0a007c0c */ /* 0x000fe2000dfa1270 */
[----:B------:R-:W-:Y:S01]  /*244a0*/  VIADD R17, R11, 0x12 ;  /* 0x000000120b117836 */ /* 0x000fe20000000000 */
[----:B------:R-:W-:Y:S01]  /*244b0*/  SHF.R.S32.HI R18, RZ, 0x1f, R22 ;  /* 0x0000001fff127819 */ /* 0x000fe20000011416 */
[----:B------:R-:W-:Y:S01]  /*244c0*/  IMAD.X R21, R23, 0x1, R28, P0 ;  /* 0x0000000117157824 */ /* 0x000fe200000e061c */
[----:B------:R-:W-:Y:S01]  /*244d0*/  IADD3 R16, P6, PT, R22, R0, RZ ;  /* 0x0000000016107210 */ /* 0x000fe20007fde0ff */
[----:B------:R-:W1:Y:S01]  /*244e0*/  LDCU UR14, c[0x0][0x398] ;  /* 0x00007300ff0e77ac */ /* 0x000e620008000800 */
[----:B------:R-:W-:-:S02]  /*244f0*/  PRMT R23, R19, 0x7773, RZ ;  /* 0x0000777313177816 */ /* 0x000fc400000000ff */
[----:B0-----:R-:W-:Y:S01]  /*24500*/  ISETP.GE.AND P0, PT, R17, UR4, PT ;  /* 0x0000000411007c0c */ /* 0x001fe2000bf06270 */
[----:B------:R-:W-:Y:S01]  /*24510*/  IMAD.X R17, R18, 0x1, R2, P6 ;  /* 0x0000000112117824 */ /* 0x000fe200030e0602 */
[----:B------:R-:W0:Y:S01]  /*24520*/  LDCU UR4, c[0x0][0x39c] ;  /* 0x00007380ff0477ac */ /* 0x000e220008000800 */
[----:B------:R1:W-:Y:S01]  /*24530*/  @P4 STG.E.U8 desc[UR8][R20.64], R23 ;  /* 0x0000001714004986 */ /* 0x0003e2000c101108 */
[----:B------:R-:W-:Y:S01]  /*24540*/  ISETP.LT.AND P4, PT, R15, UR6, !P3 ;  /* 0x000000060f007c0c */ /* 0x000fe2000df81270 */
[----:B------:R-:W0:Y:S01]  /*24550*/  LDCU UR6, c[0x0][0x398] ;  /* 0x00007300ff0677ac */ /* 0x000e220008000800 */
[----:B-1----:R-:W-:Y:S01]  /*24560*/  VIADD R20, R22, UR26 ;  /* 0x0000001a16147c36 */ /* 0x002fe20008000000 */
[----:B---3--:R-:W-:-:S05]  /*24570*/  PRMT R19, R12, 0x7770, RZ ;  /* 0x000077700c137816 */ /* 0x008fca00000000ff */
[----:B------:R1:W-:Y:S01]  /*24580*/  @P5 STG.E.U8 desc[UR8][R16.64], R19 ;  /* 0x0000001310005986 */ /* 0x0003e2000c101108 */
[----:B------:R-:W-:Y:S02]  /*24590*/  PRMT R21, R12, 0x7771, RZ ;  /* 0x000077710c157816 */ /* 0x000fe400000000ff */
[----:B-1----:R-:W-:-:S05]  /*245a0*/  IADD3 R16, P3, PT, R22, R3, RZ ;  /* 0x0000000316107210 */ /* 0x002fca0007f7e0ff */
[----:B------:R-:W-:Y:S01]  /*245b0*/  IMAD.X R17, R18, 0x1, R28, P3 ;  /* 0x0000000112117824 */ /* 0x000fe200018e061c */
[----:B--2---:R-:W-:Y:S01]  /*245c0*/  ISETP.LT.AND P5, PT, R10, UR10, !P2 ;  /* 0x0000000a0a007c0c */ /* 0x004fe2000d7a1270 */
[----:B------:R-:W-:Y:S01]  /*245d0*/  VIADD R19, R11, 0x13 ;  /* 0x000000130b137836 */ /* 0x000fe20000000000 */
[----:B------:R-:W-:Y:S01]  /*245e0*/  SHF.R.S32.HI R22, RZ, 0x1f, R20 ;  /* 0x0000001fff167819 */ /* 0x000fe20000011414 */
[----:B------:R-:W1:Y:S01]  /*245f0*/  LDCU UR10, c[0x0][0x398] ;  /* 0x00007300ff0a77ac */ /* 0x000e620008000800 */
[----:B------:R2:W-:Y:S01]  /*24600*/  @P4 STG.E.U8 desc[UR8][R16.64], R21 ;  /* 0x0000001510004986 */ /* 0x0005e2000c101108 */
[----:B------:R-:W-:Y:S02]  /*24610*/  ISETP.LT.AND P4, PT, R15, UR12, !P2 ;  /* 0x0000000c0f007c0c */ /* 0x000fe4000d781270 */
[----:B------:R-:W-:Y:S01]  /*24620*/  IADD3 R18, P6, PT, R20, R0, RZ ;  /* 0x0000000014127210 */ /* 0x000fe20007fde0ff */
[----:B------:R-:W3:Y:S01]  /*24630*/  LDCU UR12, c[0x0][0x398] ;  /* 0x00007300ff0c77ac */ /* 0x000ee20008000800 */
[----:B------:R-:W-:Y:S01]  /*24640*/  PRMT R23, R12, 0x7772, RZ ;  /* 0x000077720c177816 */ /* 0x000fe200000000ff */
[C---:B--2---:R-:W-:Y:S01]  /*24650*/  VIADD R21, R20.reuse, UR26 ;  /* 0x0000001a14157c36 */ /* 0x044fe20008000000 */
[----:B------:R-:W-:-:S02]  /*24660*/  IADD3 R16, P2, PT, R20, R3, RZ ;  /* 0x0000000314107210 */ /* 0x000fc40007f5e0ff */
[----:B------:R-:W-:Y:S02]  /*24670*/  PRMT R20, R12, 0x7773, RZ ;  /* 0x000077730c147816 */ /* 0x000fe400000000ff */
[----:B------:R-:W2:Y:S01]  /*24680*/  LDL.LU R12, [R1+0xb18] ;  /* 0x000b1800010c7983 */ /* 0x000ea20000300800 */
[----:B0-----:R-:W-:Y:S01]  /*24690*/  ISETP.GE.AND P3, PT, R19, UR4, PT ;  /* 0x0000000413007c0c */ /* 0x001fe2000bf66270 */
[----:B------:R-:W0:Y:S01]  /*246a0*/  LDCU UR4, c[0x0][0x39c] ;  /* 0x00007380ff0477ac */ /* 0x000e220008000800 */
[C---:B------:R-:W-:Y:S02]  /*246b0*/  IMAD.X R19, R22.reuse, 0x1, R2, P6 ;  /* 0x0000000116137824 */ /* 0x040fe400030e0602 */
[----:B------:R-:W-:-:S03]  /*246c0*/  IMAD.X R17, R22, 0x1, R28, P2 ;  /* 0x0000000116117824 */ /* 0x000fc600010e061c */
[----:B------:R0:W-:Y:S01]  /*246d0*/  @P5 STG.E.U8 desc[UR8][R18.64], R23 ;  /* 0x0000001712005986 */ /* 0x0001e2000c101108 */
[----:B------:R-:W-:Y:S01]  /*246e0*/  ISETP.LT.AND P5, PT, R10, UR14, !P0 ;  /* 0x0000000e0a007c0c */ /* 0x000fe2000c7a1270 */
[----:B------:R-:W1:Y:S02]  /*246f0*/  LDCU UR14, c[0x0][0x398] ;  /* 0x00007300ff0e77ac */ /* 0x000e640008000800 */
[----:B------:R3:W-:Y:S01]  /*24700*/  @P4 STG.E.U8 desc[UR8][R16.64], R20 ;  /* 0x0000001410004986 */ /* 0x0007e2000c101108 */
[----:B------:R-:W-:Y:S01]  /*24710*/  ISETP.LT.AND P4, PT, R15, UR6, !P0 ;  /* 0x000000060f007c0c */ /* 0x000fe2000c781270 */
[----:B------:R-:W1:Y:S01]  /*24720*/  LDCU UR6, c[0x0][0x398] ;  /* 0x00007300ff0677ac */ /* 0x000e620008000800 */
[----:B0-----:R-:W-:Y:S01]  /*24730*/  VIADD R19, R11, 0x14 ;  /* 0x000000140b137836 */ /* 0x001fe20000000000 */
[----:B------:R-:W-:Y:S02]  /*24740*/  SHF.R.S32.HI R23, RZ, 0x1f, R21 ;  /* 0x0000001fff177819 */ /* 0x000fe40000011415 */
[----:B------:R-:W-:-:S02]  /*24750*/  IADD3 R18, P6, PT, R21, R0, RZ ;  /* 0x0000000015127210 */ /* 0x000fc40007fde0ff */
[C---:B---3--:R-:W-:Y:S01]  /*24760*/  IADD3 R16, P0, PT, R21.reuse, R3, RZ ;  /* 0x0000000315107210 */ /* 0x048fe20007f1e0ff */
[----:B------:R-:W-:Y:S01]  /*24770*/  VIADD R20, R21, UR26 ;  /* 0x0000001a15147c36 */ /* 0x000fe20008000000 */
[----:B------:R-:W-:Y:S01]  /*24780*/  ISETP.GE.AND P2, PT, R19, UR4, PT ;  /* 0x0000000413007c0c */ /* 0x000fe2000bf46270 */
[----:B------:R-:W-:Y:S01]  /*24790*/  IMAD.X R19, R23, 0x1, R2, P6 ;  /* 0x0000000117137824 */ /* 0x000fe200030e0602 */
[----:B----4-:R-:W-:Y:S01]  /*247a0*/  PRMT R22, R13, 0x7770, RZ ;  /* 0x000077700d167816 */ /* 0x010fe200000000ff */
[----:B------:R-:W-:Y:S01]  /*247b0*/  IMAD.X R17, R23, 0x1, R28, P0 ;  /* 0x0000000117117824 */ /* 0x000fe200000e061c */
[----:B------:R-:W-:Y:S01]  /*247c0*/  PRMT R21, R13, 0x7771, RZ ;  /* 0x000077710d157816 */ /* 0x000fe200000000ff */
[----:B------:R-:W0:Y:S02]  /*247d0*/  LDCU UR4, c[0x0][0x39c] ;  /* 0x00007380ff0477ac */ /* 0x000e240008000800 */
[----:B------:R3:W-:Y:S01]  /*247e0*/  @P5 STG.E.U8 desc[UR8][R18.64], R22 ;  /* 0x0000001612005986 */ /* 0x0007e2000c101108 */
[----:B-1----:R-:W-:Y:S01]  /*247f0*/  ISETP.LT.AND P5, PT, R10, UR10, !P3 ;  /* 0x0000000a0a007c0c */ /* 0x002fe2000dfa1270 */
[----:B------:R-:W1:Y:S02]  /*24800*/  LDCU UR10, c[0x0][0x398] ;  /* 0x00007300ff0a77ac */ /* 0x000e640008000800 */
[----:B------:R4:W-:Y:S01]  /*24810*/  @P4 STG.E.U8 desc[UR8][R16.64], R21 ;  /* 0x0000001510004986 */ /* 0x0009e2000c101108 */
[----:B------:R-:W-:Y:S01]  /*24820*/  ISETP.LT.AND P4, PT, R15, UR12, !P3 ;  /* 0x0000000c0f007c0c */ /* 0x000fe2000df81270 */
[----:B------:R-:W0:Y:S01]  /*24830*/  LDCU UR12, c[0x0][0x398] ;  /* 0x00007300ff0c77ac */ /* 0x000e220008000800 */
[----:B------:R-:W-:-:S02]  /*24840*/  PRMT R23, R13, 0x7772, RZ ;  /* 0x000077720d177816 */ /* 0x000fc400000000ff */
[----:B---3--:R-:W-:Y:S02]  /*24850*/  SHF.R.S32.HI R22, RZ, 0x1f, R20 ;  /* 0x0000001fff167819 */ /* 0x008fe40000011414 */
[C---:B------:R-:W-:Y:S01]  /*24860*/  IADD3 R18, P6, PT, R20.reuse, R0, RZ ;  /* 0x0000000014127210 */ /* 0x040fe20007fde0ff */
[C---:B----4-:R-:W-:Y:S01]  /*24870*/  VIADD R21, R20.reuse, UR26 ;  /* 0x0000001a14157c36 */ /* 0x050fe20008000000 */
[----:B------:R-:W-:Y:S02]  /*24880*/  IADD3 R16, P3, PT, R20, R3, RZ ;  /* 0x0000000314107210 */ /* 0x000fe40007f7e0ff */
[----:B------:R-:W-:Y:S02]  /*24890*/  PRMT R20, R13, 0x7773, RZ ;  /* 0x000077730d147816 */ /* 0x000fe400000000ff */
[----:B------:R-:W3:Y:S01]  /*248a0*/  LDL.LU R13, [R1+0xb14] ;  /* 0x000b1400010d7983 */ /* 0x000ee20000300800 */
[----:B------:R-:W-:-:S05]  /*248b0*/  VIADD R19, R11, 0x15 ;  /* 0x000000150b137836 */ /* 0x000fca0000000000 */
[----:B0-----:R-:W-:Y:S01]  /*248c0*/  ISETP.GE.AND P0, PT, R19, UR4, PT ;  /* 0x0000000413007c0c */ /* 0x001fe2000bf06270 */
[----:B------:R-:W0:Y:S01]  /*248d0*/  LDCU UR4, c[0x0][0x39c] ;  /* 0x00007380ff0477ac */ /* 0x000e220008000800 */
[----:B------:R-:W-:-:S05]  /*248e0*/  IMAD.X R19, R22, 0x1, R2, P6 ;  /* 0x0000000116137824 */ /* 0x000fca00030e0602 */
[----:B------:R4:W-:Y:S01]  /*248f0*/  @P5 STG.E.U8 desc[UR8][R18.64], R23 ;  /* 0x0000001712005986 */ /* 0x0009e2000c101108 */
[----:B------:R-:W-:Y:S01]  /*24900*/  IMAD.X R17, R22, 0x1, R28, P3 ;  /* 0x0000000116117824 */ /* 0x000fe200018e061c */
[----:B------:R-:W-:Y:S01]  /*24910*/  ISETP.LT.AND P5, PT, R10, UR14, !P2 ;  /* 0x0000000e0a007c0c */ /* 0x000fe2000d7a1270 */
[----:B------:R-:W1:Y:S01]  /*24920*/  LDCU UR14, c[0x0][0x398] ;  /* 0x00007300ff0e77ac */ /* 0x000e620008000800 */
[----:B----4-:R-:W-:Y:S01]  /*24930*/  VIADD R19, R11, 0x16 ;  /* 0x000000160b137836 */ /* 0x010fe20000000000 */
[----:B------:R-:W-:-:S04]  /*24940*/  SHF.R.S32.HI R23, RZ, 0x1f, R21 ;  /* 0x0000001fff177819 */ /* 0x000fc80000011415 */
[----:B0-----:R-:W-:Y:S01]  /*24950*/  ISETP.GE.AND P3, PT, R19, UR4, PT ;  /* 0x0000000413007c0c */ /* 0x001fe2000bf66270 */
[----:B------:R-:W0:Y:S01]  /*24960*/  LDCU UR4, c[0x0][0x39c] ;  /* 0x00007380ff0477ac */ /* 0x000e220008000800 */
[----:B------:R-:W-:Y:S02]  /*24970*/  IADD3 R18, P6, PT, R21, R0, RZ ;  /* 0x0000000015127210 */ /* 0x000fe40007fde0ff */
[----:B------:R-:W-:-:S03]  /*24980*/  PRMT R22, R14, 0x7770, RZ ;  /* 0x000077700e167816 */ /* 0x000fc600000000ff */
[----:B------:R-:W-:Y:S01]  /*24990*/  IMAD.X R19, R23, 0x1, R2, P6 ;  /* 0x0000000117137824 */ /* 0x000fe200030e0602 */
[----:B------:R4:W-:Y:S01]  /*249a0*/  @P4 STG.E.U8 desc[UR8][R16.64], R20 ;  /* 0x0000001410004986 */ /* 0x0009e2000c101108 */
[----:B------:R-:W-:Y:S01]  /*249b0*/  ISETP.LT.AND P4, PT, R15, UR6, !P2 ;  /* 0x000000060f007c0c */ /* 0x000fe2000d781270 */
[----:B------:R-:W0:Y:S02]  /*249c0*/  LDCU UR6, c[0x0][0x398] ;  /* 0x00007300ff0677ac */ /* 0x000e240008000800 */
[----:B------:R0:W-:Y:S01]  /*249d0*/  @P5 STG.E.U8 desc[UR8][R18.64], R22 ;  /* 0x0000001612005986 */ /* 0x0001e2000c101108 */
[----:B-1----:R-:W-:Y:S01]  /*249e0*/  ISETP.LT.AND P5, PT, R10, UR10, !P0 ;  /* 0x0000000a0a007c0c */ /* 0x002fe2000c7a1270 */
[----:B------:R-:W1:Y:S01]  /*249f0*/  LDCU UR10, c[0x0][0x398] ;  /* 0x00007300ff0a77ac */ /* 0x000e620008000800 */
[----:B----4-:R-:W-:Y:S01]  /*24a00*/  IADD3 R16, P2, PT, R21, R3, RZ ;  /* 0x0000000315107210 */ /* 0x010fe20007f5e0ff */
[----:B0-----:R-:W-:Y:S02]  /*24a10*/  VIADD R19, R11, 0x17 ;  /* 0x000000170b137836 */ /* 0x001fe40000000000 */
[----:B------:R-:W-:-:S02]  /*24a20*/  VIADD R22, R21, UR26 ;  /* 0x0000001a15167c36 */ /* 0x000fc40008000000 */
[----:B------:R-:W-:Y:S01]  /*24a30*/  IMAD.X R17, R23, 0x1, R28, P2 ;  /* 0x0000000117117824 */ /* 0x000fe200010e061c */
[----:B------:R-:W-:Y:S01]  /*24a40*/  ISETP.GE.AND P2, PT, R19, UR4, PT ;  /* 0x0000000413007c0c */ /* 0x000fe2000bf46270 */
[----:B------:R-:W0:Y:S01]  /*24a50*/  LDCU UR4, c[0x0][0x39c] ;  /* 0x00007380ff0477ac */ /* 0x000e220008000800 */
[----:B------:R-:W-:Y:S02]  /*24a60*/  SHF.R.S32.HI R20, RZ, 0x1f, R22 ;  /* 0x0000001fff147819 */ /* 0x000fe40000011416 */
        /* <DEDUP_REMOVED lines=8> */
[----:B------:R-:W-:Y:S01]  /*24af0*/  ISETP.LT.AND P5, PT, R10, UR14, !P3 ;  /* 0x0000000e0a007c0c */ /* 0x000fe2000dfa1270 */
[----:B------:R-:W0:Y:S01]  /*24b00*/  LDCU UR14, c[0x0][0x398] ;  /* 0x00007300ff0e77ac */ /* 0x000e220008000800 */
[C---:B----4-:R-:W-:Y:S01]  /*24b10*/  IADD3 R16, P0, PT, R22.reuse, R3, RZ ;  /* 0x0000000316107210 */ /* 0x050fe20007f1e0ff */
[----:B------:R-:W-:Y:S02]  /*24b20*/  VIADD R21, R22, UR26 ;  /* 0x0000001a16157c36 */ /* 0x000fe40008000000 */
[----:B-1----:R-:W-:-:S02]  /*24b30*/  VIADD R19, R11, 0x18 ;  /* 0x000000180b137836 */ /* 0x002fc40000000000 */
[----:B------:R-:W-:-:S03]  /*24b40*/  IMAD.X R17, R20, 0x1, R28, P0 ;  /* 0x0000000114117824 */ /* 0x000fc600000e061c */
[----:B0-----:R-:W-:Y:S01]  /*24b50*/  ISETP.GE.AND P0, PT, R19, UR4, PT ;  /* 0x0000000413007c0c */ /* 0x001fe2000bf06270 */
[----:B------:R-:W0:Y:S01]  /*24b60*/  LDCU UR4, c[0x0][0x39c] ;  /* 0x00007380ff0477ac */ /* 0x000e220008000800 */
[----:B------:R-:W-:Y:S02]  /*24b70*/  SHF.R.S32.HI R23, RZ, 0x1f, R21 ;  /* 0x0000001fff177819 */ /* 0x000fe40000011415 */
[----:B------:R-:W-:Y:S02]  /*24b80*/  IADD3 R18, P6, PT, R21, R0, RZ ;  /* 0x0000000015127210 */ /* 0x000fe40007fde0ff */
[----:B------:R-:W-:Y:S02]  /*24b90*/  PRMT R20, R14, 0x7773, RZ ;  /* 0x000077730e147816 */ /* 0x000fe400000000ff */
[----:B------:R-:W-:Y:S01]  /*24ba0*/  PRMT R22, R29, 0x7770, RZ ;  /* 0x000077701d167816 */ /* 0x000fe200000000ff */
[----:B------:R-:W-:Y:S01]  /*24bb0*/  IMAD.X R19, R23, 0x1, R2, P6 ;  /* 0x0000000117137824 */ /* 0x000fe200030e0602 */
[----:B------:R-:W4:Y:S04]  /*24bc0*/  LDL.LU R14, [R1+0xb10] ;  /* 0x000b1000010e7983 */ /* 0x000f280000300800 */
[----:B------:R1:W-:Y:S01]  /*24bd0*/  @P4 STG.E.U8 desc[UR8][R16.64], R20 ;  /* 0x0000001410004986 */ /* 0x0003e2000c101108 */
[----:B------:R-:W-:Y:S01]  /*24be0*/  ISETP.LT.AND P4, PT, R15, UR6, !P3 ;  /* 0x000000060f007c0c */ /* 0x000fe2000df81270 */
[----:B------:R-:W0:Y:S02]  /*24bf0*/  LDCU UR6, c[0x0][0x398] ;  /* 0x00007300ff0677ac */ /* 0x000e240008000800 */
[----:B------:R0:W-:Y:S01]  /*24c00*/  @P5 STG.E.U8 desc[UR8][R18.64], R22 ;  /* 0x0000001612005986 */ /* 0x0001e2000c101108 */
[----:B------:R-:W-:Y:S01]  /*24c10*/  ISETP.LT.AND P5, PT, R10, UR10, !P2 ;  /* 0x0000000a0a007c0c */ /* 0x000fe2000d7a1270 */
[----:B------:R-:W2:Y:S01]  /*24c20*/  LDCU UR10, c[0x0][0x398] ;  /* 0x00007300ff0a77ac */ /* 0x000ea20008000800 */
[----:B-1----:R-:W-:Y:S01]  /*24c30*/  IADD3 R16, P3, PT, R21, R3, RZ ;  /* 0x0000000315107210 */ /* 0x002fe20007f7e0ff */
[----:B0-----:R-:W-:-:S02]  /*24c40*/  VIADD R19, R11, 0x19 ;  /* 0x000000190b137836 */ /* 0x001fc40000000000 */
[----:B------:R-:W-:Y:S02]  /*24c50*/  VIADD R22, R21, UR26 ;  /* 0x0000001a15167c36 */ /* 0x000fe40008000000 */
        /* <DEDUP_REMOVED lines=13> */
[----:B------:R-:W2:Y:S01]  /*24d30*/  LDCU UR14, c[0x0][0x398] ;  /* 0x00007300ff0e77ac */ /* 0x000ea20008000800 */
[C---:B-1----:R-:W-:Y:S01]  /*24d40*/  IADD3 R16, P2, PT, R22.reuse, R3, RZ ;  /* 0x0000000316107210 */ /* 0x042fe20007f5e0ff */
[----:B------:R-:W-:Y:S02]  /*24d50*/  VIADD R21, R22, UR26 ;  /* 0x0000001a16157c36 */ /* 0x000fe40008000000 */
[----:B0-----:R-:W-:-:S02]  /*24d60*/  VIADD R19, R11, 0x1a ;  /* 0x0000001a0b137836 */ /* 0x001fc40000000000 */
[----:B------:R-:W-:-:S03]  /*24d70*/  IMAD.X R17, R20, 0x1, R28, P2 ;  /* 0x0000000114117824 */ /* 0x000fc600010e061c */
[----:B------:R-:W-:Y:S01]  /*24d80*/  ISETP.GE.AND P2, PT, R19, UR4, PT ;  /* 0x0000000413007c0c */ /* 0x000fe2000bf46270 */
[----:B------:R-:W0:Y:S01]  /*24d90*/  LDCU UR4, c[0x0][0x39c] ;  /* 0x00007380ff0477ac */ /* 0x000e220008000800 */
[----:B------:R-:W-:Y:S02]  /*24da0*/  SHF.R.S32.HI R22, RZ, 0x1f, R21 ;  /* 0x0000001fff167819 */ /* 0x000fe40000011415 */
[----:B------:R-:W-:Y:S02]  /*24db0*/  IADD3 R18, P6, PT, R21, R0, RZ ;  /* 0x0000000015127210 */ /* 0x000fe40007fde0ff */
[----:B------:R-:W-:-:S03]  /*24dc0*/  PRMT R20, R29, 0x7773, RZ ;  /* 0x000077731d147816 */ /* 0x000fc600000000ff */
[----:B------:R-:W-:Y:S02]  /*24dd0*/  IMAD.X R19, R22, 0x1, R2, P6 ;  /* 0x0000000116137824 */ /* 0x000fe400030e0602 */
[----:B------:R1:W-:Y:S01]  /*24de0*/  @P4 STG.E.U8 desc[UR8][R16.64], R20 ;  /* 0x0000001410004986 */ /* 0x0003e2000c101108 */
[----:B------:R-:W-:Y:S01]  /*24df0*/  ISETP.LT.AND P4, PT, R15, UR6, !P0 ;  /* 0x000000060f007c0c */ /* 0x000fe2000c781270 */
[----:B------:R-:W0:Y:S01]  /*24e00*/  LDCU UR6, c[0x0][0x398] ;  /* 0x00007300ff0677ac */ /* 0x000e220008000800 */
[----:B-1----:R-:W-:-:S05]  /*24e10*/  IADD3 R16, P0, PT, R21, R3, RZ ;  /* 0x0000000315107210 */ /* 0x002fca0007f1e0ff */
[----:B------:R-:W-:Y:S01]  /*24e20*/  IMAD.X R17, R22, 0x1, R28, P0 ;  /* 0x0000000116117824 */ /* 0x000fe200000e061c */
[----:B--2---:R-:W-:-:S05]  /*24e30*/  PRMT R23, R12, 0x7770, RZ ;  /* 0x000077700c177816 */ /* 0x004fca00000000ff */
[----:B------:R1:W-:Y:S01]  /*24e40*/  @P5 STG.E.U8 desc[UR8][R18.64], R23 ;  /* 0x0000001712005986 */ /* 0x0003e2000c101108 */
[----:B------:R-:W-:Y:S01]  /*24e50*/  ISETP.LT.AND P5, PT, R10, UR10, !P3 ;  /* 0x0000000a0a007c0c */ /* 0x000fe2000dfa1270 */
[----:B------:R-:W2:Y:S01]  /*24e60*/  LDCU UR10, c[0x0][0x398] ;  /* 0x00007300ff0a77ac */ /* 0x000ea20008000800 */
[----:B-1----:R-:W-:Y:S02]  /*24e70*/  VIADD R19, R11, 0x1b ;  /* 0x0000001b0b137836 */ /* 0x002fe40000000000 */
[----:B------:R-:W-:-:S03]  /*24e80*/  VIADD R23, R21, UR26 ;  /* 0x0000001a15177c36 */ /* 0x000fc60008000000 */
[----:B0-----:R-:W-:Y:S01]  /*24e90*/  ISETP.GE.AND P0, PT, R19, UR4, PT ;  /* 0x0000000413007c0c */ /* 0x001fe2000bf06270 */
[----:B------:R-:W0:Y:S01]  /*24ea0*/  LDCU UR4, c[0x0][0x39c] ;  /* 0x00007380ff0477ac */ /* 0x000e220008000800 */
[----:B------:R-:W-:Y:S02]  /*24eb0*/  SHF.R.S32.HI R20, RZ, 0x1f, R23 ;  /* 0x0000001fff147819 */ /* 0x000fe40000011417 */
        /* <DEDUP_REMOVED lines=8> */
[----:B------:R-:W-:Y:S01]  /*24f40*/  ISETP.LT.AND P5, PT, R10, UR14, !P2 ;  /* 0x0000000e0a007c0c */ /* 0x000fe2000d7a1270 */
[----:B------:R-:W0:Y:S01]  /*24f50*/  LDCU UR14, c[0x0][0x398] ;  /* 0x00007300ff0e77ac */ /* 0x000e220008000800 */
[C---:B-1----:R-:W-:Y:S01]  /*24f60*/  IADD3 R16, P3, PT, R23.reuse, R3, RZ ;  /* 0x0000000317107210 */ /* 0x042fe20007f7e0ff */
[----:B--2---:R-:W-:-:S02]  /*24f70*/  VIADD R22, R23, UR26 ;  /* 0x0000001a17167c36 */ /* 0x004fc40008000000 */
[----:B------:R-:W-:Y:S02]  /*24f80*/  VIADD R19, R11, 0x1c ;  /* 0x0000001c0b137836 */ /* 0x000fe40000000000 */
[----:B------:R-:W-:Y:S01]  /*24f90*/  IMAD.X R17, R20, 0x1, R28, P3 ;  /* 0x0000000114117824 */ /* 0x000fe200018e061c */
[----:B------:R-:W-:Y:S02]  /*24fa0*/  SHF.R.S32.HI R21, RZ, 0x1f, R22 ;  /* 0x0000001fff157819 */ /* 0x000fe40000011416 */
[----:B------:R-:W-:Y:S02]  /*24fb0*/  IADD3 R18, P6, PT, R22, R0, RZ ;  /* 0x0000000016127210 */ /* 0x000fe40007fde0ff */
[----:B0-----:R-:W-:Y:S01]  /*24fc0*/  ISETP.GE.AND P3, PT, R19, UR4, PT ;  /* 0x0000000413007c0c */ /* 0x001fe2000bf66270 */
[----:B------:R-:W0:Y:S01]  /*24fd0*/  LDCU UR4, c[0x0][0x39c] ;  /* 0x00007380ff0477ac */ /* 0x000e220008000800 */
[----:B------:R-:W-:Y:S01]  /*24fe0*/  PRMT R12, R12, 0x7773, RZ ;  /* 0x000077730c0c7816 */ /* 0x000fe200000000ff */
[----:B------:R-:W-:Y:S01]  /*24ff0*/  IMAD.X R19, R21, 0x1, R2, P6 ;  /* 0x0000000115137824 */ /* 0x000fe200030e0602 */
[----:B---3--:R-:W-:-:S03]  /*25000*/  PRMT R20, R13, 0x7770, RZ ;  /* 0x000077700d147816 */ /* 0x008fc600000000ff */
[----:B------:R1:W-:Y:S01]  /*25010*/  @P4 STG.E.U8 desc[UR8][R16.64], R12 ;  /* 0x0000000c10004986 */ /* 0x0003e2000c101108 */
[----:B------:R-:W-:Y:S01]  /*25020*/  ISETP.LT.AND P4, PT, R15, UR6, !P2 ;  /* 0x000000060f007c0c */ /* 0x000fe2000d781270 */
[----:B------:R-:W2:Y:S02]  /*25030*/  LDCU UR6, c[0x0][0x398] ;  /* 0x00007300ff0677ac */ /* 0x000ea40008000800 */
[----:B------:R3:W-:Y:S01]  /*25040*/  @P5 STG.E.U8 desc[UR8][R18.64], R20 ;  /* 0x0000001412005986 */ /* 0x0007e2000c101108 */
[----:B------:R-:W-:Y:S01]  /*25050*/  ISETP.LT.AND P5, PT, R10, UR10, !P0 ;  /* 0x0000000a0a007c0c */ /* 0x000fe2000c7a1270 */
[----:B------:R-:W0:Y:S02]  /*25060*/  LDCU UR10, c[0x0][0x398] ;  /* 0x00007300ff0a77ac */ /* 0x000e240008000800 */
[----:B------:R-:W2:Y:S01]  /*25070*/  LDL.LU R15, [R1+0xb0c] ;  /* 0x000b0c00010f7983 */ /* 0x000ea20000300800 */
[C---:B-1----:R-:W-:Y:S01]  /*25080*/  IADD3 R16, P2, PT, R22.reuse, R3, RZ ;  /* 0x0000000316107210 */ /* 0x042fe20007f5e0ff */
[----:B---3--:R-:W-:-:S02]  /*25090*/  VIADD R20, R22, UR26 ;  /* 0x0000001a16147c36 */ /* 0x008fc40008000000 */
[----:B------:R-:W-:-:S03]  /*250a0*/  VIADD R19, R11, 0x1d ;  /* 0x0000001d0b137836 */ /* 0x000fc60000000000 */
[----:B------:R-:W-:Y:S02]  /*250b0*/  SHF.R.S32.HI R12, RZ, 0x1f, R20 ;  /* 0x0000001fff0c7819 */ /* 0x000fe40000011414 */
[----:B------:R-:W-:Y:S01]  /*250c0*/  IADD3 R18, P6, PT, R20, R0, RZ ;  /* 0x0000000014127210 */ /* 0x000fe20007fde0ff */
[----:B------:R-:W-:Y:S01]  /*250d0*/  IMAD.X R17, R21, 0x1, R28, P2 ;  /* 0x0000000115117824 */ /* 0x000fe200010e061c */
[----:B0-----:R-:W-:Y:S01]  /*250e0*/  ISETP.GE.AND P2, PT, R19, UR4, PT ;  /* 0x0000000413007c0c */ /* 0x001fe2000bf46270 */
[----:B------:R-:W0:Y:S01]  /*250f0*/  LDCU UR4, c[0x0][0x39c] ;  /* 0x00007380ff0477ac */ /* 0x000e220008000800 */
[C---:B------:R-:W-:Y:S01]  /*25100*/  PRMT R21, R13.reuse, 0x7771, RZ ;  /* 0x000077710d157816 */ /* 0x040fe200000000ff */
[----:B------:R-:W-:Y:S01]  /*25110*/  IMAD.X R19, R12, 0x1, R2, P6 ;  /* 0x000000010c137824 */ /* 0x000fe200030e0602 */
[----:B------:R-:W-:-:S03]  /*25120*/  PRMT R22, R13, 0x7772, RZ ;  /* 0x000077720d167816 */ /* 0x000fc600000000ff */
[----:B------:R-:W-:Y:S04]  /*25130*/  @P4 STG.E.U8 desc[UR8][R16.64], R21 ;  /* 0x0000001510004986 */ /* 0x000fe8000c101108 */
[----:B------:R1:W-:Y:S04]  /*25140*/  @P5 STG.E.U8 desc[UR8][R18.64], R22 ;  /* 0x0000001612005986 */ /* 0x0003e8000c101108 */
[----:B-1----:R-:W3:Y:S01]  /*25150*/  LDL.LU R22, [R1+0x9f0] ;  /* 0x0009f00001167983 */ /* 0x002ee20000300800 */
[----:B------:R-:W-:Y:S01]  /*25160*/  VIADD R19, R20, UR26 ;  /* 0x0000001a14137c36 */ /* 0x000fe20008000000 */
[----:B------:R-:W-:Y:S01]  /*25170*/  ISETP.LT.AND P5, PT, R10, UR14, !P3 ;  /* 0x0000000e0a007c0c */ /* 0x000fe2000dfa1270 */
[----:B------:R-:W1:Y:S03]  /*25180*/  LDCU UR14, c[0x0][0x398] ;  /* 0x00007300ff0e77ac */ /* 0x000e660008000800 */
[----:B------:R-:W-:-:S02]  /*25190*/  SHF.R.S32.HI R18, RZ, 0x1f, R19 ;  /* 0x0000001fff127819 */ /* 0x000fc40000011413 */
[C---:B----4-:R-:W-:Y:S02]  /*251a0*/  PRMT R21, R14.reuse, 0x7770, RZ ;  /* 0x000077700e157816 */ /* 0x050fe400000000ff */
[----:B------:R-:W-:Y:S02]  /*251b0*/  PRMT R29, R14, 0x7773, RZ ;  /* 0x000077730e1d7816 */ /* 0x000fe400000000ff */
[----:B---3--:R-:W-:Y:S01]  /*251c0*/  ISETP.LT.AND P4, PT, R22, UR12, !P0 ;  /* 0x0000000c16007c0c */ /* 0x008fe2000c781270 */
[----:B------:R-:W3:Y:S01]  /*251d0*/  LDCU UR12, c[0x0][0x398] ;  /* 0x00007300ff0c77ac */ /* 0x000ee20008000800 */
[----:B------:R-:W-:Y:S01]  /*251e0*/  IADD3 R16, P0, PT, R20, R3, RZ ;  /* 0x0000000314107210 */ /* 0x000fe20007f1e0ff */
[----:B------:R-:W-:-:S04]  /*251f0*/  VIADD R20, R11, 0x1e ;  /* 0x0000001e0b147836 */ /* 0x000fc80000000000 */
[----:B------:R-:W-:Y:S01]  /*25200*/  IMAD.X R17, R12, 0x1, R28, P0 ;  /* 0x000000010c117824 */ /* 0x000fe200000e061c */
[----:B0-----:R-:W-:Y:S01]  /*25210*/  ISETP.GE.AND P0, PT, R20, UR4, PT ;  /* 0x0000000414007c0c */ /* 0x001fe2000bf06270 */
[----:B------:R-:W0:Y:S01]  /*25220*/  LDCU UR4, c[0x0][0x39c] ;  /* 0x00007380ff0477ac */ /* 0x000e220008000800 */
[----:B------:R-:W-:Y:S02]  /*25230*/  IADD3 R12, P6, PT, R19, R0, RZ ;  /* 0x00000000130c7210 */ /* 0x000fe40007fde0ff */
[----:B------:R-:W-:-:S03]  /*25240*/  PRMT R20, R13, 0x7773, RZ ;  /* 0x000077730d147816 */ /* 0x000fc600000000ff */
[----:B------:R-:W-:Y:S02]  /*25250*/  IMAD.X R13, R18, 0x1, R2, P6 ;  /* 0x00000001120d7824 */ /* 0x000fe400030e0602 */
[----:B------:R4:W-:Y:S01]  /*25260*/  @P4 STG.E.U8 desc[UR8][R16.64], R20 ;  /* 0x0000001410004986 */ /* 0x0009e2000c101108 */
[----:B--2---:R-:W-:Y:S01]  /*25270*/  ISETP.LT.AND P4, PT, R22, UR6, !P3 ;  /* 0x0000000616007c0c */ /* 0x004fe2000df81270 */
[----:B------:R-:W2:Y:S02]  /*25280*/  LDCU UR6, c[0x0][0x398] ;  /* 0x00007300ff0677ac */ /* 0x000ea40008000800 */
[----:B------:R0:W-:Y:S01]  /*25290*/  @P5 STG.E.U8 desc[UR8][R12.64], R21 ;  /* 0x000000150c005986 */ /* 0x0001e2000c101108 */
[----:B------:R-:W-:Y:S01]  /*252a0*/  ISETP.LT.AND P5, PT, R10, UR10, !P2 ;  /* 0x0000000a0a007c0c */ /* 0x000fe2000d7a1270 */
[----:B------:R-:W1:Y:S01]  /*252b0*/  LDCU UR10, c[0x0][0x398] ;  /* 0x00007300ff0a77ac */ /* 0x000e620008000800 */
[----:B----4-:R-:W-:Y:S01]  /*252c0*/  VIADD R17, R11, 0x1f ;  /* 0x0000001f0b117836 */ /* 0x010fe20000000000 */
[C---:B0-----:R-:W-:Y:S01]  /*252d0*/  IADD3 R12, P3, PT, R19.reuse, R3, RZ ;  /* 0x00000003130c7210 */ /* 0x041fe20007f7e0ff */
[----:B------:R-:W-:-:S04]  /*252e0*/  VIADD R20, R19, UR26 ;  /* 0x0000001a13147c36 */ /* 0x000fc80008000000 */
        /* <DEDUP_REMOVED lines=9> */
[----:B---3--:R-:W-:Y:S01]  /*25380*/  ISETP.LT.AND P4, PT, R22, UR12, !P2 ;  /* 0x0000000c16007c0c */ /* 0x008fe2000d781270 */
[----:B------:R-:W3:Y:S02]  /*25390*/  LDCU UR12, c[0x0][0x398] ;  /* 0x00007300ff0c77ac */ /* 0x000ee40008000800 */
[----:B------:R0:W-:Y:S01]  /*253a0*/  @P5 STG.E.U8 desc[UR8][R16.64], R21 ;  /* 0x0000001510005986 */ /* 0x0001e2000c101108 */
[----:B-1----:R-:W-:Y:S01]  /*253b0*/  ISETP.LT.AND P5, PT, R10, UR14, !P0 ;  /* 0x0000000e0a007c0c */ /* 0x002fe2000c7a1270 */
[----:B------:R-:W1:Y:S01]  /*253c0*/  LDCU UR14, c[0x0][0x398] ;  /* 0x00007300ff0e77ac */ /* 0x000e620008000800 */
[C---:B----4-:R-:W-:Y:S01]  /*253d0*/  IADD3 R12, P2, PT, R20.reuse, R3, RZ ;  /* 0x00000003140c7210 */ /* 0x050fe20007f5e0ff */
[----:B0-----:R-:W-:Y:S02]  /*253e0*/  VIADD R17, R11, 0x20 ;  /* 0x000000200b117836 */ /* 0x001fe40000000000 */
[----:B------:R-:W-:-:S02]  /*253f0*/  VIADD R21, R20, UR26 ;  /* 0x0000001a14157c36 */ /* 0x000fc40008000000 */
[----:B------:R-:W-:Y:S01]  /*25400*/  IMAD.X R13, R19, 0x1, R28, P2 ;  /* 0x00000001130d7824 */ /* 0x000fe200010e061c */
[----:B------:R-:W-:Y:S01]  /*25410*/  ISETP.GE.AND P2, PT, R17, UR4, PT ;  /* 0x0000000411007c0c */ /* 0x000fe2000bf46270 */
[----:B------:R-:W0:Y:S01]  /*25420*/  LDCU UR4, c[0x0][0x39c] ;  /* 0x00007380ff0477ac */ /* 0x000e220008000800 */
[----:B------:R-:W-:Y:S02]  /*25430*/  SHF.R.S32.HI R18, RZ, 0x1f, R21 ;  /* 0x0000001fff127819 */ /* 0x000fe40000011415 */
[----:B------:R-:W-:Y:S02]  /*25440*/  IADD3 R16, P6, PT, R21, R0, RZ ;  /* 0x0000000015107210 */ /* 0x000fe40007fde0ff */
[----:B------:R-:W-:-:S03]  /*25450*/  PRMT R23, R15, 0x7770, RZ ;  /* 0x000077700f177816 */ /* 0x000fc600000000ff */
[----:B------:R-:W-:Y:S01]  /*25460*/  IMAD.X R17, R18, 0x1, R2, P6 ;  /* 0x0000000112117824 */ /* 0x000fe200030e0602 */
[----:B------:R4:W-:Y:S01]  /*25470*/  @P4 STG.E.U8 desc[UR8][R12.64], R29 ;  /* 0x0000001d0c004986 */ /* 0x0009e2000c101108 */
[----:B------:R-:W-:Y:S01]  /*25480*/  VIADD R14, R21, UR26 ;  /* 0x0000001a150e7c36 */ /* 0x000fe20008000000 */
[----:B--2---:R-:W-:Y:S01]  /*25490*/  ISETP.LT.AND P4, PT, R22, UR6, !P0 ;  /* 0x0000000616007c0c */ /* 0x004fe2000c781270 */
[----:B------:R-:W-:Y:S01]  /*254a0*/  VIADD R20, R11, 0x21 ;  /* 0x000000210b147836 */ /* 0x000fe20000000000 */
[----:B------:R2:W-:Y:S01]  /*254b0*/  @P5 STG.E.U8 desc[UR8][R16.64], R23 ;  /* 0x0000001710005986 */ /* 0x0005e2000c101108 */
[----:B------:R-:W-:Y:S01]  /*254c0*/  ISETP.LT.AND P5, PT, R10, UR10, !P3 ;  /* 0x0000000a0a007c0c */ /* 0x000fe2000dfa1270 */
[----:B------:R-:W1:Y:S01]  /*254d0*/  LDCU UR6, c[0x0][0x398] ;  /* 0x00007300ff0677ac */ /* 0x000e620008000800 */
[----:B------:R-:W-:Y:S01]  /*254e0*/  SHF.R.S32.HI R19, RZ, 0x1f, R14 ;  /* 0x0000001fff137819 */ /* 0x000fe2000001140e */
[----:B------:R-:W1:Y:S01]  /*254f0*/  LDCU UR10, c[0x0][0x398] ;  /* 0x00007300ff0a77ac */ /* 0x000e620008000800 */
[----:B----4-:R-:W-:-:S02]  /*25500*/  IADD3 R12, P0, PT, R21, R3, RZ ;  /* 0x00000003150c7210 */ /* 0x010fc40007f1e0ff */
[----:B--2---:R-:W-:-:S03]  /*25510*/  IADD3 R16, P6, PT, R14, R0, RZ ;  /* 0x000000000e107210 */ /* 0x004fc60007fde0ff */
[----:B------:R-:W-:Y:S01]  /*25520*/  IMAD.X R13, R18, 0x1, R28, P0 ;  /* 0x00000001120d7824 */ /* 0x000fe200000e061c */
[----:B0-----:R-:W-:Y:S01]  /*25530*/  ISETP.GE.AND P0, PT, R20, UR4, PT ;  /* 0x0000000414007c0c */ /* 0x001fe2000bf06270 */
[----:B------:R-:W0:Y:S01]  /*25540*/  LDCU UR4, c[0x0][0x39c] ;  /* 0x00007380ff0477ac */ /* 0x000e220008000800 */
[----:B------:R-:W-:Y:S01]  /*25550*/  PRMT R29, R15, 0x7771, RZ ;  /* 0x000077710f1d7816 */ /* 0x000fe200000000ff */
[----:B------:R-:W-:Y:S01]  /*25560*/  IMAD.X R17, R19, 0x1, R2, P6 ;  /* 0x0000000113117824 */ /* 0x000fe200030e0602 */
[----:B------:R-:W-:Y:S01]  /*25570*/  PRMT R23, R15, 0x7772, RZ ;  /* 0x000077720f177816 */ /* 0x000fe200000000ff */
[----:B------:R-:W-:Y:S02]  /*25580*/  VIADD R18, R14, UR26 ;  /* 0x0000001a0e127c36 */ /* 0x000fe40008000000 */
[----:B------:R2:W-:Y:S01]  /*25590*/  @P4 STG.E.U8 desc[UR8][R12.64], R29 ;  /* 0x0000001d0c004986 */ /* 0x0005e2000c101108 */
[----:B---3--:R-:W-:Y:S01]  /*255a0*/  ISETP.LT.AND P4, PT, R22, UR12, !P3 ;  /* 0x0000000c16007c0c */ /* 0x008fe2000df81270 */
[----:B------:R-:W-:Y:S01]  /*255b0*/  VIADD R20, R11, 0x22 ;  /* 0x000000220b147836 */ /* 0x000fe20000000000 */
[----:B------:R-:W-:Y:S01]  /*255c0*/  SHF.R.S32.HI R21, RZ, 0x1f, R18 ;  /* 0x0000001fff157819 */ /* 0x000fe20000011412 */
[----:B------:R3:W-:Y:S01]  /*255d0*/  @P5 STG.E.U8 desc[UR8][R16.64], R23 ;  /* 0x0000001710005986 */ /* 0x0007e2000c101108 */
[----:B-1----:R-:W-:Y:S01]  /*255e0*/  ISETP.LT.AND P5, PT, R10, UR14, !P2 ;  /* 0x0000000e0a007c0c */ /* 0x002fe2000d7a1270 */
[----:B------:R-:W1:Y:S02]  /*255f0*/  LDCU UR12, c[0x0][0x398] ;  /* 0x00007300ff0c77ac */ /* 0x000e640008000800 */
[----:B------:R-:W4:Y:S01]  /*25600*/  LDL.LU R10, [R1+0xb08] ;  /* 0x000b0800010a7983 */ /* 0x000f220000300800 */
[----:B------:R-:W1:Y:S01]  /*25610*/  LDCU UR14, c[0x0][0x398] ;  /* 0x00007300ff0e77ac */ /* 0x000e620008000800 */
[----:B--2---:R-:W-:-:S02]  /*25620*/  IADD3 R12, P3, PT, R14, R3, RZ ;  /* 0x000000030e0c7210 */ /* 0x004fc40007f7e0ff */
[----:B------:R-:W2:Y:S01]  /*25630*/  LDL.LU R11, [R1+0xb04] ;  /* 0x000b0400010b7983 */ /* 0x000ea20000300800 */
[----:B------:R-:W-:Y:S02]  /*25640*/  IADD3 R14, P6, PT, R18, R0, RZ ;  /* 0x00000000120e7210 */ /* 0x000fe40007fde0ff */
[----:B---3--:R-:W-:Y:S01]  /*25650*/  PRMT R23, R15, 0x7773, RZ ;  /* 0x000077730f177816 */ /* 0x008fe200000000ff */
[----:B------:R-:W-:Y:S01]  /*25660*/  IMAD.X R13, R19, 0x1, R28, P3 ;  /* 0x00000001130d7824 */ /* 0x000fe200018e061c */
[----:B------:R-:W-:Y:S01]  /*25670*/  PRMT R29, R8, 0x7770, RZ ;  /* 0x00007770081d7816 */ /* 0x000fe200000000ff */
[C---:B------:R-:W-:Y:S01]  /*25680*/  IMAD.X R15, R21.reuse, 0x1, R2, P6 ;  /* 0x00000001150f7824 */ /* 0x040fe200030e0602 */
[----:B0-----:R-:W-:Y:S01]  /*25690*/  ISETP.GE.AND P3, PT, R20, UR4, PT ;  /* 0x0000000414007c0c */ /* 0x001fe2000bf66270 */
[----:B------:R-:W0:Y:S01]  /*256a0*/  LDCU UR4, c[0x0][0x39c] ;  /* 0x00007380ff0477ac */ /* 0x000e220008000800 */
[----:B------:R-:W-:Y:S04]  /*256b0*/  @P4 STG.E.U8 desc[UR8][R12.64], R23 ;  /* 0x000000170c004986 */ /* 0x000fe8000c101108 */
[----:B------:R-:W3:Y:S04]  /*256c0*/  LDL.LU R20, [R1+0x438] ;  /* 0x0004380001147983 */ /* 0x000ee80000300800 */
[----:B------:R0:W-:Y:S04]  /*256d0*/  @P5 STG.E.U8 desc[UR8][R14.64], R29 ;  /* 0x0000001d0e005986 */ /* 0x0001e8000c101108 */
[----:B0-----:R-:W2:Y:S01]  /*256e0*/  LDL.LU R29, [R1+0x3a0] ;  /* 0x0003a000011d7983 */ /* 0x001ea20000300800 */
[----:B------:R-:W-:Y:S01]  /*256f0*/  ISETP.LT.AND P4, PT, R22, UR6, !P2 ;  /* 0x0000000616007c0c */ /* 0x000fe2000d781270 */
[C---:B------:R-:W-:Y:S01]  /*25700*/  VIADD R17, R18.reuse, UR26 ;  /* 0x0000001a12117c36 */ /* 0x040fe20008000000 */
[----:B------:R-:W-:Y:S01]  /*25710*/  IADD3 R12, P2, PT, R18, R3, RZ ;  /* 0x00000003120c7210 */ /* 0x000fe20007f5e0ff */
[----:B------:R-:W0:Y:S04]  /*25720*/  LDCU UR6, c[0x0][0x398] ;  /* 0x00007300ff0677ac */ /* 0x000e280008000800 */
[----:B------:R-:W-:Y:S01]  /*25730*/  IMAD.X R13, R21, 0x1, R28, P2 ;  /* 0x00000001150d7824 */ /* 0x000fe200010e061c */
[----:B------:R-:W-:-:S02]  /*25740*/  PRMT R23, R8, 0x7771, RZ ;  /* 0x0000777108177816 */ /* 0x000fc400000000ff */
[----:B------:R-:W-:-:S03]  /*25750*/  SHF.R.S32.HI R19, RZ, 0x1f, R17 ;  /* 0x0000001fff137819 */ /* 0x000fc60000011411 */
[----:B------:R0:W-:Y:S01]  /*25760*/  @P4 STG.E.U8 desc[UR8][R12.64], R23 ;  /* 0x000000170c004986 */ /* 0x0001e2000c101108 */
[----:B-1----:R-:W-:Y:S01]  /*25770*/  ISETP.LT.AND P4, PT, R22, UR12, !P0 ;  /* 0x0000000c16007c0c */ /* 0x002fe2000c781270 */
[----:B------:R-:W1:Y:S01]  /*25780*/  LDCU UR12, c[0x0][0x398] ;  /* 0x00007300ff0c77ac */ /* 0x000e620008000800 */
[----:B------:R-:W-:Y:S02]  /*25790*/  IADD3 R14, P6, PT, R17, R0, RZ ;  /* 0x00000000110e7210 */ /* 0x000fe40007fde0ff */
[----:B------:R-:W-:-:S03]  /*257a0*/  PRMT R21, R8, 0x7772, RZ ;  /* 0x0000777208157816 */ /* 0x000fc600000000ff */
[----:B------:R-:W-:Y:S01]  /*257b0*/  IMAD.X R15, R19, 0x1, R2, P6 ;  /* 0x00000001130f7824 */ /* 0x000fe200030e0602 */
[----:B0-----:R-:W-:Y:S01]  /*257c0*/  PRMT R23, R8, 0x7773, RZ ;  /* 0x0000777308177816 */ /* 0x001fe200000000ff */
[----:B--2---:R-:W-:-:S05]  /*257d0*/  VIADD R16, R29, 0x23 ;  /* 0x000000231d107836 */ /* 0x004fca0000000000 */
[----:B------:R-:W-:Y:S01]  /*257e0*/  ISETP.GE.AND P2, PT, R16, UR4, PT ;  /* 0x0000000410007c0c */ /* 0x000fe2000bf46270 */
[----:B------:R-:W0:Y:S01]  /*257f0*/  LDCU UR4, c[0x0][0x39c] ;  /* 0x00007380ff0477ac */ /* 0x000e220008000800 */
[----:B---3--:R-:W-:Y:S01]  /*25800*/  ISETP.LT.AND P5, PT, R20, UR10, !P0 ;  /* 0x0000000a14007c0c */ /* 0x008fe2000c7a1270 */
[----:B------:R-:W-:Y:S01]  /*25810*/  VIADD R18, R29, 0x24 ;  /* 0x000000241d127836 */ /* 0x000fe20000000000 */
[-C--:B------:R-:W-:Y:S01]  /*25820*/  IADD3 R12, P0, PT, R17, R3.reuse, RZ ;  /* 0x00000003110c7210 */ /* 0x080fe20007f1e0ff */
[----:B------:R-:W2:Y:S04]  /*25830*/  LDCU UR10, c[0x0][0x398] ;  /* 0x00007300ff0a77ac */ /* 0x000ea80008000800 */
[----:B------:R-:W-:Y:S02]  /*25840*/  IMAD.X R13, R19, 0x1, R28, P0 ;  /* 0x00000001130d7824 */ /* 0x000fe400000e061c */
[----:B------:R-:W-:Y:S01]  /*25850*/  VIADD R16, R17, UR26 ;  /* 0x0000001a11107c36 */ /* 0x000fe20008000000 */
[----:B0-----:R-:W-:Y:S01]  /*25860*/  ISETP.GE.AND P0, PT, R18, UR4, PT ;  /* 0x0000000412007c0c */ /* 0x001fe2000bf06270 */
[----:B------:R-:W0:Y:S02]  /*25870*/  LDCU UR4, c[0x0][0x39c] ;  /* 0x00007380ff0477ac */ /* 0x000e240008000800 */
[----:B------:R3:W-:Y:S01]  /*25880*/  @P5 STG.E.U8 desc[UR8][R14.64], R21 ;  /* 0x000000150e005986 */ /* 0x0007e2000c101108 */
[----:B------:R-:W-:Y:S01]  /*25890*/  ISETP.LT.AND P5, PT, R20, UR14, !P3 ;  /* 0x0000000e14007c0c */ /* 0x000fe2000dfa1270 */
[----:B------:R-:W-:Y:S01]  /*258a0*/  VIADD R8, R16, UR26 ;  /* 0x0000001a10087c36 */ /* 0x000fe20008000000 */
[----:B------:R-:W-:Y:S01]  /*258b0*/  SHF.R.S32.HI R17, RZ, 0x1f, R16 ;  /* 0x0000001fff117819 */ /* 0x000fe20000011410 */
[----:B------:R1:W-:Y:S01]  /*258c0*/  @P4 STG.E.U8 desc[UR8][R12.64], R23 ;  /* 0x000000170c004986 */ /* 0x0003e2000c101108 */
[----:B------:R-:W-:Y:S01]  /*258d0*/  ISETP.LT.AND P4, PT, R22, UR6, !P3 ;  /* 0x0000000616007c0c */ /* 0x000fe2000df81270 */
[----:B------:R-:W2:Y:S01]  /*258e0*/  LDCU UR14, c[0x0][0x398] ;  /* 0x00007300ff0e77ac */ /* 0x000ea20008000800 */
[C---:B---3--:R-:W-:Y:S01]  /*258f0*/  IADD3 R14, P6, PT, R16.reuse, R0, RZ ;  /* 0x00000000100e7210 */ /* 0x048fe20007fde0ff */
[----:B------:R-:W3:Y:S01]  /*25900*/  LDCU UR6, c[0x0][0x398] ;  /* 0x00007300ff0677ac */ /* 0x000ee20008000800 */
[----:B-1----:R-:W-:Y:S01]  /*25910*/  IADD3 R12, P3, PT, R16, R3, RZ ;  /* 0x00000003100c7210 */ /* 0x002fe20007f7e0ff */
[----:B------:R-:W-:Y:S01]  /*25920*/  VIADD R16, R29, 0x25 ;  /* 0x000000251d107836 */ /* 0x000fe20000000000 */
[----:B------:R-:W-:Y:S01]  /*25930*/  PRMT R21, R9, 0x7770, RZ ;  /* 0x0000777009157816 */ /* 0x000fe200000000ff */
[----:B------:R-:W-:-:S02]  /*25940*/  IMAD.X R15, R17, 0x1, R2, P6 ;  /* 0x00000001110f7824 */ /* 0x000fc400030e0602 */
[----:B------:R-:W-:Y:S01]  /*25950*/  IMAD.X R13, R17, 0x1, R28, P3 ;  /* 0x00000001110d7824 */ /* 0x000fe200018e061c */
[----:B0-----:R-:W-:Y:S01]  /*25960*/  ISETP.GE.AND P3, PT, R16, UR4, PT ;  /* 0x0000000410007c0c */ /* 0x001fe2000bf66270 */
[----:B------:R-:W0:Y:S01]  /*25970*/  LDCU UR4, c[0x0][0x39c] ;  /* 0x00007380ff0477ac */ /* 0x000e220008000800 */
[----:B------:R1:W-:Y:S01]  /*25980*/  @P5 STG.E.U8 desc[UR8][R14.64], R21 ;  /* 0x000000150e005986 */ /* 0x0003e2000c101108 */
[----:B--2---:R-:W-:Y:S02]  /*25990*/  ISETP.LT.AND P5, PT, R20, UR10, !P2 ;  /* 0x0000000a14007c0c */ /* 0x004fe4000d7a1270 */
[----:B------:R-:W-:Y:S02]  /*259a0*/  PRMT R23, R9, 0x7771, RZ ;  /* 0x0000777109177816 */ /* 0x000fe400000000ff */
[----:B------:R-:W-:Y:S01]  /*259b0*/  SHF.R.S32.HI R19, RZ, 0x1f, R8 ;  /* 0x0000001fff137819 */ /* 0x000fe20000011408 */
[----:B------:R-:W-:Y:S01]  /*259c0*/  VIADD R18, R29, 0x26 ;  /* 0x000000261d127836 */ /* 0x000fe20000000000 */
[----:B------:R-:W2:Y:S01]  /*259d0*/  LDCU UR10, c[0x0][0x398] ;  /* 0x00007300ff0a77ac */ /* 0x000ea20008000800 */
[----:B------:R0:W-:Y:S01]  /*259e0*/  @P4 STG.E.U8 desc[UR8][R12.64], R23 ;  /* 0x000000170c004986 */ /* 0x0001e2000c101108 */
[----:B-1----:R-:W-:-:S02]  /*259f0*/  IADD3 R14, P6, PT, R8, R0, RZ ;  /* 0x00000000080e7210 */ /* 0x002fc40007fde0ff */
[----:B------:R-:W-:Y:S02]  /*25a00*/  PRMT R21, R9, 0x7772, RZ ;  /* 0x0000777209157816 */ /* 0x000fe400000000ff */
[----:B------:R-:W-:Y:S01]  /*25a10*/  ISETP.LT.AND P4, PT, R22, UR12, !P2 ;  /* 0x0000000c16007c0c */ /* 0x000fe2000d781270 */
[C---:B------:R-:W-:Y:S01]  /*25a20*/  IMAD.X R15, R19.reuse, 0x1, R2, P6 ;  /* 0x00000001130f7824 */ /* 0x040fe200030e0602 */
[----:B------:R-:W1:Y:S01]  /*25a30*/  LDCU UR12, c[0x0][0x398] ;  /* 0x00007300ff0c77ac */ /* 0x000e620008000800 */
[C---:B0-----:R-:W-:Y:S01]  /*25a40*/  IADD3 R12, P2, PT, R8.reuse, R3, RZ ;  /* 0x00000003080c7210 */ /* 0x041fe20007f5e0ff */
[----:B------:R-:W-:Y:S02]  /*25a50*/  VIADD R16, R8, UR26 ;  /* 0x0000001a08107c36 */ /* 0x000fe40008000000 */
[----:B------:R0:W-:Y:S01]  /*25a60*/  @P5 STG.E.U8 desc[UR8][R14.64], R21 ;  /* 0x000000150e005986 */ /* 0x0001e2000c101108 */
[----:B------:R-:W-:Y:S01]  /*25a70*/  ISETP.LT.AND P5, PT, R20, UR14, !P0 ;  /* 0x0000000e14007c0c */ /* 0x000fe2000c7a1270 */
[----:B------:R-:W1:Y:S01]  /*25a80*/  LDCU UR14, c[0x0][0x398] ;  /* 0x00007300ff0e77ac */ /* 0x000e620008000800 */
[----:B------:R-:W-:Y:S01]  /*25a90*/  IMAD.X R13, R19, 0x1, R28, P2 ;  /* 0x00000001130d7824 */ /* 0x000fe200010e061c */
[----:B------:R-:W-:Y:S01]  /*25aa0*/  ISETP.GE.AND P2, PT, R18, UR4, PT ;  /* 0x0000000412007c0c */ /* 0x000fe2000bf46270 */
[----:B------:R-:W1:Y:S01]  /*25ab0*/  LDCU UR4, c[0x0][0x39c] ;  /* 0x00007380ff0477ac */ /* 0x000e620008000800 */
[----:B------:R-:W-:-:S02]  /*25ac0*/  SHF.R.S32.HI R17, RZ, 0x1f, R16 ;  /* 0x0000001fff117819 */ /* 0x000fc40000011410 */
[----:B------:R-:W-:Y:S02]  /*25ad0*/  IADD3 R8, P6, PT, R16, R0, RZ ;  /* 0x0000000010087210 */ /* 0x000fe40007fde0ff */
[----:B----4-:R-:W-:Y:S02]  /*25ae0*/  PRMT R19, R10, 0x7770, RZ ;  /* 0x000077700a137816 */ /* 0x010fe400000000ff */
[----:B0-----:R-:W-:Y:S01]  /*25af0*/  PRMT R21, R9, 0x7773, RZ ;  /* 0x0000777309157816 */ /* 0x001fe200000000ff */
[----:B------:R-:W-:Y:S02]  /*25b00*/  IMAD.X R9, R17, 0x1, R2, P6 ;  /* 0x0000000111097824 */ /* 0x000fe400030e0602 */
[----:B------:R-:W-:Y:S02]  /*25b10*/  VIADD R14, R16, UR26 ;  /* 0x0000001a100e7c36 */ /* 0x000fe40008000000 */
[----:B------:R-:W-:Y:S01]  /*25b20*/  @P4 STG.E.U8 desc[UR8][R12.64], R21 ;  /* 0x000000150c004986 */ /* 0x000fe2000c101108 */
[----:B---3--:R-:W-:Y:S01]  /*25b30*/  ISETP.LT.AND P4, PT, R22, UR6, !P0 ;  /* 0x0000000616007c0c */ /* 0x008fe2000c781270 */
[----:B------:R-:W0:Y:S02]  /*25b40*/  LDCU UR6, c[0x0][0x398] ;  /* 0x00007300ff0677ac */ /* 0x000e240008000800 */
[----:B------:R3:W-:Y:S02]  /*25b50*/  @P5 STG.E.U8 desc[UR8][R8.64], R19 ;  /* 0x0000001308005986 */ /* 0x0007e4000c101108 */
[----:B---3--:R-:W-:Y:S01]  /*25b60*/  IADD3 R8, P0, PT, R16, R3, RZ ;  /* 0x0000000310087210 */ /* 0x008fe20007f1e0ff */
[----:B------:R-:W-:-:S04]  /*25b70*/  VIADD R16, R29, 0x27 ;  /* 0x000000271d107836 */ /* 0x000fc80000000000 */
[----:B------:R-:W-:Y:S01]  /*25b80*/  IMAD.X R9, R17, 0x1, R28, P0 ;  /* 0x0000000111097824 */ /* 0x000fe200000e061c */
[----:B-1----:R-:W-:Y:S01]  /*25b90*/  ISETP.GE.AND P0, PT, R16, UR4, PT ;  /* 0x0000000410007c0c */ /* 0x002fe2000bf06270 */
[----:B------:R-:W1:Y:S01]  /*25ba0*/  LDCU UR4, c[0x0][0x39c] ;  /* 0x00007380ff0477ac */ /* 0x000e620008000800 */
[----:B------:R-:W-:Y:S02]  /*25bb0*/  PRMT R21, R10, 0x7771, RZ ;  /* 0x000077710a157816 */ /* 0x000fe400000000ff */
[----:B--2---:R-:W-:Y:S02]  /*25bc0*/  ISETP.LT.AND P5, PT, R20, UR10, !P3 ;  /* 0x0000000a14007c0c */ /* 0x004fe4000dfa1270 */
[----:B------:R-:W-:Y:S01]  /*25bd0*/  SHF.R.S32.HI R15, RZ, 0x1f, R14 ;  /* 0x0000001fff0f7819 */ /* 0x000fe2000001140e */
[----:B------:R2:W-:Y:S01]  /*25be0*/  @P4 STG.E.U8 desc[UR8][R8.64], R21 ;  /* 0x0000001508004986 */ /* 0x0005e2000c101108 */
[C---:B------:R-:W-:Y:S01]  /*25bf0*/  IADD3 R12, P6, PT, R14.reuse, R0, RZ ;  /* 0x000000000e0c7210 */ /* 0x040fe20007fde0ff */
[----:B------:R-:W-:Y:S01]  /*25c00*/  VIADD R16, R14, UR26 ;  /* 0x0000001a0e107c36 */ /* 0x000fe20008000000 */
[----:B------:R-:W-:Y:S01]  /*25c10*/  ISETP.LT.AND P4, PT, R22, UR12, !P3 ;  /* 0x0000000c16007c0c */ /* 0x000fe2000df81270 */
[----:B------:R-:W3:Y:S01]  /*25c20*/  LDCU UR10, c[0x0][0x398] ;  /* 0x00007300ff0a77ac */ /* 0x000ee20008000800 */
[----:B------:R-:W-:Y:S01]  /*25c30*/  PRMT R19, R10, 0x7772, RZ ;  /* 0x000077720a137816 */ /* 0x000fe200000000ff */
[----:B------:R-:W-:Y:S01]  /*25c40*/  IMAD.X R13, R15, 0x1, R2, P6 ;  /* 0x000000010f0d7824 */ /* 0x000fe200030e0602 */
[----:B------:R-:W-:Y:S01]  /*25c50*/  SHF.R.S32.HI R17, RZ, 0x1f, R16 ;  /* 0x0000001fff117819 */ /* 0x000fe20000011410 */
[----:B------:R-:W4:Y:S01]  /*25c60*/  LDCU UR12, c[0x0][0x398] ;  /* 0x00007300ff0c77ac */ /* 0x000f220008000800 */
[----:B--2---:R-:W-:Y:S01]  /*25c70*/  IADD3 R8, P3, PT, R14, R3, RZ ;  /* 0x000000030e087210 */ /* 0x004fe20007f7e0ff */
[----:B------:R-:W-:Y:S01]  /*25c80*/  VIADD R14, R29, 0x28 ;  /* 0x000000281d0e7836 */ /* 0x000fe20000000000 */
[----:B------:R2:W-:Y:S03]  /*25c90*/  @P5 STG.E.U8 desc[UR8][R12.64], R19 ;  /* 0x000000130c005986 */ /* 0x0005e6000c101108 */
[----:B------:R-:W-:Y:S01]  /*25ca0*/  IMAD.X R9, R15, 0x1, R28, P3 ;  /* 0x000000010f097824 */ /* 0x000fe200018e061c */
[----:B-1----:R-:W-:Y:S01]  /*25cb0*/  ISETP.GE.AND P3, PT, R14, UR4, PT ;  /* 0x000000040e007c0c */ /* 0x002fe2000bf66270 */
[----:B------:R-:W1:Y:S01]  /*25cc0*/  LDCU UR4, c[0x0][0x39c] ;  /* 0x00007380ff0477ac */ /* 0x000e620008000800 */
[----:B------:R-:W-:-:S02]  /*25cd0*/  ISETP.LT.AND P5, PT, R20, UR14, !P2 ;  /* 0x0000000e14007c0c */ /* 0x000fc4000d7a1270 */
[----:B------:R-:W-:Y:S01]  /*25ce0*/  PRMT R21, R10, 0x7773, RZ ;  /* 0x000077730a157816 */ /* 0x000fe200000000ff */
[----:B------:R-:W1:Y:S01]  /*25cf0*/  LDCU UR14, c[0x0][0x398] ;  /* 0x00007300ff0e77ac */ /* 0x000e620008000800 */
[----:B--2---:R-:W-:-:S03]  /*25d00*/  IADD3 R12, P6, PT, R16, R0, RZ ;  /* 0x00000000100c7210 */ /* 0x004fc60007fde0ff */
[----:B------:R2:W-:Y:S01]  /*25d10*/  @P4 STG.E.U8 desc[UR8][R8.64], R21 ;  /* 0x0000001508004986 */ /* 0x0005e2000c101108 */
[----:B0-----:R-:W-:Y:S02]  /*25d20*/  ISETP.LT.AND P4, PT, R22, UR6, !P2 ;  /* 0x0000000616007c0c */ /* 0x001fe4000d781270 */
[----:B------:R-:W-:Y:S01]  /*25d30*/  PRMT R19, R11, 0x7770, RZ ;  /* 0x000077700b137816 */ /* 0x000fe200000000ff */
[----:B------:R-:W-:Y:S01]  /*25d40*/  IMAD.X R13, R17, 0x1, R2, P6 ;  /* 0x00000001110d7824 */ /* 0x000fe200030e0602 */
[----:B------:R-:W0:Y:S01]  /*25d50*/  LDCU UR6, c[0x0][0x398] ;  /* 0x00007300ff0677ac */ /* 0x000e220008000800 */
[----:B------:R-:W-:Y:S02]  /*25d60*/  VIADD R14, R29, 0x29 ;  /* 0x000000291d0e7836 */ /* 0x000fe40000000000 */
[C---:B------:R-:W-:Y:S01]  /*25d70*/  VIADD R10, R16.reuse, UR26 ;  /* 0x0000001a100a7c36 */ /* 0x040fe20008000000 */
[----:B--2---:R-:W-:Y:S01]  /*25d80*/  IADD3 R8, P2, PT, R16, R3, RZ ;  /* 0x0000000310087210 */ /* 0x004fe20007f5e0ff */
[----:B------:R2:W-:Y:S01]  /*25d90*/  @P5 STG.E.U8 desc[UR8][R12.64], R19 ;  /* 0x000000130c005986 */ /* 0x0005e2000c101108 */
[----:B---3--:R-:W-:Y:S01]  /*25da0*/  ISETP.LT.AND P5, PT, R20, UR10, !P0 ;  /* 0x0000000a14007c0c */ /* 0x008fe2000c7a1270 */
[----:B------:R-:W3:Y:S01]  /*25db0*/  LDCU UR10, c[0x0][0x398] ;  /* 0x00007300ff0a77ac */ /* 0x000ee20008000800 */
[----:B------:R-:W-:Y:S01]  /*25dc0*/  PRMT R21, R11, 0x7771, RZ ;  /* 0x000077710b157816 */ /* 0x000fe200000000ff */
[----:B------:R-:W-:Y:S01]  /*25dd0*/  IMAD.X R9, R17, 0x1, R28, P2 ;  /* 0x0000000111097824 */ /* 0x000fe200010e061c */
[----:B-1----:R-:W-:Y:S01]  /*25de0*/  ISETP.GE.AND P2, PT, R14, UR4, PT ;  /* 0x000000040e007c0c */ /* 0x002fe2000bf46270 */
[----:B------:R-:W1:Y:S01]  /*25df0*/  LDCU UR4, c[0x0][0x39c] ;  /* 0x00007380ff0477ac */ /* 0x000e620008000800 */
[----:B------:R-:W-:-:S02]  /*25e00*/  SHF.R.S32.HI R15, RZ, 0x1f, R10 ;  /* 0x0000001fff0f7819 */ /* 0x000fc4000001140a */
[----:B------:R0:W-:Y:S01]  /*25e10*/  @P4 STG.E.U8 desc[UR8][R8.64], R21 ;  /* 0x0000001508004986 */ /* 0x0001e2000c101108 */
[-C--:B--2---:R-:W-:Y:S02]  /*25e20*/  IADD3 R12, P6, PT, R10, R0.reuse, RZ ;  /* 0x000000000a0c7210 */ /* 0x084fe40007fde0ff */
[----:B----4-:R-:W-:Y:S02]  /*25e30*/  ISETP.LT.AND P4, PT, R22, UR12, !P0 ;  /* 0x0000000c16007c0c */ /* 0x010fe4000c781270 */
[----:B------:R-:W-:Y:S01]  /*25e40*/  PRMT R19, R11, 0x7772, RZ ;  /* 0x000077720b137816 */ /* 0x000fe200000000ff */
[----:B------:R-:W-:Y:S01]  /*25e50*/  IMAD.X R13, R15, 0x1, R2, P6 ;  /* 0x000000010f0d7824 */ /* 0x000fe200030e0602 */
[----:B------:R-:W2:Y:S01]  /*25e60*/  LDCU UR12, c[0x0][0x398] ;  /* 0x00007300ff0c77ac */ /* 0x000ea20008000800 */
[C---:B0-----:R-:W-:Y:S01]  /*25e70*/  IADD3 R8, P0, PT, R10.reuse, R3, RZ ;  /* 0x000000030a087210 */ /* 0x041fe20007f1e0ff */
[----:B------:R-:W-:Y:S02]  /*25e80*/  VIADD R14, R10, UR26 ;  /* 0x0000001a0a0e7c36 */ /* 0x000fe40008000000 */
[----:B------:R0:W-:Y:S01]  /*25e90*/  @P5 STG.E.U8 desc[UR8][R12.64], R19 ;  /* 0x000000130c005986 */ /* 0x0001e2000c101108 */
[----:B------:R-:W-:Y:S01]  /*25ea0*/  ISETP.LT.AND P5, PT, R20, UR14, !P3 ;  /* 0x0000000e14007c0c */ /* 0x000fe2000dfa1270 */
[----:B------:R-:W-:Y:S01]  /*25eb0*/  VIADD R16, R29, 0x2a ;  /* 0x0000002a1d107836 */ /* 0x000fe20000000000 */
[----:B------:R-:W-:Y:S01]  /*25ec0*/  PRMT R21, R11, 0x7773, RZ ;  /* 0x000077730b157816 */ /* 0x000fe200000000ff */
[----:B------:R-:W-:Y:S01]  /*25ed0*/  IMAD.X R9, R15, 0x1, R28, P0 ;  /* 0x000000010f097824 */ /* 0x000fe200000e061c */
[----:B------:R-:W-:Y:S01]  /*25ee0*/  SHF.R.S32.HI R17, RZ, 0x1f, R14 ;  /* 0x0000001fff117819 */ /* 0x000fe2000001140e */
[----:B------:R-:W4:Y:S01]  /*25ef0*/  LDCU UR14, c[0x0][0x398] ;  /* 0x00007300ff0e77ac */ /* 0x000f220008000800 */
[----:B------:R-:W-:-:S02]  /*25f00*/  IADD3 R10, P6, PT, R14, R0, RZ ;  /* 0x000000000e0a7210 */ /* 0x000fc40007fde0ff */
[----:B------:R2:W-:Y:S01]  /*25f10*/  @P4 STG.E.U8 desc[UR8][R8.64], R21 ;  /* 0x0000001508004986 */ /* 0x0005e2000c101108 */
[----:B------:R-:W-:Y:S01]  /*25f20*/  ISETP.LT.AND P4, PT, R22, UR6, !P3 ;  /* 0x0000000616007c0c */ /* 0x000fe2000df81270 */
[----:B------:R-:W4:Y:S01]  /*25f30*/  LDCU UR6, c[0x0][0x398] ;  /* 0x00007300ff0677ac */ /* 0x000f220008000800 */
[----:B-1----:R-:W-:Y:S01]  /*25f40*/  ISETP.GE.AND P0, PT, R16, UR4, PT ;  /* 0x0000000410007c0c */ /* 0x002fe2000bf06270 */
[----:B------:R-:W-:Y:S01]  /*25f50*/  IMAD.X R11, R17, 0x1, R2, P6 ;  /* 0x00000001110b7824 */ /* 0x000fe200030e0602 */
[----:B------:R-:W-:Y:S01]  /*25f60*/  PRMT R23, R4, 0x7770, RZ ;  /* 0x0000777004177816 */ /* 0x000fe200000000ff */
[----:B------:R-:W1:Y:S01]  /*25f70*/  LDCU UR4, c[0x0][0x39c] ;  /* 0x00007380ff0477ac */ /* 0x000e620008000800 */
[----:B0-----:R-:W-:-:S03]  /*25f80*/  IADD3 R12, P3, PT, R14, R3, RZ ;  /* 0x000000030e0c7210 */ /* 0x001fc60007f7e0ff */
[----:B------:R0:W-:Y:S02]  /*25f90*/  @P5 STG.E.U8 desc[UR8][R10.64], R23 ;  /* 0x000000170a005986 */ /* 0x0001e4000c101108 */
[----:B------:R-:W-:Y:S02]  /*25fa0*/  IMAD.X R13, R17, 0x1, R28, P3 ;  /* 0x00000001110d7824 */ /* 0x000fe400018e061c */
[----:B------:R-:W-:Y:S01]  /*25fb0*/  VIADD R16, R14, UR26 ;  /* 0x0000001a0e107c36 */ /* 0x000fe20008000000 */
[----:B---3--:R-:W-:Y:S01]  /*25fc0*/  ISETP.LT.AND P5, PT, R20, UR10, !P2 ;  /* 0x0000000a14007c0c */ /* 0x008fe2000d7a1270 */
[C---:B------:R-:W-:Y:S01]  /*25fd0*/  VIADD R15, R29.reuse, 0x2b ;  /* 0x0000002b1d0f7836 */ /* 0x040fe20000000000 */
[C---:B--2---:R-:W-:Y:S02]  /*25fe0*/  PRMT R21, R4.reuse, 0x7772, RZ ;  /* 0x0000777204157816 */ /* 0x044fe400000000ff */
[----:B0-----:R-:W-:Y:S01]  /*25ff0*/  PRMT R23, R4, 0x7771, RZ ;  /* 0x0000777104177816 */ /* 0x001fe200000000ff */
[C---:B------:R-:W-:Y:S01]  /*26000*/  VIADD R18, R16.reuse, UR26 ;  /* 0x0000001a10127c36 */ /* 0x040fe20008000000 */
[----:B------:R-:W-:Y:S01]  /*26010*/  SHF.R.S32.HI R19, RZ, 0x1f, R16 ;  /* 0x0000001fff137819 */ /* 0x000fe20000011410 */
[----:B------:R-:W-:Y:S01]  /*26020*/  VIADD R11, R29, 0x2c ;  /* 0x0000002c1d0b7836 */ /* 0x000fe20000000000 */
[----:B------:R-:W-:Y:S01]  /*26030*/  IADD3 R14, P6, PT, R16, R0, RZ ;  /* 0x00000000100e7210 */ /* 0x000fe20007fde0ff */
[----:B------:R0:W-:Y:S01]  /*26040*/  @P4 STG.E.U8 desc[UR8][R12.64], R23 ;  /* 0x000000170c004986 */ /* 0x0001e2000c101108 */
[----:B------:R-:W-:Y:S01]  /*26050*/  ISETP.LT.AND P4, PT, R22, UR12, !P2 ;  /* 0x0000000c16007c0c */ /* 0x000fe2000d781270 */
[----:B------:R-:W2:Y:S01]  /*26060*/  LDCU UR10, c[0x0][0x398] ;  /* 0x00007300ff0a77ac */ /* 0x000ea20008000800 */
[----:B------:R-:W-:-:S02]  /*26070*/  IADD3 R8, P2, PT, R16, R3, RZ ;  /* 0x0000000310087210 */ /* 0x000fc40007f5e0ff */
[----:B-1----:R-:W-:Y:S01]  /*26080*/  ISETP.GE.AND P3, PT, R15, UR4, PT ;  /* 0x000000040f007c0c */ /* 0x002fe2000bf66270 */
[C---:B------:R-:W-:Y:S01]  /*26090*/  IMAD.X R15, R19.reuse, 0x1, R2, P6 ;  /* 0x00000001130f7824 */ /* 0x040fe200030e0602 */
[----:B------:R-:W-:Y:S01]  /*260a0*/  SHF.R.S32.HI R17, RZ, 0x1f, R18 ;  /* 0x0000001fff117819 */ /* 0x000fe20000011412 */
[----:B------:R-:W-:Y:S01]  /*260b0*/  IMAD.X R9, R19, 0x1, R28, P2 ;  /* 0x0000000113097824 */ /* 0x000fe200010e061c */
[----:B------:R-:W1:Y:S01]  /*260c0*/  LDCU UR4, c[0x0][0x39c] ;  /* 0x00007380ff0477ac */ /* 0x000e620008000800 */
[----:B0-----:R-:W-:Y:S01]  /*260d0*/  PRMT R23, R4, 0x7773, RZ ;  /* 0x0000777304177816 */ /* 0x001fe200000000ff */
[----:B------:R0:W-:Y:S01]  /*260e0*/  @P5 STG.E.U8 desc[UR8][R14.64], R21 ;  /* 0x000000150e005986 */ /* 0x0001e2000c101108 */
[----:B----4-:R-:W-:Y:S01]  /*260f0*/  ISETP.LT.AND P5, PT, R20, UR14, !P0 ;  /* 0x0000000e14007c0c */ /* 0x010fe2000c7a1270 */
[C---:B------:R-:W-:Y:S01]  /*26100*/  VIADD R4, R18.reuse, UR26 ;  /* 0x0000001a12047c36 */ /* 0x040fe20008000000 */
[----:B------:R-:W-:Y:S01]  /*26110*/  IADD3 R10, P6, PT, R18, R0, RZ ;  /* 0x00000000120a7210 */ /* 0x000fe20007fde0ff */
[----:B------:R-:W-:Y:S01]  /*26120*/  @P4 STG.E.U8 desc[UR8][R8.64], R23 ;  /* 0x0000001708004986 */ /* 0x000fe2000c101108 */
[----:B------:R-:W-:Y:S01]  /*26130*/  ISETP.LT.AND P4, PT, R22, UR6, !P0 ;  /* 0x0000000616007c0c */ /* 0x000fe2000c781270 */
[----:B------:R-:W3:Y:S01]  /*26140*/  LDCU UR12, c[0x0][0x398] ;  /* 0x00007300ff0c77ac */ /* 0x000ee20008000800 */
[----:B------:R-:W-:-:S02]  /*26150*/  IADD3 R12, P0, PT, R18, R3, RZ ;  /* 0x00000003120c7210 */ /* 0x000fc40007f1e0ff */
[----:B------:R-:W4:Y:S01]  /*26160*/  LDL.LU R18, [R1+0x30] ;  /* 0x0000300001127983 */ /* 0x000f220000300800 */
[----:B------:R-:W2:Y:S01]  /*26170*/  LDCU UR14, c[0x0][0x398] ;  /* 0x00007300ff0e77ac */ /* 0x000ea20008000800 */
[----:B-1----:R-:W-:Y:S01]  /*26180*/  ISETP.GE.AND P2, PT, R11, UR4, PT ;  /* 0x000000040b007c0c */ /* 0x002fe2000bf46270 */
[----:B------:R-:W1:Y:S01]  /*26190*/  LDCU UR4, c[0x0][0x39c] ;  /* 0x00007380ff0477ac */ /* 0x000e620008000800 */
[----:B0-----:R-:W-:Y:S01]  /*261a0*/  VIADD R15, R29, 0x2d ;  /* 0x0000002d1d0f7836 */ /* 0x001fe20000000000 */
[----:B------:R-:W-:Y:S01]  /*261b0*/  PRMT R21, R5, 0x7770, RZ ;  /* 0x0000777005157816 */ /* 0x000fe200000000ff */
[C---:B------:R-:W-:Y:S01]  /*261c0*/  IMAD.X R13, R17.reuse, 0x1, R28, P0 ;  /* 0x00000001110d7824 */ /* 0x040fe200000e061c */
[----:B------:R-:W-:Y:S01]  /*261d0*/  SHF.R.S32.HI R19, RZ, 0x1f, R4 ;  /* 0x0000001fff137819 */ /* 0x000fe20000011404 */
[----:B------:R-:W-:Y:S01]  /*261e0*/  IMAD.X R11, R17, 0x1, R2, P6 ;  /* 0x00000001110b7824 */ /* 0x000fe200030e0602 */
[----:B------:R-:W0:Y:S04]  /*261f0*/  LDCU UR6, c[0x0][0x398] ;  /* 0x00007300ff0677ac */ /* 0x000e280008000800 */
[----:B------:R2:W-:Y:S01]  /*26200*/  @P5 STG.E.U8 desc[UR8][R10.64], R21 ;  /* 0x000000150a005986 */ /* 0x0005e2000c101108 */
[----:B-1----:R-:W-:Y:S01]  /*26210*/  ISETP.GE.AND P0, PT, R15, UR4, PT ;  /* 0x000000040f007c0c */ /* 0x002fe2000bf06270 */
[----:B------:R-:W1:Y:S01]  /*26220*/  LDCU UR4, c[0x0][0x39c] ;  /* 0x00007380ff0477ac */ /* 0x000e620008000800 */
[----:B--2---:R-:W-:-:S02]  /*26230*/  PRMT R21, R5, 0x7771, RZ ;  /* 0x0000777105157816 */ /* 0x004fc400000000ff */
[----:B------:R-:W-:Y:S01]  /*26240*/  ISETP.LT.AND P5, PT, R20, UR10, !P3 ;  /* 0x0000000a14007c0c */ /* 0x000fe2000dfa1270 */
[----:B------:R-:W-:Y:S01]  /*26250*/  VIADD R16, R29, 0x2e ;  /* 0x0000002e1d107836 */ /* 0x000fe20000000000 */
[----:B------:R-:W-:Y:S01]  /*26260*/  IADD3 R14, P6, PT, R4, R0, RZ ;  /* 0x00000000040e7210 */ /* 0x000fe20007fde0ff */
[----:B------:R2:W-:Y:S01]  /*26270*/  @P4 STG.E.U8 desc[UR8][R12.64], R21 ;  /* 0x000000150c004986 */ /* 0x0005e2000c101108 */
[----:B---3--:R-:W-:Y:S02]  /*26280*/  ISETP.LT.AND P4, PT, R22, UR12, !P3 ;  /* 0x0000000c16007c0c */ /* 0x008fe4000df81270 */
[----:B------:R-:W-:Y:S01]  /*26290*/  PRMT R17, R5, 0x7772, RZ ;  /* 0x0000777205117816 */ /* 0x000fe200000000ff */
[C---:B------:R-:W-:Y:S01]  /*262a0*/  IMAD.X R15, R19.reuse, 0x1, R2, P6 ;  /* 0x00000001130f7824 */ /* 0x040fe200030e0602 */
[C---:B------:R-:W-:Y:S01]  /*262b0*/  IADD3 R8, P3, PT, R4.reuse, R3, RZ ;  /* 0x0000000304087210 */ /* 0x040fe20007f7e0ff */
[----:B------:R-:W-:Y:S01]  /*262c0*/  VIADD R10, R4, UR26 ;  /* 0x0000001a040a7c36 */ /* 0x000fe20008000000 */
[----:B------:R-:W3:Y:S03]  /*262d0*/  LDCU UR10, c[0x0][0x398] ;  /* 0x00007300ff0a77ac */ /* 0x000ee60008000800 */
[----:B------:R-:W-:Y:S01]  /*262e0*/  IMAD.X R9, R19, 0x1, R28, P3 ;  /* 0x0000000113097824 */ /* 0x000fe200018e061c */
[----:B-1----:R-:W-:Y:S01]  /*262f0*/  ISETP.GE.AND P3, PT, R16, UR4, PT ;  /* 0x0000000410007c0c */ /* 0x002fe2000bf66270 */
[----:B------:R-:W1:Y:S01]  /*26300*/  LDCU UR4, c[0x0][0x39c] ;  /* 0x00007380ff0477ac */ /* 0x000e620008000800 */
[----:B------:R0:W-:Y:S01]  /*26310*/  @P5 STG.E.U8 desc[UR8][R14.64], R17 ;  /* 0x000000110e005986 */ /* 0x0001e2000c101108 */
[----:B------:R-:W-:-:S02]  /*26320*/  ISETP.LT.AND P5, PT, R20, UR14, !P2 ;  /* 0x0000000e14007c0c */ /* 0x000fc4000d7a1270 */
[----:B------:R-:W-:Y:S01]  /*26330*/  SHF.R.S32.HI R11, RZ, 0x1f, R10 ;  /* 0x0000001fff0b7819 */ /* 0x000fe2000001140a */
[----:B------:R-:W1:Y:S01]  /*26340*/  LDCU UR12, c[0x0][0x398] ;  /* 0x00007300ff0c77ac */ /* 0x000e620008000800 */
[----:B------:R-:W-:Y:S01]  /*26350*/  IADD3 R4, P6, PT, R10, R0, RZ ;  /* 0x000000000a047210 */ /* 0x000fe20007fde0ff */
[----:B--2---:R-:W-:Y:S01]  /*26360*/  VIADD R13, R29, 0x2f ;  /* 0x0000002f1d0d7836 */ /* 0x004fe20000000000 */
[----:B------:R-:W-:Y:S01]  /*26370*/  PRMT R19, R6, 0x7771, RZ ;  /* 0x0000777106137816 */ /* 0x000fe200000000ff */
[----:B------:R-:W2:Y:S01]  /*26380*/  LDCU UR14, c[0x0][0x398] ;  /* 0x00007300ff0e77ac */ /* 0x000ea20008000800 */
[----:B0-----:R-:W-:Y:S01]  /*26390*/  PRMT R17, R5, 0x7773, RZ ;  /* 0x0000777305117816 */ /* 0x001fe200000000ff */
[----:B------:R-:W-:-:S04]  /*263a0*/  VIADD R14, R10, UR26 ;  /* 0x0000001a0a0e7c36 */ /* 0x000fc80008000000 */
[----:B------:R0:W-:Y:S01]  /*263b0*/  @P4 STG.E.U8 desc[UR8][R8.64], R17 ;  /* 0x0000001108004986 */ /* 0x0001e2000c101108 */
[----:B------:R-:W-:Y:S01]  /*263c0*/  ISETP.LT.AND P4, PT, R22, UR6, !P2 ;  /* 0x0000000616007c0c */ /* 0x000fe2000d781270 */
[C---:B------:R-:W-:Y:S01]  /*263d0*/  IMAD.X R5, R11.reuse, 0x1, R2, P6 ;  /* 0x000000010b057824 */ /* 0x040fe200030e0602 */
[----:B------:R-:W-:Y:S01]  /*263e0*/  IADD3 R10, P2, PT, R10, R3, RZ ;  /* 0x000000030a0a7210 */ /* 0x000fe20007f5e0ff */
[----:B------:R-:W0:Y:S04]  /*263f0*/  LDCU UR6, c[0x0][0x398] ;  /* 0x00007300ff0677ac */ /* 0x000e280008000800 */
[----:B------:R-:W-:Y:S01]  /*26400*/  IMAD.X R11, R11, 0x1, R28, P2 ;  /* 0x000000010b0b7824 */ /* 0x000fe200010e061c */
[----:B-1----:R-:W-:Y:S01]  /*26410*/  ISETP.GE.AND P2, PT, R13, UR4, PT ;  /* 0x000000040d007c0c */ /* 0x002fe2000bf46270 */
[----:B------:R-:W1:Y:S01]  /*26420*/  LDCU UR4, c[0x0][0x39c] ;  /* 0x00007380ff0477ac */ /* 0x000e620008000800 */
[----:B------:R-:W-:-:S02]  /*26430*/  PRMT R15, R6, 0x7770, RZ ;  /* 0x00007770060f7816 */ /* 0x000fc400000000ff */
[----:B------:R-:W-:-:S03]  /*26440*/  SHF.R.S32.HI R21, RZ, 0x1f, R14 ;  /* 0x0000001fff157819 */ /* 0x000fc6000001140e */
[----:B------:R1:W-:Y:S01]  /*26450*/  @P5 STG.E.U8 desc[UR8][R4.64], R15 ;  /* 0x0000000f04005986 */ /* 0x0003e2000c101108 */
[----:B---3--:R-:W-:Y:S01]  /*26460*/  ISETP.LT.AND P5, PT, R20, UR10, !P0 ;  /* 0x0000000a14007c0c */ /* 0x008fe2000c7a1270 */
[----:B------:R-:W3:Y:S02]  /*26470*/  LDCU UR10, c[0x0][0x398] ;  /* 0x00007300ff0a77ac */ /* 0x000ee40008000800 */
[----:B------:R2:W-:Y:S01]  /*26480*/  @P4 STG.E.U8 desc[UR8][R10.64], R19 ;  /* 0x000000130a004986 */ /* 0x0005e2000c101108 */
[----:B------:R-:W-:Y:S01]  /*26490*/  ISETP.LT.AND P4, PT, R22, UR12, !P0 ;  /* 0x0000000c16007c0c */ /* 0x000fe2000c781270 */
[----:B------:R-:W3:Y:S01]  /*264a0*/  LDCU UR12, c[0x0][0x398] ;  /* 0x00007300ff0c77ac */ /* 0x000ee20008000800 */
[C---:B0-----:R-:W-:Y:S01]  /*264b0*/  IADD3 R8, P0, PT, R14.reuse, R3, RZ ;  /* 0x000000030e087210 */ /* 0x041fe20007f1e0ff */
[----:B-1----:R-:W-:Y:S01]  /*264c0*/  VIADD R5, R29, 0x30 ;  /* 0x000000301d057836 */ /* 0x002fe20000000000 */
[----:B------:R-:W-:-:S03]  /*264d0*/  IADD3 R12, P6, PT, R14, R0, RZ ;  /* 0x000000000e0c7210 */ /* 0x000fc60007fde0ff */
[----:B------:R-:W-:Y:S01]  /*264e0*/  IMAD.X R9, R21, 0x1, R28, P0 ;  /* 0x0000000115097824 */ /* 0x000fe200000e061c */
[----:B------:R-:W-:Y:S01]  /*264f0*/  ISETP.GE.AND P0, PT, R5, UR4, PT ;  /* 0x0000000405007c0c */ /* 0x000fe2000bf06270 */
[----:B------:R-:W0:Y:S01]  /*26500*/  LDCU UR4, c[0x0][0x39c] ;  /* 0x00007380ff0477ac */ /* 0x000e220008000800 */
[----:B------:R-:W-:Y:S01]  /*26510*/  IMAD.X R13, R21, 0x1, R2, P6 ;  /* 0x00000001150d7824 */ /* 0x000fe200030e0602 */
[C---:B------:R-:W-:Y:S02]  /*26520*/  PRMT R17, R6.reuse, 0x7772, RZ ;  /* 0x0000777206117816 */ /* 0x040fe400000000ff */
[----:B--2---:R-:W-:Y:S01]  /*26530*/  PRMT R19, R6, 0x7773, RZ ;  /* 0x0000777306137816 */ /* 0x004fe200000000ff */
[----:B------:R-:W-:Y:S02]  /*26540*/  VIADD R15, R14, UR26 ;  /* 0x0000001a0e0f7c36 */ /* 0x000fe40008000000 */
[----:B------:R1:W-:Y:S01]  /*26550*/  @P5 STG.E.U8 desc[UR8][R12.64], R17 ;  /* 0x000000110c005986 */ /* 0x0003e2000c101108 */
[----:B------:R-:W-:Y:S01]  /*26560*/  ISETP.LT.AND P5, PT, R20, UR14, !P3 ;  /* 0x0000000e14007c0c */ /* 0x000fe2000dfa1270 */
[----:B------:R-:W-:Y:S01]  /*26570*/  VIADD R11, R29, 0x31 ;  /* 0x000000311d0b7836 */ /* 0x000fe20000000000 */
[----:B------:R-:W-:Y:S01]  /*26580*/  SHF.R.S32.HI R23, RZ, 0x1f, R15 ;  /* 0x0000001fff177819 */ /* 0x000fe2000001140f */
[----:B------:R-:W-:Y:S01]  /*26590*/  @P4 STG.E.U8 desc[UR8][R8.64], R19 ;  /* 0x0000001308004986 */ /* 0x000fe2000c101108 */
[----:B------:R-:W-:Y:S01]  /*265a0*/  ISETP.LT.AND P4, PT, R22, UR6, !P3 ;  /* 0x0000000616007c0c */ /* 0x000fe2000df81270 */
[C---:B------:R-:W-:Y:S01]  /*265b0*/  VIADD R6, R15.reuse, UR26 ;  /* 0x0000001a0f067c36 */ /* 0x040fe20008000000 */
[C---:B------:R-:W-:Y:S01]  /*265c0*/  IADD3 R4, P6, PT, R15.reuse, R0, RZ ;  /* 0x000000000f047210 */ /* 0x040fe20007fde0ff */
[----:B------:R-:W2:Y:S01]  /*265d0*/  LDCU UR14, c[0x0][0x398] ;  /* 0x00007300ff0e77ac */ /* 0x000ea20008000800 */
[----:B-1----:R-:W-:-:S03]  /*265e0*/  IADD3 R12, P3, PT, R15, R3, RZ ;  /* 0x000000030f0c7210 */ /* 0x002fc60007f7e0ff */
[----:B------:R-:W-:Y:S01]  /*265f0*/  IMAD.X R5, R23, 0x1, R2, P6 ;  /* 0x0000000117057824 */ /* 0x000fe200030e0602 */
[----:B------:R-:W-:Y:S01]  /*26600*/  PRMT R17, R7, 0x7770, RZ ;  /* 0x0000777007117816 */ /* 0x000fe200000000ff */
[----:B------:R-:W1:Y:S01]  /*26610*/  LDCU UR6, c[0x0][0x398] ;  /* 0x00007300ff0677ac */ /* 0x000e620008000800 */
[----:B------:R-:W-:Y:S01]  /*26620*/  IMAD.X R13, R23, 0x1, R28, P3 ;  /* 0x00000001170d7824 */ /* 0x000fe200018e061c */
[----:B0-----:R-:W-:Y:S01]  /*26630*/  ISETP.GE.AND P3, PT, R11, UR4, PT ;  /* 0x000000040b007c0c */ /* 0x001fe2000bf66270 */
[----:B------:R-:W0:Y:S01]  /*26640*/  LDCU UR4, c[0x0][0x39c] ;  /* 0x00007380ff0477ac */ /* 0x000e220008000800 */
[----:B------:R2:W-:Y:S01]  /*26650*/  @P5 STG.E.U8 desc[UR8][R4.64], R17 ;  /* 0x0000001104005986 */ /* 0x0005e2000c101108 */
[----:B---3--:R-:W-:Y:S02]  /*26660*/  ISETP.LT.AND P5, PT, R20, UR10, !P2 ;  /* 0x0000000a14007c0c */ /* 0x008fe4000d7a1270 */
[----:B------:R-:W-:Y:S01]  /*26670*/  SHF.R.S32.HI R21, RZ, 0x1f, R6 ;  /* 0x0000001fff157819 */ /* 0x000fe20000011406 */
[----:B------:R-:W3:Y:S01]  /*26680*/  LDCU UR10, c[0x0][0x398] ;  /* 0x00007300ff0a77ac */ /* 0x000ee20008000800 */
[----:B--2---:R-:W-:Y:S01]  /*26690*/  PRMT R17, R7, 0x7771, RZ ;  /* 0x0000777107117816 */ /* 0x004fe200000000ff */
[----:B------:R-:W-:-:S04]  /*266a0*/  VIADD R5, R29, 0x32 ;  /* 0x000000321d057836 */ /* 0x000fc80000000000 */
[----:B------:R2:W-:Y:S01]  /*266b0*/  @P4 STG.E.U8 desc[UR8][R12.64], R17 ;  /* 0x000000110c004986 */ /* 0x0005e2000c101108 */
[----:B------:R-:W-:Y:S01]  /*266c0*/  ISETP.LT.AND P4, PT, R22, UR12, !P2 ;  /* 0x0000000c16007c0c */ /* 0x000fe2000d781270 */
[C---:B------:R-:W-:Y:S01]  /*266d0*/  VIADD R14, R6.reuse, UR26 ;  /* 0x0000001a060e7c36 */ /* 0x040fe20008000000 */
[C---:B------:R-:W-:Y:S01]  /*266e0*/  IADD3 R8, P2, PT, R6.reuse, R3, RZ ;  /* 0x0000000306087210 */ /* 0x040fe20007f5e0ff */
[----:B------:R-:W1:Y:S01]  /*266f0*/  LDCU UR12, c[0x0][0x398] ;  /* 0x00007300ff0c77ac */ /* 0x000e620008000800 */
[----:B------:R-:W-:-:S03]  /*26700*/  IADD3 R10, P6, PT, R6, R0, RZ ;  /* 0x00000000060a7210 */ /* 0x000fc60007fde0ff */
[----:B------:R-:W-:Y:S01]  /*26710*/  IMAD.X R9, R21, 0x1, R28, P2 ;  /* 0x0000000115097824 */ /* 0x000fe200010e061c */
[----:B0-----:R-:W-:Y:S01]  /*26720*/  ISETP.GE.AND P2, PT, R5, UR4, PT ;  /* 0x0000000405007c0c */ /* 0x001fe2000bf46270 */
[----:B------:R-:W0:Y:S01]  /*26730*/  LDCU UR4, c[0x0][0x39c] ;  /* 0x00007380ff0477ac */ /* 0x000e220008000800 */
[----:B------:R-:W-:Y:S01]  /*26740*/  IMAD.X R11, R21, 0x1, R2, P6 ;  /* 0x00000001150b7824 */ /* 0x000fe200030e0602 */
[C---:B------:R-:W-:Y:S02]  /*26750*/  PRMT R15, R7.reuse, 0x7772, RZ ;  /* 0x00007772070f7816 */ /* 0x040fe400000000ff */
[----:B------:R-:W-:-:S03]  /*26760*/  PRMT R7, R7, 0x7773, RZ ;  /* 0x0000777307077816 */ /* 0x000fc600000000ff */
[----:B------:R0:W-:Y:S01]  /*26770*/  @P5 STG.E.U8 desc[UR8][R10.64], R15 ;  /* 0x0000000f0a005986 */ /* 0x0001e2000c101108 */
[----:B------:R-:W-:Y:S01]  /*26780*/  ISETP.LT.AND P5, PT, R20, UR14, !P0 ;  /* 0x0000000e14007c0c */ /* 0x000fe2000c7a1270 */
[----:B------:R-:W3:Y:S01]  /*26790*/  LDCU UR14, c[0x0][0x398] ;  /* 0x00007300ff0e77ac */ /* 0x000ee20008000800 */
[----:B------:R-:W-:Y:S01]  /*267a0*/  SHF.R.S32.HI R19, RZ, 0x1f, R14 ;  /* 0x0000001fff137819 */ /* 0x000fe2000001140e */
[----:B------:R3:W-:Y:S01]  /*267b0*/  @P4 STG.E.U8 desc[UR8][R8.64], R7 ;  /* 0x0000000708004986 */ /* 0x0007e2000c101108 */
[----:B------:R-:W-:Y:S02]  /*267c0*/  IADD3 R4, P6, PT, R14, R0, RZ ;  /* 0x000000000e047210 */ /* 0x000fe40007fde0ff */
[----:B-1----:R-:W-:Y:S01]  /*267d0*/  ISETP.LT.AND P4, PT, R22, UR6, !P0 ;  /* 0x0000000616007c0c */ /* 0x002fe2000c781270 */
[C---:B------:R-:W-:Y:S01]  /*267e0*/  VIADD R6, R14.reuse, UR26 ;  /* 0x0000001a0e067c36 */ /* 0x040fe20008000000 */
[----:B--2---:R-:W-:Y:S01]  /*267f0*/  IADD3 R12, P0, PT, R14, R3, RZ ;  /* 0x000000030e0c7210 */ /* 0x004fe20007f1e0ff */
[----:B0-----:R-:W-:Y:S01]  /*26800*/  VIADD R11, R29, 0x33 ;  /* 0x000000331d0b7836 */ /* 0x001fe20000000000 */
[----:B------:R-:W-:Y:S01]  /*26810*/  PRMT R15, R24, 0x7770, RZ ;  /* 0x00007770180f7816 */ /* 0x000fe200000000ff */
[C---:B------:R-:W-:Y:S01]  /*26820*/  IMAD.X R5, R19.reuse, 0x1, R2, P6 ;  /* 0x0000000113057824 */ /* 0x040fe200030e0602 */
[----:B------:R-:W0:Y:S01]  /*26830*/  LDCU UR6, c[0x0][0x398] ;  /* 0x00007300ff0677ac */ /* 0x000e220008000800 */
[----:B------:R-:W-:Y:S01]  /*26840*/  IMAD.X R13, R19, 0x1, R28, P0 ;  /* 0x00000001130d7824 */ /* 0x000fe200000e061c */
[----:B------:R-:W-:Y:S01]  /*26850*/  ISETP.GE.AND P0, PT, R11, UR4, PT ;  /* 0x000000040b007c0c */ /* 0x000fe2000bf06270 */
[----:B------:R-:W1:Y:S01]  /*26860*/  LDCU UR4, c[0x0][0x39c] ;  /* 0x00007380ff0477ac */ /* 0x000e620008000800 */
[----:B------:R2:W-:Y:S01]  /*26870*/  @P5 STG.E.U8 desc[UR8][R4.64], R15 ;  /* 0x0000000f04005986 */ /* 0x0005e2000c101108 */
[----:B---3--:R-:W-:-:S02]  /*26880*/  ISETP.LT.AND P5, PT, R20, UR10, !P3 ;  /* 0x0000000a14007c0c */ /* 0x008fc4000dfa1270 */
[----:B------:R-:W-:Y:S01]  /*26890*/  SHF.R.S32.HI R17, RZ, 0x1f, R6 ;  /* 0x0000001fff117819 */ /* 0x000fe20000011406 */
[C---:B------:R-:W-:Y:S01]  /*268a0*/  VIADD R8, R6.reuse, UR26 ;  /* 0x0000001a06087c36 */ /* 0x040fe20008000000 */
[----:B------:R-:W-:Y:S01]  /*268b0*/  IADD3 R10, P6, PT, R6, R0, RZ ;  /* 0x00000000060a7210 */ /* 0x000fe20007fde0ff */
[----:B------:R-:W3:Y:S01]  /*268c0*/  LDCU UR10, c[0x0][0x398] ;  /* 0x00007300ff0a77ac */ /* 0x000ee20008000800 */
[----:B--2---:R-:W-:-:S03]  /*268d0*/  PRMT R15, R24, 0x7771, RZ ;  /* 0x00007771180f7816 */ /* 0x004fc600000000ff */
[----:B------:R-:W-:Y:S01]  /*268e0*/  IMAD.X R11, R17, 0x1, R2, P6 ;  /* 0x00000001110b7824 */ /* 0x000fe200030e0602 */
[----:B------:R-:W-:Y:S01]  /*268f0*/  PRMT R9, R24, 0x7772, RZ ;  /* 0x0000777218097816 */ /* 0x000fe200000000ff */
[----:B------:R2:W-:Y:S01]  /*26900*/  @P4 STG.E.U8 desc[UR8][R12.64], R15 ;  /* 0x0000000f0c004986 */ /* 0x0005e2000c101108 */
[----:B------:R-:W-:Y:S01]  /*26910*/  ISETP.LT.AND P4, PT, R22, UR12, !P3 ;  /* 0x0000000c16007c0c */ /* 0x000fe2000df81270 */
[----:B------:R-:W-:Y:S01]  /*26920*/  VIADD R5, R29, 0x34 ;  /* 0x000000341d057836 */ /* 0x000fe20000000000 */
[----:B------:R-:W-:Y:S01]  /*26930*/  IADD3 R6, P3, PT, R6, R3, RZ ;  /* 0x0000000306067210 */ /* 0x000fe20007f7e0ff */
[----:B------:R0:W-:Y:S01]  /*26940*/  @P5 STG.E.U8 desc[UR8][R10.64], R9 ;  /* 0x000000090a005986 */ /* 0x0001e2000c101108 */
[----:B------:R-:W-:Y:S01]  /*26950*/  ISETP.LT.AND P5, PT, R20, UR14, !P2 ;  /* 0x0000000e14007c0c */ /* 0x000fe2000d7a1270 */
[----:B------:R-:W3:Y:S02]  /*26960*/  LDCU UR12, c[0x0][0x398] ;  /* 0x00007300ff0c77ac */ /* 0x000ee40008000800 */
[----:B------:R-:W-:Y:S01]  /*26970*/  IMAD.X R7, R17, 0x1, R28, P3 ;  /* 0x0000000111077824 */ /* 0x000fe200018e061c */
[----:B-1----:R-:W-:Y:S01]  /*26980*/  ISETP.GE.AND P3, PT, R5, UR4, PT ;  /* 0x0000000405007c0c */ /* 0x002fe2000bf66270 */
[----:B------:R-:W1:Y:S01]  /*26990*/  LDCU UR4, c[0x0][0x398] ;  /* 0x00007300ff0477ac */ /* 0x000e620008000800 */
[----:B--2---:R-:W-:-:S02]  /*269a0*/  PRMT R15, R24, 0x7773, RZ ;  /* 0x00007773180f7816 */ /* 0x004fc400000000ff */
[----:B------:R-:W-:Y:S02]  /*269b0*/  SHF.R.S32.HI R19, RZ, 0x1f, R8 ;  /* 0x0000001fff137819 */ /* 0x000fe40000011408 */
[-C--:B------:R-:W-:Y:S01]  /*269c0*/  IADD3 R4, P6, PT, R8, R0.reuse, RZ ;  /* 0x0000000008047210 */ /* 0x080fe20007fde0ff */
[----:B------:R2:W-:Y:S01]  /*269d0*/  @P4 STG.E.U8 desc[UR8][R6.64], R15 ;  /* 0x0000000f06004986 */ /* 0x0005e2000c101108 */
[----:B0-----:R-:W-:Y:S02]  /*269e0*/  ISETP.LT.AND P4, PT, R22, UR6, !P2 ;  /* 0x0000000616007c0c */ /* 0x001fe4000d781270 */
[----:B------:R-:W-:Y:S01]  /*269f0*/  PRMT R13, R25, 0x7770, RZ ;  /* 0x00007770190d7816 */ /* 0x000fe200000000ff */
[C---:B------:R-:W-:Y:S01]  /*26a00*/  IMAD.X R5, R19.reuse, 0x1, R2, P6 ;  /* 0x0000000113057824 */ /* 0x040fe200030e0602 */
[CC--:B------:R-:W-:Y:S01]  /*26a10*/  IADD3 R10, P2, PT, R8.reuse, R3.reuse, RZ ;  /* 0x00000003080a7210 */ /* 0x0c0fe20007f5e0ff */
[----:B------:R-:W-:Y:S01]  /*26a20*/  VIADD R12, R8, UR26 ;  /* 0x0000001a080c7c36 */ /* 0x000fe20008000000 */
[----:B------:R-:W0:Y:S02]  /*26a30*/  LDCU UR6, c[0x0][0x398] ;  /* 0x00007300ff0677ac */ /* 0x000e240008000800 */
[----:B------:R0:W-:Y:S01]  /*26a40*/  @P5 STG.E.U8 desc[UR8][R4.64], R13 ;  /* 0x0000000d04005986 */ /* 0x0001e2000c101108 */
[----:B---3--:R-:W-:Y:S01]  /*26a50*/  ISETP.LT.AND P5, PT, R20, UR10, !P0 ;  /* 0x0000000a14007c0c */ /* 0x008fe2000c7a1270 */
[----:B------:R-:W-:Y:S01]  /*26a60*/  IMAD.X R11, R19, 0x1, R28, P2 ;  /* 0x00000001130b7824 */ /* 0x000fe200010e061c */
[----:B--2---:R-:W-:Y:S01]  /*26a70*/  PRMT R15, R25, 0x7771, RZ ;  /* 0x00007771190f7816 */ /* 0x004fe200000000ff */
[----:B------:R-:W-:Y:S01]  /*26a80*/  VIADD R9, R29, 0x35 ;  /* 0x000000351d097836 */ /* 0x000fe20000000000 */
[----:B------:R-:W-:Y:S01]  /*26a90*/  SHF.R.S32.HI R17, RZ, 0x1f, R12 ;  /* 0x0000001fff117819 */ /* 0x000fe2000001140c */
[C---:B------:R-:W-:Y:S01]  /*26aa0*/  VIADD R14, R12.reuse, UR26 ;  /* 0x0000001a0c0e7c36 */ /* 0x040fe20008000000 */
[----:B------:R-:W-:Y:S01]  /*26ab0*/  IADD3 R8, P6, PT, R12, R0, RZ ;  /* 0x000000000c087210 */ /* 0x000fe20007fde0ff */
[----:B------:R2:W-:Y:S01]  /*26ac0*/  @P4 STG.E.U8 desc[UR8][R10.64], R15 ;  /* 0x0000000f0a004986 */ /* 0x0005e2000c101108 */
[----:B-1----:R-:W-:Y:S01]  /*26ad0*/  ISETP.LT.AND P4, PT, R22, UR4, !P0 ;  /* 0x0000000416007c0c */ /* 0x002fe2000c781270 */
[----:B------:R-:W1:Y:S01]  /*26ae0*/  LDCU UR4, c[0x0][0x398] ;  /* 0x00007300ff0477ac */ /* 0x000e620008000800 */
[----:B------:R-:W-:Y:S01]  /*26af0*/  ISETP.GE.AND P2, PT, R9, UR7, PT ;  /* 0x0000000709007c0c */ /* 0x000fe2000bf46270 */
[----:B------:R-:W-:Y:S01]  /*26b00*/  IMAD.X R9, R17, 0x1, R2, P6 ;  /* 0x0000000111097824 */ /* 0x000fe200030e0602 */
[----:B0-----:R-:W-:Y:S01]  /*26b10*/  PRMT R13, R25, 0x7772, RZ ;  /* 0x00007772190d7816 */ /* 0x001fe200000000ff */
[----:B------:R-:W0:Y:S01]  /*26b20*/  LDCU UR7, c[0x0][0x398] ;  /* 0x00007300ff0777ac */ /* 0x000e220008000800 */
[----:B------:R-:W-:-:S02]  /*26b30*/  IADD3 R6, P0, PT, R12, R3, RZ ;  /* 0x000000030c067210 */ /* 0x000fc40007f1e0ff */
[----:B------:R-:W-:Y:S01]  /*26b40*/  PRMT R25, R25, 0x7773, RZ ;  /* 0x0000777319197816 */ /* 0x000fe200000000ff */
[----:B------:R3:W-:Y:S01]  /*26b50*/  @P5 STG.E.U8 desc[UR8][R8.64], R13 ;  /* 0x0000000d08005986 */ /* 0x0007e2000c101108 */
[----:B------:R-:W-:Y:S01]  /*26b60*/  ISETP.LT.AND P5, PT, R20, UR12, !P3 ;  /* 0x0000000c14007c0c */ /* 0x000fe2000dfa1270 */
[----:B------:R-:W-:Y:S01]  /*26b70*/  IMAD.X R7, R17, 0x1, R28, P0 ;  /* 0x0000000111077824 */ /* 0x000fe200000e061c */
[----:B------:R-:W-:Y:S01]  /*26b80*/  SHF.R.S32.HI R19, RZ, 0x1f, R14 ;  /* 0x0000001fff137819 */ /* 0x000fe2000001140e */
[----:B------:R-:W-:Y:S01]  /*26b90*/  VIADD R5, R29, 0x36 ;  /* 0x000000361d057836 */ /* 0x000fe20000000000 */
[----:B------:R-:W-:Y:S01]  /*26ba0*/  IADD3 R4, P6, PT, R14, R0, RZ ;  /* 0x000000000e047210 */ /* 0x000fe20007fde0ff */
[----:B------:R-:W1:Y:S01]  /*26bb0*/  LDCU UR10, c[0x0][0x398] ;  /* 0x00007300ff0a77ac */ /* 0x000e620008000800 */
[----:B------:R-:W-:Y:S01]  /*26bc0*/  @P4 STG.E.U8 desc[UR8][R6.64], R25 ;  /* 0x0000001906004986 */ /* 0x000fe2000c101108 */
[----:B------:R-:W-:Y:S02]  /*26bd0*/  ISETP.LT.AND P4, PT, R22, UR6, !P3 ;  /* 0x0000000616007c0c */ /* 0x000fe4000df81270 */
[----:B------:R-:W-:Y:S01]  /*26be0*/  ISETP.GE.AND P0, PT, R5, UR5, PT ;  /* 0x0000000505007c0c */ /* 0x000fe2000bf06270 */
[C---:B------:R-:W-:Y:S01]  /*26bf0*/  IMAD.X R5, R19.reuse, 0x1, R2, P6 ;  /* 0x0000000113057824 */ /* 0x040fe200030e0602 */
[----:B--2---:R-:W-:Y:S01]  /*26c00*/  PRMT R11, R26, 0x7770, RZ ;  /* 0x000077701a0b7816 */ /* 0x004fe200000000ff */
[C---:B---3--:R-:W-:Y:S01]  /*26c10*/  VIADD R8, R14.reuse, UR26 ;  /* 0x0000001a0e087c36 */ /* 0x048fe20008000000 */
[----:B------:R-:W-:Y:S01]  /*26c20*/  IADD3 R14, P3, PT, R14, R3, RZ ;  /* 0x000000030e0e7210 */ /* 0x000fe20007f7e0ff */
[----:B------:R-:W2:Y:S01]  /*26c30*/  LDCU UR5, c[0x0][0x398] ;  /* 0x00007300ff0577ac */ /* 0x000ea20008000800 */
[----:B------:R-:W-:Y:S01]  /*26c40*/  PRMT R21, R26, 0x7771, RZ ;  /* 0x000077711a157816 */ /* 0x000fe200000000ff */
[----:B------:R3:W-:Y:S01]  /*26c50*/  @P5 STG.E.U8 desc[UR8][R4.64], R11 ;  /* 0x0000000b04005986 */ /* 0x0007e2000c101108 */
[----:B0-----:R-:W-:Y:S01]  /*26c60*/  ISETP.LT.AND P5, PT, R20, UR7, !P2 ;  /* 0x0000000714007c0c */ /* 0x001fe2000d7a1270 */
[----:B------:R-:W-:Y:S01]  /*26c70*/  IMAD.X R15, R19, 0x1, R28, P3 ;  /* 0x00000001130f7824 */ /* 0x000fe200018e061c */
[----:B------:R-:W0:Y:S01]  /*26c80*/  LDCU UR6, c[0x0][0x398] ;  /* 0x00007300ff0677ac */ /* 0x000e220008000800 */
[----:B------:R-:W-:-:S02]  /*26c90*/  SHF.R.S32.HI R9, RZ, 0x1f, R8 ;  /* 0x0000001fff097819 */ /* 0x000fc40000011408 */
[----:B------:R-:W-:Y:S01]  /*26ca0*/  IADD3 R12, P6, PT, R8, R0, RZ ;  /* 0x00000000080c7210 */ /* 0x000fe20007fde0ff */
[----:B------:R-:W-:Y:S01]  /*26cb0*/  @P4 STG.E.U8 desc[UR8][R14.64], R21 ;  /* 0x000000150e004986 */ /* 0x000fe2000c101108 */
[----:B-1----:R-:W-:Y:S01]  /*26cc0*/  ISETP.LT.AND P4, PT, R22, UR4, !P2 ;  /* 0x0000000416007c0c */ /* 0x002fe2000d781270 */
[----:B------:R-:W-:Y:S01]  /*26cd0*/  VIADD R16, R8, UR26 ;  /* 0x0000001a08107c36 */ /* 0x000fe20008000000 */
[----:B------:R-:W-:Y:S01]  /*26ce0*/  PRMT R19, R26, 0x7772, RZ ;  /* 0x000077721a137816 */ /* 0x000fe200000000ff */
[----:B------:R-:W-:Y:S01]  /*26cf0*/  IMAD.X R13, R9, 0x1, R2, P6 ;  /* 0x00000001090d7824 */ /* 0x000fe200030e0602 */
[----:B------:R-:W-:Y:S01]  /*26d00*/  IADD3 R8, P2, PT, R8, R3, RZ ;  /* 0x0000000308087210 */ /* 0x000fe20007f5e0ff */
[----:B------:R-:W1:Y:S01]  /*26d10*/  LDCU UR7, c[0x0][0x398] ;  /* 0x00007300ff0777ac */ /* 0x000e620008000800 */
[----:B------:R-:W-:Y:S02]  /*26d20*/  VIADD R10, R29, 0x37 ;  /* 0x000000371d0a7836 */ /* 0x000fe40000000000 */
[----:B------:R0:W-:Y:S01]  /*26d30*/  @P5 STG.E.U8 desc[UR8][R12.64], R19 ;  /* 0x000000130c005986 */ /* 0x0001e2000c101108 */
[----:B--2---:R-:W-:Y:S01]  /*26d40*/  ISETP.LT.AND P5, PT, R20, UR5, !P0 ;  /* 0x0000000514007c0c */ /* 0x004fe2000c7a1270 */
[----:B------:R-:W-:Y:S01]  /*26d50*/  IMAD.X R9, R9, 0x1, R28, P2 ;  /* 0x0000000109097824 */ /* 0x000fe200010e061c */
[----:B------:R-:W-:Y:S01]  /*26d60*/  ISETP.GE.AND P3, PT, R10, UR13, PT ;  /* 0x0000000d0a007c0c */ /* 0x000fe2000bf66270 */
[----:B---3--:R-:W-:Y:S01]  /*26d70*/  VIADD R11, R29, 0x38 ;  /* 0x000000381d0b7836 */ /* 0x008fe20000000000 */
[----:B------:R-:W2:Y:S01]  /*26d80*/  LDCU UR4, c[0x0][0x398] ;  /* 0x00007300ff0477ac */ /* 0x000ea20008000800 */
[----:B------:R-:W-:-:S02]  /*26d90*/  SHF.R.S32.HI R17, RZ, 0x1f, R16 ;  /* 0x0000001fff117819 */ /* 0x000fc40000011410 */
[----:B------:R-:W-:Y:S01]  /*26da0*/  IADD3 R10, P6, PT, R16, R0, RZ ;  /* 0x00000000100a7210 */ /* 0x000fe20007fde0ff */
[----:B------:R-:W3:Y:S01]  /*26db0*/  LDCU UR5, c[0x0][0x398] ;  /* 0x00007300ff0577ac */ /* 0x000ee20008000800 */
[----:B0-----:R-:W-:Y:S02]  /*26dc0*/  PRMT R19, R26, 0x7773, RZ ;  /* 0x000077731a137816 */ /* 0x001fe400000000ff */
[----:B------:R-:W-:-:S03]  /*26dd0*/  ISETP.GE.AND P2, PT, R11, UR11, PT ;  /* 0x0000000b0b007c0c */ /* 0x000fc6000bf46270 */
[----:B------:R0:W-:Y:S01]  /*26de0*/  @P4 STG.E.U8 desc[UR8][R8.64], R19 ;  /* 0x0000001308004986 */ /* 0x0001e2000c101108 */
[----:B------:R-:W-:-:S03]  /*26df0*/  ISETP.LT.AND P4, PT, R22, UR6, !P0 ;  /* 0x0000000616007c0c */ /* 0x000fc6000c781270 */
[----:B----4-:R4:W3:Y:S01]  /*26e00*/  LDS.128 R4, [R18] ;  /* 0x0000000012047984 */ /* 0x0108e20000000c00 */
[----:B------:R-:W-:Y:S01]  /*26e10*/  IMAD.X R11, R17, 0x1, R2, P6 ;  /* 0x00000001110b7824 */ /* 0x000fe200030e0602 */
[C---:B------:R-:W-:Y:S01]  /*26e20*/  PRMT R21, R27.reuse, 0x7770, RZ ;  /* 0x000077701b157816 */ /* 0x040fe200000000ff */
[----:B------:R-:W3:Y:S01]  /*26e30*/  LDCU UR6, c[0x0][0x398] ;  /* 0x00007300ff0677ac */ /* 0x000ee20008000800 */
[C---:B------:R-:W-:Y:S02]  /*26e40*/  IADD3 R14, P0, PT, R16.reuse, R3, RZ ;  /* 0x00000003100e7210 */ /* 0x040fe40007f1e0ff */
[----:B0-----:R-:W-:Y:S01]  /*26e50*/  PRMT R19, R27, 0x7771, RZ ;  /* 0x000077711b137816 */ /* 0x001fe200000000ff */
[----:B------:R0:W-:Y:S01]  /*26e60*/  @P5 STG.E.U8 desc[UR8][R10.64], R21 ;  /* 0x000000150a005986 */ /* 0x0001e2000c101108 */
[----:B----4-:R-:W-:Y:S01]  /*26e70*/  VIADD R18, R16, UR26 ;  /* 0x0000001a10127c36 */ /* 0x010fe20008000000 */
[----:B-1----:R-:W-:Y:S01]  /*26e80*/  ISETP.LT.AND P5, PT, R20, UR7, !P3 ;  /* 0x0000000714007c0c */ /* 0x002fe2000dfa1270 */
[----:B------:R-:W-:Y:S01]  /*26e90*/  IMAD.X R15, R17, 0x1, R28, P0 ;  /* 0x00000001110f7824 */ /* 0x000fe200000e061c */
[----:B------:R-:W1:Y:S01]  /*26ea0*/  LDCU UR11, c[0x0][0x398] ;  /* 0x00007300ff0b77ac */ /* 0x000e620008000800 */
[----:B------:R-:W-:Y:S01]  /*26eb0*/  VIADD R13, R29, 0x39 ;  /* 0x000000391d0d7836 */ /* 0x000fe20000000000 */
[----:B------:R-:W-:-:S02]  /*26ec0*/  SHF.R.S32.HI R23, RZ, 0x1f, R18 ;  /* 0x0000001fff177819 */ /* 0x000fc40000011412 */
[----:B------:R-:W-:Y:S01]  /*26ed0*/  IADD3 R12, P6, PT, R18, R0, RZ ;  /* 0x00000000120c7210 */ /* 0x000fe20007fde0ff */
[----:B------:R-:W-:Y:S01]  /*26ee0*/  @P4 STG.E.U8 desc[UR8][R14.64], R19 ;  /* 0x000000130e004986 */ /* 0x000fe2000c101108 */
[----:B--2---:R-:W-:Y:S01]  /*26ef0*/  ISETP.LT.AND P4, PT, R22, UR4, !P3 ;  /* 0x0000000416007c0c */ /* 0x004fe2000df81270 */
[----:B------:R-:W2:Y:S01]  /*26f00*/  LDCU UR4, c[0x0][0x398] ;  /* 0x00007300ff0477ac */ /* 0x000ea20008000800 */
[----:B------:R-:W-:Y:S01]  /*26f10*/  ISETP.GE.AND P0, PT, R13, UR17, PT ;  /* 0x000000110d007c0c */ /* 0x000fe2000bf06270 */
[----:B------:R-:W-:Y:S01]  /*26f20*/  IMAD.X R13, R23, 0x1, R2, P6 ;  /* 0x00000001170d7824 */ /* 0x000fe200030e0602 */
[----:B------:R-:W-:Y:S01]  /*26f30*/  PRMT R17, R27, 0x7772, RZ ;  /* 0x000077721b117816 */ /* 0x000fe200000000ff */
[C---:B------:R-:W-:Y:S01]  /*26f40*/  VIADD R16, R18.reuse, UR26 ;  /* 0x0000001a12107c36 */ /* 0x040fe20008000000 */
[----:B0-----:R-:W-:Y:S01]  /*26f50*/  IADD3 R10, P3, PT, R18, R3, RZ ;  /* 0x00000003120a7210 */ /* 0x001fe20007f7e0ff */
[----:B------:R-:W-:Y:S01]  /*26f60*/  VIADD R9, R29, 0x3a ;  /* 0x0000003a1d097836 */ /* 0x000fe20000000000 */
[----:B------:R-:W-:Y:S01]  /*26f70*/  PRMT R27, R27, 0x7773, RZ ;  /* 0x000077731b1b7816 */ /* 0x000fe200000000ff */
[----:B------:R0:W-:Y:S01]  /*26f80*/  @P5 STG.E.U8 desc[UR8][R12.64], R17 ;  /* 0x000000110c005986 */ /* 0x0001e2000c101108 */
[----:B---3--:R-:W-:Y:S01]  /*26f90*/  ISETP.LT.AND P5, PT, R20, UR5, !P2 ;  /* 0x0000000514007c0c */ /* 0x008fe2000d7a1270 */
[----:B------:R-:W-:Y:S01]  /*26fa0*/  IMAD.X R11, R23, 0x1, R28, P3 ;  /* 0x00000001170b7824 */ /* 0x000fe200018e061c */
[----:B------:R-:W3:Y:S01]  /*26fb0*/  LDCU UR5, c[0x0][0x398] ;  /* 0x00007300ff0577ac */ /* 0x000ee20008000800 */
[----:B------:R-:W-:-:S02]  /*26fc0*/  ISETP.LT.AND P2, PT, R22, UR6, !P2 ;  /* 0x0000000616007c0c */ /* 0x000fc4000d741270 */
[----:B------:R-:W-:Y:S01]  /*26fd0*/  SHF.R.S32.HI R21, RZ, 0x1f, R16 ;  /* 0x0000001fff157819 */ /* 0x000fe20000011410 */
[----:B------:R-:W4:Y:S01]  /*26fe0*/  LDCU UR6, c[0x0][0x398] ;  /* 0x00007300ff0677ac */ /* 0x000f220008000800 */
[C---:B------:R-:W-:Y:S01]  /*26ff0*/  IADD3 R8, P6, PT, R16.reuse, R0, RZ ;  /* 0x0000000010087210 */ /* 0x040fe20007fde0ff */
[----:B------:R1:W-:Y:S01]  /*27000*/  @P4 STG.E.U8 desc[UR8][R10.64], R27 ;  /* 0x0000001b0a004986 */ /* 0x0003e2000c101108 */
[----:B------:R-:W-:Y:S01]  /*27010*/  ISETP.GE.AND P3, PT, R9, UR15, PT ;  /* 0x0000000f09007c0c */ /* 0x000fe2000bf66270 */
[----:B------:R-:W4:Y:S01]  /*27020*/  LDCU UR7, c[0x0][0x398] ;  /* 0x00007300ff0777ac */ /* 0x000f220008000800 */
[----:B0-----:R-:W-:Y:S01]  /*27030*/  IADD3 R12, P4, PT, R16, R3, RZ ;  /* 0x00000003100c7210 */ /* 0x001fe20007f9e0ff */
[C---:B------:R-:W-:Y:S01]  /*27040*/  IMAD.X R9, R21.reuse, 0x1, R2, P6 ;  /* 0x0000000115097824 */ /* 0x040fe200030e0602 */
[----:B------:R-:W-:Y:S01]  /*27050*/  PRMT R15, R4, 0x7770, RZ ;  /* 0x00007770040f7816 */ /* 0x000fe200000000ff */
[----:B------:R-:W-:Y:S01]  /*27060*/  VIADD R14, R16, UR26 ;  /* 0x0000001a100e7c36 */ /* 0x000fe20008000000 */
[----:B------:R-:W-:Y:S01]  /*27070*/  PRMT R19, R4, 0x7771, RZ ;  /* 0x0000777104137816 */ /* 0x000fe200000000ff */
[----:B------:R-:W-:-:S02]  /*27080*/  IMAD.X R13, R21, 0x1, R28, P4 ;  /* 0x00000001150d7824 */ /* 0x000fc400020e061c */
[----:B------:R0:W-:Y:S01]  /*27090*/  @P5 STG.E.U8 desc[UR8][R8.64], R15 ;  /* 0x0000000f08005986 */ /* 0x0001e2000c101108 */
[----:B--2---:R-:W-:Y:S01]  /*270a0*/  ISETP.LT.AND P5, PT, R20, UR4, !P0 ;  /* 0x0000000414007c0c */ /* 0x004fe2000c7a1270 */
[----:B------:R-:W2:Y:S01]  /*270b0*/  LDCU UR4, c[0x0][0x398] ;  /* 0x00007300ff0477ac */ /* 0x000ea20008000800 */
[----:B------:R-:W-:Y:S02]  /*270c0*/  SHF.R.S32.HI R17, RZ, 0x1f, R14 ;  /* 0x0000001fff117819 */ /* 0x000fe4000001140e */
[----:B-1----:R-:W-:Y:S01]  /*270d0*/  IADD3 R10, P6, PT, R14, R0, RZ ;  /* 0x000000000e0a7210 */ /* 0x002fe20007fde0ff */
[----:B------:R1:W-:Y:S01]  /*270e0*/  @P2 STG.E.U8 desc[UR8][R12.64], R19 ;  /* 0x000000130c002986 */ /* 0x0003e2000c101108 */
[----:B---3--:R-:W-:Y:S01]  /*270f0*/  ISETP.LT.AND P0, PT, R22, UR5, !P0 ;  /* 0x0000000516007c0c */ /* 0x008fe2000c701270 */
[----:B------:R-:W3:Y:S02]  /*27100*/  LDCU UR5, c[0x0][0x398] ;  /* 0x00007300ff0577ac */ /* 0x000ee40008000800 */
[C---:B------:R-:W-:Y:S01]  /*27110*/  IMAD.X R11, R17.reuse, 0x1, R2, P6 ;  /* 0x00000001110b7824 */ /* 0x040fe200030e0602 */
[C---:B0-----:R-:W-:Y:S01]  /*27120*/  IADD3 R8, P2, PT, R14.reuse, R3, RZ ;  /* 0x000000030e087210 */ /* 0x041fe20007f5e0ff */
[----:B------:R-:W-:Y:S01]  /*27130*/  VIADD R14, R14, UR26 ;  /* 0x0000001a0e0e7c36 */ /* 0x000fe20008000000 */
[----:B----4-:R-:W-:Y:S01]  /*27140*/  ISETP.LT.AND P6, PT, R20, UR6, !P3 ;  /* 0x0000000614007c0c */ /* 0x010fe2000dfc1270 */
[----:B------:R-:W0:Y:S01]  /*27150*/  LDCU UR6, c[0x0][0x398] ;  /* 0x00007300ff0677ac */ /* 0x000e220008000800 */
[----:B------:R-:W-:Y:S01]  /*27160*/  PRMT R15, R4, 0x7772, RZ ;  /* 0x00007772040f7816 */ /* 0x000fe200000000ff */
[----:B------:R-:W-:Y:S01]  /*27170*/  IMAD.X R9, R17, 0x1, R28, P2 ;  /* 0x0000000111097824 */ /* 0x000fe200010e061c */
[----:B-1----:R-:W-:-:S02]  /*27180*/  SHF.R.S32.HI R19, RZ, 0x1f, R14 ;  /* 0x0000001fff137819 */ /* 0x002fc4000001140e */
[----:B------:R-:W-:Y:S01]  /*27190*/  IADD3 R12, P2, PT, R14, R0, RZ ;  /* 0x000000000e0c7210 */ /* 0x000fe20007f5e0ff */
[----:B------:R1:W-:Y:S01]  /*271a0*/  @P5 STG.E.U8 desc[UR8][R10.64], R15 ;  /* 0x0000000f0a005986 */ /* 0x0003e2000c101108 */
[----:B------:R-:W-:Y:S01]  /*271b0*/  PRMT R17, R4, 0x7773, RZ ;  /* 0x0000777304117816 */ /* 0x000fe200000000ff */
[----:B------:R-:W-:Y:S02]  /*271c0*/  VIADD R16, R29, 0x3b ;  /* 0x0000003b1d107836 */ /* 0x000fe40000000000 */
[----:B------:R-:W-:Y:S02]  /*271d0*/  IMAD.X R13, R19, 0x1, R2, P2 ;  /* 0x00000001130d7824 */ /* 0x000fe400010e0602 */
[----:B------:R4:W-:Y:S01]  /*271e0*/  @P0 STG.E.U8 desc[UR8][R8.64], R17 ;  /* 0x0000001108000986 */ /* 0x0009e2000c101108 */
[----:B-1----:R-:W-:Y:S02]  /*271f0*/  PRMT R15, R5, 0x7770, RZ ;  /* 0x00007770050f7816 */ /* 0x002fe400000000ff */
[----:B--2---:R-:W-:Y:S01]  /*27200*/  ISETP.LT.AND P0, PT, R22, UR4, !P3 ;  /* 0x0000000416007c0c */ /* 0x004fe2000df01270 */
[----:B------:R-:W1:Y:S02]  /*27210*/  LDCU UR4, c[0x0][0x398] ;  /* 0x00007300ff0477ac */ /* 0x000e640008000800 */
[----:B------:R2:W-:Y:S01]  /*27220*/  @P6 STG.E.U8 desc[UR8][R12.64], R15 ;  /* 0x0000000f0c006986 */ /* 0x0005e2000c101108 */
[C---:B------:R-:W-:Y:S01]  /*27230*/  IADD3 R10, P6, PT, R14.reuse, R3, RZ ;  /* 0x000000030e0a7210 */ /* 0x040fe20007fde0ff */
[----:B------:R-:W-:Y:S01]  /*27240*/  VIADD R14, R14, UR26 ;  /* 0x0000001a0e0e7c36 */ /* 0x000fe20008000000 */
[----:B------:R-:W-:Y:S01]  /*27250*/  ISETP.GE.AND P4, PT, R16, UR21, PT ;  /* 0x0000001510007c0c */ /* 0x000fe2000bf86270 */
[----:B------:R-:W-:-:S02]  /*27260*/  VIADD R4, R29, 0x3d ;  /* 0x0000003d1d047836 */ /* 0x000fc40000000000 */
[----:B------:R-:W-:Y:S01]  /*27270*/  IMAD.X R11, R19, 0x1, R28, P6 ;  /* 0x00000001130b7824 */ /* 0x000fe200030e061c */
[----:B---3--:R-:W-:Y:S01]  /*27280*/  ISETP.LT.AND P3, PT, R20, UR5, !P4 ;  /* 0x0000000514007c0c */ /* 0x008fe2000e761270 */
[C---:B------:R-:W-:Y:S01]  /*27290*/  VIADD R16, R29.reuse, 0x3c ;  /* 0x0000003c1d107836 */ /* 0x040fe20000000000 */
[----:B------:R-:W-:Y:S01]  /*272a0*/  SHF.R.S32.HI R19, RZ, 0x1f, R14 ;  /* 0x0000001fff137819 */ /* 0x000fe2000001140e */
[----:B------:R-:W3:Y:S01]  /*272b0*/  LDCU UR5, c[0x0][0x398] ;  /* 0x00007300ff0577ac */ /* 0x000ee20008000800 */
[----:B----4-:R-:W-:Y:S02]  /*272c0*/  IADD3 R8, P6, PT, R14, R0, RZ ;  /* 0x000000000e087210 */ /* 0x010fe40007fde0ff */
[----:B0-----:R-:W-:Y:S01]  /*272d0*/  ISETP.LT.AND P4, PT, R22, UR6, !P4 ;  /* 0x0000000616007c0c */ /* 0x001fe2000e781270 */
[----:B------:R-:W0:Y:S01]  /*272e0*/  LDCU UR6, c[0x0][0x398] ;  /* 0x00007300ff0677ac */ /* 0x000e220008000800 */
[----:B------:R-:W-:Y:S01]  /*272f0*/  ISETP.GE.AND P2, PT, R4, UR25, PT ;  /* 0x0000001904007c0c */ /* 0x000fe2000bf46270 */
[----:B------:R-:W-:Y:S01]  /*27300*/  VIADD R4, R29, 0x3e ;  /* 0x0000003e1d047836 */ /* 0x000fe20000000000 */
[----:B------:R-:W-:Y:S01]  /*27310*/  PRMT R17, R5, 0x7771, RZ ;  /* 0x0000777105117816 */ /* 0x000fe200000000ff */
[----:B------:R-:W-:Y:S01]  /*27320*/  IMAD.X R9, R19, 0x1, R2, P6 ;  /* 0x0000000113097824 */ /* 0x000fe200030e0602 */
[----:B--2---:R-:W-:-:S02]  /*27330*/  IADD3 R12, P6, PT, R14, R3, RZ ;  /* 0x000000030e0c7210 */ /* 0x004fc40007fde0ff */
[----:B------:R-:W-:Y:S01]  /*27340*/  PRMT R15, R5, 0x7772, RZ ;  /* 0x00007772050f7816 */ /* 0x000fe200000000ff */
[----:B------:R2:W-:Y:S01]  /*27350*/  @P0 STG.E.U8 desc[UR8][R10.64], R17 ;  /* 0x000000110a000986 */ /* 0x0005e2000c101108 */
[----:B------:R-:W-:Y:S01]  /*27360*/  ISETP.GE.AND P5, PT, R16, UR19, PT ;  /* 0x0000001310007c0c */ /* 0x000fe2000bfa6270 */
[----:B------:R-:W-:Y:S01]  /*27370*/  IMAD.X R13, R19, 0x1, R28, P6 ;  /* 0x00000001130d7824 */ /* 0x000fe200030e061c */
[----:B------:R-:W-:Y:S01]  /*27380*/  ISETP.GE.AND P0, PT, R4, UR23, PT ;  /* 0x0000001704007c0c */ /* 0x000fe2000bf06270 */
[----:B------:R-:W-:Y:S01]  /*27390*/  VIADD R4, R14, UR26 ;  /* 0x0000001a0e047c36 */ /* 0x000fe20008000000 */
[----:B------:R-:W-:Y:S01]  /*273a0*/  PRMT R5, R5, 0x7773, RZ ;  /* 0x0000777305057816 */ /* 0x000fe200000000ff */
[----:B------:R4:W-:Y:S01]  /*273b0*/  @P3 STG.E.U8 desc[UR8][R8.64], R15 ;  /* 0x0000000f08003986 */ /* 0x0009e2000c101108 */
[----:B-1----:R-:W-:Y:S01]  /*273c0*/  ISETP.LT.AND P3, PT, R20, UR4, !P5 ;  /* 0x0000000414007c0c */ /* 0x002fe2000ef61270 */
[----:B------:R-:W1:Y:S01]  /*273d0*/  LDCU UR4, c[0x0][0x398] ;  /* 0x00007300ff0477ac */ /* 0x000e620008000800 */
[----:B------:R-:W-:Y:S01]  /*273e0*/  ISETP.LT.AND P5, PT, R22, UR7, !P5 ;  /* 0x0000000716007c0c */ /* 0x000fe2000efa1270 */
[----:B------:R0:W-:Y:S01]  /*273f0*/  @P4 STG.E.U8 desc[UR8][R12.64], R5 ;  /* 0x000000050c004986 */ /* 0x0001e2000c101108 */
[----:B------:R-:W-:Y:S01]  /*27400*/  SHF.R.S32.HI R21, RZ, 0x1f, R4 ;  /* 0x0000001fff157819 */ /* 0x000fe20000011404 */
[----:B------:R-:W1:Y:S01]  /*27410*/  LDCU UR7, c[0x0][0x398] ;  /* 0x00007300ff0777ac */ /* 0x000e620008000800 */
[----:B--2---:R-:W-:-:S02]  /*27420*/  IADD3 R10, P6, PT, R4, R0, RZ ;  /* 0x00000000040a7210 */ /* 0x004fc40007fde0ff */
[CC--:B------:R-:W-:Y:S01]  /*27430*/  IADD3 R14, P4, PT, R4.reuse, R3.reuse, RZ ;  /* 0x00000003040e7210 */ /* 0x0c0fe20007f9e0ff */
[----:B----4-:R-:W-:Y:S01]  /*27440*/  VIADD R8, R4, UR26 ;  /* 0x0000001a04087c36 */ /* 0x010fe20008000000 */
[C---:B------:R-:W-:Y:S01]  /*27450*/  PRMT R19, R6.reuse, 0x7770, RZ ;  /* 0x0000777006137816 */ /* 0x040fe200000000ff */
[C---:B------:R-:W-:Y:S01]  /*27460*/  IMAD.X R11, R21.reuse, 0x1, R2, P6 ;  /* 0x00000001150b7824 */ /* 0x040fe200030e0602 */
[----:B------:R-:W-:Y:S01]  /*27470*/  PRMT R17, R6, 0x7771, RZ ;  /* 0x0000777106117816 */ /* 0x000fe200000000ff */
[----:B------:R-:W-:Y:S01]  /*27480*/  IMAD.X R15, R21, 0x1, R28, P4 ;  /* 0x00000001150f7824 */ /* 0x000fe200020e061c */
[----:B------:R-:W-:Y:S01]  /*27490*/  SHF.R.S32.HI R9, RZ, 0x1f, R8 ;  /* 0x0000001fff097819 */ /* 0x000fe20000011408 */
[C---:B0-----:R-:W-:Y:S01]  /*274a0*/  VIADD R12, R8.reuse, UR26 ;  /* 0x0000001a080c7c36 */ /* 0x041fe20008000000 */
[C---:B------:R-:W-:Y:S01]  /*274b0*/  IADD3 R4, P4, PT, R8.reuse, R0, RZ ;  /* 0x0000000008047210 */ /* 0x040fe20007f9e0ff */
[----:B------:R0:W-:Y:S04]  /*274c0*/  @P3 STG.E.U8 desc[UR8][R10.64], R19 ;  /* 0x000000130a003986 */ /* 0x0001e8000c101108 */
[----:B------:R2:W-:Y:S01]  /*274d0*/  @P5 STG.E.U8 desc[UR8][R14.64], R17 ;  /* 0x000000110e005986 */ /* 0x0005e2000c101108 */
[----:B------:R-:W-:Y:S01]  /*274e0*/  IADD3 R8, P5, PT, R8, R3, RZ ;  /* 0x0000000308087210 */ /* 0x000fe20007fbe0ff */
[----:B------:R-:W-:-:S02]  /*274f0*/  IMAD.X R5, R9, 0x1, R2, P4 ;  /* 0x0000000109057824 */ /* 0x000fc400020e0602 */
[C---:B------:R-:W-:Y:S01]  /*27500*/  VIADD R13, R12.reuse, UR26 ;  /* 0x0000001a0c0d7c36 */ /* 0x040fe20008000000 */
[----:B0-----:R-:W-:Y:S02]  /*27510*/  SHF.R.S32.HI R19, RZ, 0x1f, R12 ;  /* 0x0000001fff137819 */ /* 0x001fe4000001140c */
[C---:B------:R-:W-:Y:S01]  /*27520*/  IADD3 R10, P4, PT, R12.reuse, R0, RZ ;  /* 0x000000000c0a7210 */ /* 0x040fe20007f9e0ff */
[----:B------:R-:W-:Y:S01]  /*27530*/  IMAD.X R9, R9, 0x1, R28, P5 ;  /* 0x0000000109097824 */ /* 0x000fe200028e061c */
[----:B------:R-:W-:-:S03]  /*27540*/  IADD3 R12, P5, PT, R12, R3, RZ ;  /* 0x000000030c0c7210 */ /* 0x000fc60007fbe0ff */
[----:B------:R-:W-:Y:S01]  /*27550*/  IMAD.X R11, R19, 0x1, R2, P4 ;  /* 0x00000001130b7824 */ /* 0x000fe200020e0602 */
[C---:B------:R-:W-:Y:S02]  /*27560*/  IADD3 R16, P4, PT, R13.reuse, R3, RZ ;  /* 0x000000030d107210 */ /* 0x040fe40007f9e0ff */
[----:B--2---:R-:W-:Y:S02]  /*27570*/  IADD3 R14, P6, PT, R13, R0, RZ ;  /* 0x000000000d0e7210 */ /* 0x004fe40007fde0ff */
[----:B------:R-:W-:Y:S01]  /*27580*/  SHF.R.S32.HI R3, RZ, 0x1f, R13 ;  /* 0x0000001fff037819 */ /* 0x000fe2000001140d */
[----:B------:R-:W-:Y:S01]  /*27590*/  IMAD.X R13, R19, 0x1, R28, P5 ;  /* 0x00000001130d7824 */ /* 0x000fe200028e061c */
[----:B-1----:R-:W-:Y:S02]  /*275a0*/  ISETP.LT.AND P5, PT, R20, UR4, !P2 ;  /* 0x0000000414007c0c */ /* 0x002fe4000d7a1270 */
[----:B---3--:R-:W-:Y:S01]  /*275b0*/  ISETP.LT.AND P2, PT, R22, UR5, !P2 ;  /* 0x0000000516007c0c */ /* 0x008fe2000d741270 */
[----:B------:R-:W-:Y:S01]  /*275c0*/  IMAD.X R15, R3, 0x1, R2, P6 ;  /* 0x00000001030f7824 */ /* 0x000fe200030e0602 */
[----:B------:R-:W-:-:S02]  /*275d0*/  ISETP.LT.AND P6, PT, R20, UR6, !P0 ;  /* 0x0000000614007c0c */ /* 0x000fc4000c7c1270 */
[----:B------:R-:W-:Y:S02]  /*275e0*/  ISETP.LT.AND P0, PT, R22, UR7, !P0 ;  /* 0x0000000716007c0c */ /* 0x000fe4000c701270 */
[----:B------:R-:W-:Y:S02]  /*275f0*/  ISETP.LT.AND P3, PT, R20, UR10, !P1 ;  /* 0x0000000a14007c0c */ /* 0x000fe4000cf61270 */
[----:B------:R-:W-:Y:S01]  /*27600*/  ISETP.LT.AND P1, PT, R22, UR11, !P1 ;  /* 0x0000000b16007c0c */ /* 0x000fe2000cf21270 */
[----:B------:R-:W-:Y:S01]  /*27610*/  IMAD.X R17, R3, 0x1, R28, P4 ;  /* 0x0000000103117824 */ /* 0x000fe200020e061c */
[C---:B------:R-:W-:Y:S02]  /*27620*/  PRMT R25, R6.reuse, 0x7772, RZ ;  /* 0x0000777206197816 */ /* 0x040fe400000000ff */
[----:B------:R-:W-:Y:S02]  /*27630*/  PRMT R23, R6, 0x7773, RZ ;  /* 0x0000777306177816 */ /* 0x000fe400000000ff */
[----:B------:R-:W-:-:S02]  /*27640*/  PRMT R3, R7, 0x7773, RZ ;  /* 0x0000777307037816 */ /* 0x000fc400000000ff */
[C---:B------:R-:W-:Y:S02]  /*27650*/  PRMT R19, R7.reuse, 0x7772, RZ ;  /* 0x0000777207137816 */ /* 0x040fe400000000ff */
[C---:B------:R-:W-:Y:S02]  /*27660*/  PRMT R21, R7.reuse, 0x7771, RZ ;  /* 0x0000777107157816 */ /* 0x040fe400000000ff */
[----:B------:R-:W-:Y:S01]  /*27670*/  PRMT R7, R7, 0x7770, RZ ;  /* 0x0000777007077816 */ /* 0x000fe200000000ff */
[----:B------:R0:W-:Y:S04]  /*27680*/  @P5 STG.E.U8 desc[UR8][R4.64], R25 ;  /* 0x0000001904005986 */ /* 0x0001e8000c101108 */
[----:B------:R0:W-:Y:S04]  /*27690*/  @P2 STG.E.U8 desc[UR8][R8.64], R23 ;  /* 0x0000001708002986 */ /* 0x0001e8000c101108 */
[----:B------:R0:W-:Y:S04]  /*276a0*/  @P6 STG.E.U8 desc[UR8][R10.64], R7 ;  /* 0x000000070a006986 */ /* 0x0001e8000c101108 */
[----:B------:R0:W-:Y:S04]  /*276b0*/  @P0 STG.E.U8 desc[UR8][R12.64], R21 ;  /* 0x000000150c000986 */ /* 0x0001e8000c101108 */
[----:B------:R0:W-:Y:S01]  /*276c0*/  @P3 STG.E.U8 desc[UR8][R14.64], R19 ;  /* 0x000000130e003986 */ /* 0x0001e2000c101108 */
[----:B------:R-:W-:Y:S05]  /*276d0*/  @!P1 EXIT ;  /* 0x000000000000994d */ /* 0x000fea0003800000 */
[----:B------:R-:W-:Y:S01]  /*276e0*/  STG.E.U8 desc[UR8][R16.64], R3 ;  /* 0x0000000310007986 */ /* 0x000fe2000c101108 */
[----:B------:R-:W-:Y:S05]  /*276f0*/  EXIT ;  /* 0x000000000000794d */ /* 0x000fea0003800000 */
.L_x_3:
[----:B------:R-:W-:-:S00]  /*27700*/  BRA `(.L_x_3) ;  /* 0xfffffffc00fc7947 */ /* 0x000fc0000383ffff */
[----:B------:R-:W-:-:S00]  /*27710*/  NOP ;  /* 0x0000000000007918 */ /* 0x000fc00000000000 */
        /* <DEDUP_REMOVED lines=14> */
.L_x_4:


//--------------------- .nv.shared.matmul_kernel  --------------------------
	.section	.nv.shared.matmul_kernel,"aw",@nobits
	.sectionflags	@""
	.align	16
	.zero		1024


//--------------------- .nv.shared.reserved.0     --------------------------
	.section	.nv.shared.reserved.0,"aw",@nobits
	.weak		__nv_reservedSMEM_offset_0_alias
	.size		__nv_reservedSMEM_offset_0_alias, 0, 64
	.other		__nv_reservedSMEM_offset_0_alias,@"STO_CUDA_RESERVED_SHARED STV_DEFAULT"
__nv_reservedSMEM_offset_0_alias:
	.zero		0
	.zero		64


//--------------------- .nv.constant0.matmul_kernel --------------------------
	.section	.nv.constant0.matmul_kernel,"a",@progbits
	.sectionflags	@""
	.align	4
.nv.constant0.matmul_kernel:
	.zero		976


//--------------------- SYMBOLS --------------------------

	.type		.nv.reservedSmem.offset0,@object
	.size		.nv.reservedSmem.offset0,0x4
	.type		.nv.reservedSmem.cap,@object
	.size		.nv.reservedSmem.cap,0x4
